//
// Generated by NVIDIA NVVM Compiler
//
// Compiler Build ID: CL-36424714
// Cuda compilation tools, release 13.0, V13.0.88
// Based on NVVM 20.0.0
//

.version 9.0
.target sm_100
.address_size 64

	// .globl	_Z27ProjConeFlatDisCUDA3dKernelPfyPKfiiiiiiffffffffffff
// _ZZ27ProjConeFlatDisCUDA3dKernelPfyPKfiiiiiiffffffffffffE8ProjTemp has been demoted
// _ZZ27ProjConeFlatDisCUDA3dKernelPfyPKfiiiiiiffffffffffffE16DetRow0Proj2Axis has been demoted
// _ZZ27ProjConeFlatDisCUDA3dKernelPfyPKfiiiiiiffffffffffffE16DetRow1Proj2Axis has been demoted
// _ZZ27ProjConeFlatDisCUDA3dKernelPfyPKfiiiiiiffffffffffffE15DetColProj2Axis has been demoted
// _ZZ32ProjTransConeFlatDisCUDA3dKernelPfPKfS1_iiiiiiffffffffffffE8ProjTemp has been demoted
// _ZZ32ProjTransConeFlatDisCUDA3dKernelPfPKfS1_iiiiiiffffffffffffE16DetRow0Proj2Axis has been demoted
// _ZZ32ProjTransConeFlatDisCUDA3dKernelPfPKfS1_iiiiiiffffffffffffE16DetRow1Proj2Axis has been demoted
// _ZZ32ProjTransConeFlatDisCUDA3dKernelPfPKfS1_iiiiiiffffffffffffE15DetColProj2Axis has been demoted
// _ZZ31BackProjConeFlatDisCUDA3dKernelILb0EEvPfPKfS2_iiiiiiffffffffffffE8ProjTemp has been demoted
// _ZZ31BackProjConeFlatDisCUDA3dKernelILb0EEvPfPKfS2_iiiiiiffffffffffffE16DetRow0Proj2Axis has been demoted
// _ZZ31BackProjConeFlatDisCUDA3dKernelILb0EEvPfPKfS2_iiiiiiffffffffffffE16DetRow1Proj2Axis has been demoted
// _ZZ31BackProjConeFlatDisCUDA3dKernelILb0EEvPfPKfS2_iiiiiiffffffffffffE15DetColProj2Axis has been demoted
// _ZZ36BackProjTransConeFlatDisCUDA3dKernelILb0EEvPfyPKfiiiiiiffffffffffffE8ProjTemp has been demoted
// _ZZ36BackProjTransConeFlatDisCUDA3dKernelILb0EEvPfyPKfiiiiiiffffffffffffE16DetRow0Proj2Axis has been demoted
// _ZZ36BackProjTransConeFlatDisCUDA3dKernelILb0EEvPfyPKfiiiiiiffffffffffffE16DetRow1Proj2Axis has been demoted
// _ZZ36BackProjTransConeFlatDisCUDA3dKernelILb0EEvPfyPKfiiiiiiffffffffffffE15DetColProj2Axis has been demoted
// _ZZ31BackProjConeFlatDisCUDA3dKernelILb1EEvPfPKfS2_iiiiiiffffffffffffE8ProjTemp has been demoted
// _ZZ31BackProjConeFlatDisCUDA3dKernelILb1EEvPfPKfS2_iiiiiiffffffffffffE16DetRow0Proj2Axis has been demoted
// _ZZ31BackProjConeFlatDisCUDA3dKernelILb1EEvPfPKfS2_iiiiiiffffffffffffE16DetRow1Proj2Axis has been demoted
// _ZZ31BackProjConeFlatDisCUDA3dKernelILb1EEvPfPKfS2_iiiiiiffffffffffffE15DetColProj2Axis has been demoted
// _ZZ36BackProjTransConeFlatDisCUDA3dKernelILb1EEvPfyPKfiiiiiiffffffffffffE8ProjTemp has been demoted
// _ZZ36BackProjTransConeFlatDisCUDA3dKernelILb1EEvPfyPKfiiiiiiffffffffffffE16DetRow0Proj2Axis has been demoted
// _ZZ36BackProjTransConeFlatDisCUDA3dKernelILb1EEvPfyPKfiiiiiiffffffffffffE16DetRow1Proj2Axis has been demoted
// _ZZ36BackProjTransConeFlatDisCUDA3dKernelILb1EEvPfyPKfiiiiiiffffffffffffE15DetColProj2Axis has been demoted
.global .align 4 .b8 __cudart_i2opi_f[24] = {65, 144, 67, 60, 153, 149, 98, 219, 192, 221, 52, 245, 209, 87, 39, 252, 41, 21, 68, 78, 110, 131, 249, 162};

.visible .entry _Z27ProjConeFlatDisCUDA3dKernelPfyPKfiiiiiiffffffffffff(
	.param .u64 .ptr .align 1 _Z27ProjConeFlatDisCUDA3dKernelPfyPKfiiiiiiffffffffffff_param_0,
	.param .u64 _Z27ProjConeFlatDisCUDA3dKernelPfyPKfiiiiiiffffffffffff_param_1,
	.param .u64 .ptr .align 1 _Z27ProjConeFlatDisCUDA3dKernelPfyPKfiiiiiiffffffffffff_param_2,
	.param .u32 _Z27ProjConeFlatDisCUDA3dKernelPfyPKfiiiiiiffffffffffff_param_3,
	.param .u32 _Z27ProjConeFlatDisCUDA3dKernelPfyPKfiiiiiiffffffffffff_param_4,
	.param .u32 _Z27ProjConeFlatDisCUDA3dKernelPfyPKfiiiiiiffffffffffff_param_5,
	.param .u32 _Z27ProjConeFlatDisCUDA3dKernelPfyPKfiiiiiiffffffffffff_param_6,
	.param .u32 _Z27ProjConeFlatDisCUDA3dKernelPfyPKfiiiiiiffffffffffff_param_7,
	.param .u32 _Z27ProjConeFlatDisCUDA3dKernelPfyPKfiiiiiiffffffffffff_param_8,
	.param .f32 _Z27ProjConeFlatDisCUDA3dKernelPfyPKfiiiiiiffffffffffff_param_9,
	.param .f32 _Z27ProjConeFlatDisCUDA3dKernelPfyPKfiiiiiiffffffffffff_param_10,
	.param .f32 _Z27ProjConeFlatDisCUDA3dKernelPfyPKfiiiiiiffffffffffff_param_11,
	.param .f32 _Z27ProjConeFlatDisCUDA3dKernelPfyPKfiiiiiiffffffffffff_param_12,
	.param .f32 _Z27ProjConeFlatDisCUDA3dKernelPfyPKfiiiiiiffffffffffff_param_13,
	.param .f32 _Z27ProjConeFlatDisCUDA3dKernelPfyPKfiiiiiiffffffffffff_param_14,
	.param .f32 _Z27ProjConeFlatDisCUDA3dKernelPfyPKfiiiiiiffffffffffff_param_15,
	.param .f32 _Z27ProjConeFlatDisCUDA3dKernelPfyPKfiiiiiiffffffffffff_param_16,
	.param .f32 _Z27ProjConeFlatDisCUDA3dKernelPfyPKfiiiiiiffffffffffff_param_17,
	.param .f32 _Z27ProjConeFlatDisCUDA3dKernelPfyPKfiiiiiiffffffffffff_param_18,
	.param .f32 _Z27ProjConeFlatDisCUDA3dKernelPfyPKfiiiiiiffffffffffff_param_19,
	.param .f32 _Z27ProjConeFlatDisCUDA3dKernelPfyPKfiiiiiiffffffffffff_param_20
)
{
	.local .align 4 .b8 	__local_depot0[28];
	.reg .b64 	%SP;
	.reg .b64 	%SPL;
	.reg .pred 	%p<85>;
	.reg .b32 	%r<260>;
	.reg .b32 	%f<401>;
	.reg .b64 	%rd<50>;
	.reg .b64 	%fd<173>;
	// demoted variable
	.shared .align 4 .b8 _ZZ27ProjConeFlatDisCUDA3dKernelPfyPKfiiiiiiffffffffffffE8ProjTemp[1024];
	// demoted variable
	.shared .align 4 .b8 _ZZ27ProjConeFlatDisCUDA3dKernelPfyPKfiiiiiiffffffffffffE16DetRow0Proj2Axis[1024];
	// demoted variable
	.shared .align 4 .b8 _ZZ27ProjConeFlatDisCUDA3dKernelPfyPKfiiiiiiffffffffffffE16DetRow1Proj2Axis[1024];
	// demoted variable
	.shared .align 4 .b8 _ZZ27ProjConeFlatDisCUDA3dKernelPfyPKfiiiiiiffffffffffffE15DetColProj2Axis[1028];
	mov.u64 	%SPL, __local_depot0;
	ld.param.u64 	%rd13, [_Z27ProjConeFlatDisCUDA3dKernelPfyPKfiiiiiiffffffffffff_param_1];
	ld.param.u64 	%rd14, [_Z27ProjConeFlatDisCUDA3dKernelPfyPKfiiiiiiffffffffffff_param_2];
	ld.param.u32 	%r84, [_Z27ProjConeFlatDisCUDA3dKernelPfyPKfiiiiiiffffffffffff_param_3];
	ld.param.u32 	%r85, [_Z27ProjConeFlatDisCUDA3dKernelPfyPKfiiiiiiffffffffffff_param_4];
	ld.param.u32 	%r86, [_Z27ProjConeFlatDisCUDA3dKernelPfyPKfiiiiiiffffffffffff_param_5];
	ld.param.u32 	%r89, [_Z27ProjConeFlatDisCUDA3dKernelPfyPKfiiiiiiffffffffffff_param_6];
	ld.param.u32 	%r87, [_Z27ProjConeFlatDisCUDA3dKernelPfyPKfiiiiiiffffffffffff_param_7];
	ld.param.u32 	%r88, [_Z27ProjConeFlatDisCUDA3dKernelPfyPKfiiiiiiffffffffffff_param_8];
	ld.param.f32 	%f132, [_Z27ProjConeFlatDisCUDA3dKernelPfyPKfiiiiiiffffffffffff_param_9];
	ld.param.f32 	%f133, [_Z27ProjConeFlatDisCUDA3dKernelPfyPKfiiiiiiffffffffffff_param_10];
	ld.param.f32 	%f134, [_Z27ProjConeFlatDisCUDA3dKernelPfyPKfiiiiiiffffffffffff_param_11];
	ld.param.f32 	%f135, [_Z27ProjConeFlatDisCUDA3dKernelPfyPKfiiiiiiffffffffffff_param_12];
	ld.param.f32 	%f136, [_Z27ProjConeFlatDisCUDA3dKernelPfyPKfiiiiiiffffffffffff_param_13];
	ld.param.f32 	%f137, [_Z27ProjConeFlatDisCUDA3dKernelPfyPKfiiiiiiffffffffffff_param_14];
	ld.param.f32 	%f138, [_Z27ProjConeFlatDisCUDA3dKernelPfyPKfiiiiiiffffffffffff_param_15];
	ld.param.f32 	%f141, [_Z27ProjConeFlatDisCUDA3dKernelPfyPKfiiiiiiffffffffffff_param_18];
	ld.param.f32 	%f142, [_Z27ProjConeFlatDisCUDA3dKernelPfyPKfiiiiiiffffffffffff_param_19];
	ld.param.f32 	%f143, [_Z27ProjConeFlatDisCUDA3dKernelPfyPKfiiiiiiffffffffffff_param_20];
	cvta.to.global.u64 	%rd15, %rd14;
	add.u64 	%rd1, %SPL, 0;
	mov.u32 	%r1, %ctaid.x;
	div.u32 	%r2, %r1, %r89;
	mul.lo.s32 	%r90, %r2, %r89;
	sub.s32 	%r91, %r1, %r90;
	mov.u32 	%r3, %ctaid.y;
	mov.u32 	%r92, %ctaid.z;
	mov.u32 	%r4, %ntid.x;
	mul.lo.s32 	%r5, %r92, %r4;
	mov.u32 	%r6, %tid.x;
	add.s32 	%r7, %r5, %r6;
	add.s32 	%r93, %r5, %r4;
	setp.gt.u32 	%p1, %r93, %r87;
	sub.s32 	%r94, %r87, %r5;
	selp.b32 	%r8, %r94, %r4, %p1;
	mul.wide.u32 	%rd17, %r91, 4;
	add.s64 	%rd18, %rd15, %rd17;
	ld.global.nc.f32 	%f1, [%rd18];
	mul.f32 	%f144, %f1, 0f3F22F983;
	cvt.rni.s32.f32 	%r235, %f144;
	cvt.rn.f32.s32 	%f145, %r235;
	fma.rn.f32 	%f146, %f145, 0fBFC90FDA, %f1;
	fma.rn.f32 	%f147, %f145, 0fB3A22168, %f146;
	fma.rn.f32 	%f358, %f145, 0fA7C234C5, %f147;
	abs.f32 	%f3, %f1;
	setp.ltu.f32 	%p2, %f3, 0f47CE4780;
	mov.u32 	%r231, %r235;
	mov.f32 	%f357, %f358;
	@%p2 bra 	$L__BB0_8;
	setp.neu.f32 	%p3, %f3, 0f7F800000;
	@%p3 bra 	$L__BB0_3;
	mov.f32 	%f150, 0f00000000;
	mul.rn.f32 	%f357, %f1, %f150;
	mov.b32 	%r231, 0;
	bra.uni 	$L__BB0_8;
$L__BB0_3:
	mov.b32 	%r10, %f1;
	shl.b32 	%r96, %r10, 8;
	or.b32  	%r11, %r96, -2147483648;
	mov.b64 	%rd48, 0;
	mov.b32 	%r228, 0;
	mov.u64 	%rd46, __cudart_i2opi_f;
	mov.u64 	%rd47, %rd1;
$L__BB0_4:
	.pragma "nounroll";
	ld.global.nc.u32 	%r97, [%rd46];
	mad.wide.u32 	%rd21, %r97, %r11, %rd48;
	shr.u64 	%rd48, %rd21, 32;
	st.local.u32 	[%rd47], %rd21;
	add.s32 	%r228, %r228, 1;
	add.s64 	%rd47, %rd47, 4;
	add.s64 	%rd46, %rd46, 4;
	setp.ne.s32 	%p4, %r228, 6;
	@%p4 bra 	$L__BB0_4;
	shr.u32 	%r98, %r10, 23;
	st.local.u32 	[%rd1+24], %rd48;
	and.b32  	%r14, %r98, 31;
	and.b32  	%r99, %r98, 224;
	add.s32 	%r100, %r99, -128;
	shr.u32 	%r101, %r100, 5;
	mul.wide.u32 	%rd22, %r101, 4;
	sub.s64 	%rd8, %rd1, %rd22;
	ld.local.u32 	%r229, [%rd8+24];
	ld.local.u32 	%r230, [%rd8+20];
	setp.eq.s32 	%p5, %r14, 0;
	@%p5 bra 	$L__BB0_7;
	shf.l.wrap.b32 	%r229, %r230, %r229, %r14;
	ld.local.u32 	%r102, [%rd8+16];
	shf.l.wrap.b32 	%r230, %r102, %r230, %r14;
$L__BB0_7:
	shr.u32 	%r103, %r229, 30;
	shf.l.wrap.b32 	%r104, %r230, %r229, 2;
	shl.b32 	%r105, %r230, 2;
	shr.u32 	%r106, %r104, 31;
	add.s32 	%r107, %r106, %r103;
	neg.s32 	%r108, %r107;
	setp.lt.s32 	%p6, %r10, 0;
	selp.b32 	%r231, %r108, %r107, %p6;
	xor.b32  	%r109, %r104, %r10;
	shr.s32 	%r110, %r104, 31;
	xor.b32  	%r111, %r110, %r104;
	xor.b32  	%r112, %r110, %r105;
	cvt.u64.u32 	%rd23, %r111;
	shl.b64 	%rd24, %rd23, 32;
	cvt.u64.u32 	%rd25, %r112;
	or.b64  	%rd26, %rd24, %rd25;
	cvt.rn.f64.s64 	%fd35, %rd26;
	mul.f64 	%fd36, %fd35, 0d3BF921FB54442D19;
	cvt.rn.f32.f64 	%f148, %fd36;
	neg.f32 	%f149, %f148;
	setp.lt.s32 	%p7, %r109, 0;
	selp.f32 	%f357, %f149, %f148, %p7;
$L__BB0_8:
	setp.ltu.f32 	%p8, %f3, 0f47CE4780;
	mul.rn.f32 	%f151, %f357, %f357;
	and.b32  	%r114, %r231, 1;
	setp.eq.b32 	%p9, %r114, 1;
	selp.f32 	%f152, 0f3F800000, %f357, %p9;
	fma.rn.f32 	%f153, %f151, %f152, 0f00000000;
	fma.rn.f32 	%f154, %f151, 0f37CBAC00, 0fBAB607ED;
	selp.f32 	%f155, %f154, 0fB94D4153, %p9;
	selp.f32 	%f156, 0f3D2AAABB, 0f3C0885E4, %p9;
	fma.rn.f32 	%f157, %f155, %f151, %f156;
	selp.f32 	%f158, 0fBEFFFFFF, 0fBE2AAAA8, %p9;
	fma.rn.f32 	%f159, %f157, %f151, %f158;
	fma.rn.f32 	%f160, %f159, %f153, %f152;
	and.b32  	%r115, %r231, 2;
	setp.eq.s32 	%p10, %r115, 0;
	mov.f32 	%f161, 0f00000000;
	sub.f32 	%f162, %f161, %f160;
	selp.f32 	%f7, %f160, %f162, %p10;
	@%p8 bra 	$L__BB0_16;
	setp.neu.f32 	%p11, %f3, 0f7F800000;
	@%p11 bra 	$L__BB0_11;
	mov.f32 	%f165, 0f00000000;
	mul.rn.f32 	%f358, %f1, %f165;
	mov.b32 	%r235, 0;
	bra.uni 	$L__BB0_16;
$L__BB0_11:
	mov.b32 	%r23, %f1;
	shl.b32 	%r117, %r23, 8;
	or.b32  	%r24, %r117, -2147483648;
	mov.b64 	%rd49, 0;
	mov.b32 	%r232, 0;
	mov.u64 	%rd29, __cudart_i2opi_f;
$L__BB0_12:
	.pragma "nounroll";
	mul.wide.u32 	%rd28, %r232, 4;
	add.s64 	%rd30, %rd29, %rd28;
	ld.global.nc.u32 	%r118, [%rd30];
	mad.wide.u32 	%rd31, %r118, %r24, %rd49;
	shr.u64 	%rd49, %rd31, 32;
	add.s64 	%rd32, %rd1, %rd28;
	st.local.u32 	[%rd32], %rd31;
	add.s32 	%r232, %r232, 1;
	setp.ne.s32 	%p12, %r232, 6;
	@%p12 bra 	$L__BB0_12;
	shr.u32 	%r119, %r23, 23;
	st.local.u32 	[%rd1+24], %rd49;
	and.b32  	%r27, %r119, 31;
	and.b32  	%r120, %r119, 224;
	add.s32 	%r121, %r120, -128;
	shr.u32 	%r122, %r121, 5;
	mul.wide.u32 	%rd33, %r122, 4;
	sub.s64 	%rd11, %rd1, %rd33;
	ld.local.u32 	%r233, [%rd11+24];
	ld.local.u32 	%r234, [%rd11+20];
	setp.eq.s32 	%p13, %r27, 0;
	@%p13 bra 	$L__BB0_15;
	shf.l.wrap.b32 	%r233, %r234, %r233, %r27;
	ld.local.u32 	%r123, [%rd11+16];
	shf.l.wrap.b32 	%r234, %r123, %r234, %r27;
$L__BB0_15:
	shr.u32 	%r124, %r233, 30;
	shf.l.wrap.b32 	%r125, %r234, %r233, 2;
	shl.b32 	%r126, %r234, 2;
	shr.u32 	%r127, %r125, 31;
	add.s32 	%r128, %r127, %r124;
	neg.s32 	%r129, %r128;
	setp.lt.s32 	%p14, %r23, 0;
	selp.b32 	%r235, %r129, %r128, %p14;
	xor.b32  	%r130, %r125, %r23;
	shr.s32 	%r131, %r125, 31;
	xor.b32  	%r132, %r131, %r125;
	xor.b32  	%r133, %r131, %r126;
	cvt.u64.u32 	%rd34, %r132;
	shl.b64 	%rd35, %rd34, 32;
	cvt.u64.u32 	%rd36, %r133;
	or.b64  	%rd37, %rd35, %rd36;
	cvt.rn.f64.s64 	%fd37, %rd37;
	mul.f64 	%fd38, %fd37, 0d3BF921FB54442D19;
	cvt.rn.f32.f64 	%f163, %fd38;
	neg.f32 	%f164, %f163;
	setp.lt.s32 	%p15, %r130, 0;
	selp.f32 	%f358, %f164, %f163, %p15;
$L__BB0_16:
	add.s32 	%r135, %r235, 1;
	mul.rn.f32 	%f166, %f358, %f358;
	and.b32  	%r136, %r235, 1;
	setp.eq.b32 	%p16, %r136, 1;
	selp.f32 	%f167, %f358, 0f3F800000, %p16;
	fma.rn.f32 	%f168, %f166, %f167, 0f00000000;
	fma.rn.f32 	%f169, %f166, 0f37CBAC00, 0fBAB607ED;
	selp.f32 	%f170, 0fB94D4153, %f169, %p16;
	selp.f32 	%f171, 0f3C0885E4, 0f3D2AAABB, %p16;
	fma.rn.f32 	%f172, %f170, %f166, %f171;
	selp.f32 	%f173, 0fBE2AAAA8, 0fBEFFFFFF, %p16;
	fma.rn.f32 	%f174, %f172, %f166, %f173;
	fma.rn.f32 	%f175, %f174, %f168, %f167;
	and.b32  	%r137, %r135, 2;
	setp.eq.s32 	%p17, %r137, 0;
	mov.f32 	%f176, 0f00000000;
	sub.f32 	%f177, %f176, %f175;
	selp.f32 	%f11, %f175, %f177, %p17;
	neg.f32 	%f178, %f7;
	mul.f32 	%f12, %f137, %f178;
	mul.f32 	%f13, %f137, %f11;
	div.rn.f32 	%f179, %f137, %f138;
	mul.f32 	%f14, %f135, %f179;
	mul.f32 	%f15, %f179, %f142;
	cvt.rn.f64.u32 	%fd39, %r3;
	cvt.rn.f64.s32 	%fd40, %r88;
	fma.rn.f64 	%fd41, %fd40, 0dBFE0000000000000, %fd39;
	cvt.f64.f32 	%fd42, %f136;
	cvt.f64.f32 	%fd43, %f143;
	fma.rn.f64 	%fd44, %fd41, %fd42, %fd43;
	cvt.f64.f32 	%fd45, %f137;
	mul.f64 	%fd46, %fd44, %fd45;
	cvt.f64.f32 	%fd47, %f138;
	div.rn.f64 	%fd48, %fd46, %fd47;
	cvt.rn.f32.f64 	%f16, %fd48;
	fma.rn.f32 	%f17, %f136, %f179, %f16;
	mul.f32 	%f180, %f11, %f11;
	setp.leu.f32 	%p18, %f180, 0f3F000000;
	@%p18 bra 	$L__BB0_50;
	shl.b32 	%r185, %r6, 2;
	mov.u32 	%r186, _ZZ27ProjConeFlatDisCUDA3dKernelPfyPKfiiiiiiffffffffffffE8ProjTemp;
	add.s32 	%r36, %r186, %r185;
	mov.b32 	%r187, 0;
	st.shared.u32 	[%r36], %r187;
	setp.ltu.f32 	%p52, %f11, 0f00000000;
	@%p52 bra 	$L__BB0_19;
	cvt.rn.f64.u32 	%fd106, %r5;
	cvt.rn.f64.s32 	%fd107, %r87;
	mul.f64 	%fd108, %fd107, 0d3FE0000000000000;
	sub.f64 	%fd109, %fd106, %fd108;
	cvt.f64.f32 	%fd110, %f14;
	cvt.f64.f32 	%fd111, %f15;
	fma.rn.f64 	%fd112, %fd109, %fd110, %fd111;
	cvt.f64.f32 	%fd113, %f11;
	mul.f64 	%fd163, %fd112, %fd113;
	cvt.f64.f32 	%fd114, %f7;
	mul.f64 	%fd164, %fd112, %fd114;
	add.s32 	%r188, %r7, 1;
	cvt.rn.f64.u32 	%fd115, %r188;
	sub.f64 	%fd116, %fd115, %fd108;
	fma.rn.f64 	%fd117, %fd116, %fd110, %fd111;
	mul.f64 	%fd165, %fd117, %fd113;
	mul.f64 	%fd166, %fd117, %fd114;
	cvt.rn.f64.u32 	%fd118, %r7;
	add.f64 	%fd119, %fd118, 0d3FE0000000000000;
	sub.f64 	%fd120, %fd119, %fd108;
	fma.rn.f64 	%fd121, %fd120, %fd110, %fd111;
	mul.f64 	%fd167, %fd121, %fd114;
	bra.uni 	$L__BB0_20;
$L__BB0_19:
	cvt.rn.f64.s32 	%fd122, %r87;
	mul.f64 	%fd123, %fd122, 0d3FE0000000000000;
	cvt.rn.f64.u32 	%fd124, %r5;
	sub.f64 	%fd125, %fd123, %fd124;
	cvt.f64.f32 	%fd126, %f14;
	cvt.f64.f32 	%fd127, %f15;
	fma.rn.f64 	%fd128, %fd125, %fd126, %fd127;
	cvt.f64.f32 	%fd129, %f11;
	mul.f64 	%fd163, %fd128, %fd129;
	cvt.f64.f32 	%fd130, %f7;
	mul.f64 	%fd164, %fd128, %fd130;
	cvt.rn.f64.u32 	%fd131, %r7;
	sub.f64 	%fd132, %fd123, %fd131;
	add.f64 	%fd133, %fd132, 0dBFF0000000000000;
	fma.rn.f64 	%fd134, %fd133, %fd126, %fd127;
	mul.f64 	%fd165, %fd134, %fd129;
	mul.f64 	%fd166, %fd134, %fd130;
	add.f64 	%fd135, %fd132, 0dBFE0000000000000;
	fma.rn.f64 	%fd136, %fd135, %fd126, %fd127;
	mul.f64 	%fd167, %fd136, %fd130;
$L__BB0_20:
	cvt.rn.f32.f64 	%f266, %fd167;
	cvt.rn.f32.f64 	%f267, %fd166;
	cvt.rn.f32.f64 	%f268, %fd165;
	cvt.rn.f32.f64 	%f269, %fd164;
	cvt.rn.f32.f64 	%f18, %fd163;
	mul.f32 	%f270, %f12, %f269;
	mul.f32 	%f271, %f13, %f18;
	sub.f32 	%f272, %f270, %f271;
	sub.f32 	%f273, %f269, %f13;
	div.rn.f32 	%f19, %f272, %f273;
	mul.f32 	%f274, %f12, %f267;
	mul.f32 	%f275, %f13, %f268;
	sub.f32 	%f276, %f274, %f275;
	sub.f32 	%f277, %f267, %f13;
	div.rn.f32 	%f373, %f276, %f277;
	sub.f32 	%f278, %f13, %f266;
	div.rn.f32 	%f279, %f13, %f278;
	mul.f32 	%f21, %f279, %f16;
	mul.f32 	%f22, %f17, %f279;
	setp.ne.s32 	%p53, %r6, 0;
	@%p53 bra 	$L__BB0_22;
	st.shared.f32 	[_ZZ27ProjConeFlatDisCUDA3dKernelPfyPKfiiiiiiffffffffffffE15DetColProj2Axis], %f19;
$L__BB0_22:
	ld.param.f32 	%f352, [_Z27ProjConeFlatDisCUDA3dKernelPfyPKfiiiiiiffffffffffff_param_16];
	mov.u32 	%r190, _ZZ27ProjConeFlatDisCUDA3dKernelPfyPKfiiiiiiffffffffffffE15DetColProj2Axis;
	add.s32 	%r191, %r190, %r185;
	st.shared.f32 	[%r191+4], %f373;
	mov.u32 	%r192, _ZZ27ProjConeFlatDisCUDA3dKernelPfyPKfiiiiiiffffffffffffE16DetRow0Proj2Axis;
	add.s32 	%r193, %r192, %r185;
	st.shared.f32 	[%r193], %f21;
	mov.u32 	%r194, _ZZ27ProjConeFlatDisCUDA3dKernelPfyPKfiiiiiiffffffffffffE16DetRow1Proj2Axis;
	add.s32 	%r195, %r194, %r185;
	st.shared.f32 	[%r195], %f22;
	bar.sync 	0;
	ld.shared.f32 	%f280, [%r191];
	sub.f32 	%f281, %f373, %f280;
	sub.f32 	%f282, %f22, %f21;
	mul.f32 	%f23, %f282, %f281;
	add.f32 	%f283, %f373, %f280;
	cvt.f64.f32 	%fd137, %f283;
	mul.f64 	%fd138, %fd137, 0d3FE0000000000000;
	cvt.f64.f32 	%fd139, %f12;
	sub.f64 	%fd140, %fd138, %fd139;
	cvt.rn.f32.f64 	%f284, %fd140;
	add.f32 	%f285, %f22, %f21;
	mul.f32 	%f286, %f285, 0f3F000000;
	mul.f32 	%f287, %f284, %f284;
	fma.rn.f32 	%f288, %f286, %f286, %f287;
	fma.rn.f32 	%f24, %f13, %f13, %f288;
	neg.s32 	%r196, %r84;
	cvt.rn.f64.s32 	%fd141, %r196;
	mul.f64 	%fd142, %fd141, 0d3FE0000000000000;
	cvt.f64.f32 	%fd143, %f132;
	cvt.f64.f32 	%fd144, %f352;
	fma.rn.f64 	%fd16, %fd142, %fd143, %fd144;
	cvt.rn.f64.s32 	%fd145, %r84;
	mul.f64 	%fd146, %fd145, 0d3FE0000000000000;
	fma.rn.f64 	%fd17, %fd146, %fd143, %fd144;
	neg.s32 	%r197, %r86;
	cvt.rn.f64.s32 	%fd147, %r197;
	mul.f64 	%fd148, %fd147, 0d3FE0000000000000;
	cvt.f64.f32 	%fd149, %f134;
	cvt.f64.f32 	%fd150, %f141;
	fma.rn.f64 	%fd151, %fd148, %fd149, %fd150;
	cvt.rn.f32.f64 	%f25, %fd151;
	cvt.rn.f64.s32 	%fd152, %r86;
	mul.f64 	%fd153, %fd152, 0d3FE0000000000000;
	fma.rn.f64 	%fd154, %fd153, %fd149, %fd150;
	cvt.rn.f32.f64 	%f26, %fd154;
	setp.eq.s32 	%p54, %r85, 0;
	@%p54 bra 	$L__BB0_48;
	cvt.rn.f32.f64 	%f289, %fd17;
	cvt.rn.f32.f64 	%f290, %fd16;
	mul.f32 	%f27, %f13, %f290;
	mul.f32 	%f28, %f13, %f289;
	mul.lo.s32 	%r37, %r2, %r86;
	abs.f32 	%f291, %f11;
	mul.f32 	%f29, %f14, %f291;
	mov.b32 	%r236, 0;
	mov.u32 	%r237, %r236;
$L__BB0_24:
	mov.u32 	%r39, %r237;
	add.s32 	%r40, %r236, %r6;
	setp.ge.s32 	%p55, %r40, %r85;
	@%p55 bra 	$L__BB0_47;
	ld.param.f32 	%f354, [_Z27ProjConeFlatDisCUDA3dKernelPfyPKfiiiiiiffffffffffff_param_17];
	cvt.rn.f64.s32 	%fd155, %r40;
	cvt.rn.f64.s32 	%fd156, %r85;
	mul.f64 	%fd157, %fd156, 0d3FE0000000000000;
	sub.f64 	%fd158, %fd157, %fd155;
	add.f64 	%fd159, %fd158, 0dBFE0000000000000;
	cvt.f64.f32 	%fd160, %f133;
	cvt.f64.f32 	%fd161, %f354;
	fma.rn.f64 	%fd162, %fd159, %fd160, %fd161;
	cvt.rn.f32.f64 	%f292, %fd162;
	mul.f32 	%f293, %f12, %f292;
	sub.f32 	%f294, %f293, %f27;
	sub.f32 	%f295, %f292, %f13;
	div.rn.f32 	%f31, %f294, %f295;
	sub.f32 	%f296, %f293, %f28;
	div.rn.f32 	%f297, %f296, %f295;
	sub.f32 	%f298, %f13, %f292;
	div.rn.f32 	%f299, %f13, %f298;
	mul.f32 	%f32, %f299, %f25;
	mul.f32 	%f33, %f299, %f26;
	sub.f32 	%f300, %f297, %f31;
	cvt.rn.f32.s32 	%f301, %r84;
	div.rn.f32 	%f34, %f300, %f301;
	sub.f32 	%f302, %f33, %f32;
	cvt.rn.f32.s32 	%f303, %r86;
	div.rn.f32 	%f35, %f302, %f303;
	ld.shared.f32 	%f304, [_ZZ27ProjConeFlatDisCUDA3dKernelPfyPKfiiiiiiffffffffffffE15DetColProj2Axis];
	max.f32 	%f362, %f31, %f304;
	setp.neu.f32 	%p56, %f31, %f362;
	@%p56 bra 	$L__BB0_27;
	mul.f32 	%f308, %f13, %f362;
	sub.f32 	%f309, %f362, %f12;
	mul.f32 	%f310, %f7, %f309;
	div.rn.f32 	%f311, %f310, %f11;
	add.f32 	%f312, %f13, %f311;
	div.rn.f32 	%f313, %f308, %f312;
	sub.f32 	%f314, %f313, %f18;
	div.rn.f32 	%f315, %f314, %f29;
	cvt.rmi.f32.f32 	%f316, %f315;
	cvt.rzi.s32.f32 	%r240, %f316;
	mov.b32 	%r241, 0;
	bra.uni 	$L__BB0_28;
$L__BB0_27:
	sub.f32 	%f305, %f362, %f31;
	div.rn.f32 	%f306, %f305, %f34;
	cvt.rmi.f32.f32 	%f307, %f306;
	cvt.rzi.s32.f32 	%r241, %f307;
	mov.b32 	%r240, 0;
$L__BB0_28:
	add.s32 	%r201, %r241, 1;
	cvt.rn.f32.s32 	%f317, %r201;
	fma.rn.f32 	%f363, %f34, %f317, %f31;
	setp.ge.s32 	%p57, %r240, %r8;
	@%p57 bra 	$L__BB0_30;
	shl.b32 	%r202, %r240, 2;
	mov.u32 	%r203, _ZZ27ProjConeFlatDisCUDA3dKernelPfyPKfiiiiiiffffffffffffE15DetColProj2Axis;
	add.s32 	%r204, %r203, %r202;
	ld.shared.f32 	%f373, [%r204+4];
$L__BB0_30:
	setp.ge.s32 	%p59, %r241, %r84;
	mov.f32 	%f361, 0f00000000;
	or.pred  	%p60, %p59, %p57;
	@%p60 bra 	$L__BB0_45;
	cvt.rn.f32.s32 	%f40, %r40;
	mov.f32 	%f361, 0f00000000;
$L__BB0_32:
	mov.f32 	%f43, %f363;
	shl.b32 	%r206, %r240, 2;
	mov.u32 	%r207, _ZZ27ProjConeFlatDisCUDA3dKernelPfyPKfiiiiiiffffffffffffE16DetRow0Proj2Axis;
	add.s32 	%r208, %r207, %r206;
	ld.shared.f32 	%f320, [%r208];
	max.f32 	%f366, %f32, %f320;
	mov.u32 	%r209, _ZZ27ProjConeFlatDisCUDA3dKernelPfyPKfiiiiiiffffffffffffE16DetRow1Proj2Axis;
	add.s32 	%r210, %r209, %r206;
	ld.shared.f32 	%f321, [%r210];
	min.f32 	%f46, %f33, %f321;
	setp.eq.f32 	%p61, %f366, %f32;
	mov.b32 	%r242, 0;
	@%p61 bra 	$L__BB0_34;
	sub.f32 	%f322, %f366, %f32;
	div.rn.f32 	%f323, %f322, %f35;
	cvt.rmi.f32.f32 	%f324, %f323;
	cvt.rzi.s32.f32 	%r242, %f324;
$L__BB0_34:
	add.s32 	%r211, %r242, 1;
	cvt.rn.f32.s32 	%f325, %r211;
	fma.rn.f32 	%f365, %f35, %f325, %f32;
	setp.geu.f32 	%p62, %f43, %f373;
	@%p62 bra 	$L__BB0_39;
	setp.geu.f32 	%p71, %f366, %f46;
	setp.ge.s32 	%p72, %r242, %r86;
	or.pred  	%p73, %p71, %p72;
	@%p73 bra 	$L__BB0_38;
	cvt.rn.f32.s32 	%f48, %r241;
	sub.f32 	%f49, %f43, %f362;
$L__BB0_37:
	setp.gt.f32 	%p74, %f365, %f46;
	selp.f32 	%f53, %f46, %f365, %p74;
	sub.f32 	%f336, %f53, %f366;
	mul.f32 	%f337, %f49, %f336;
	add.s32 	%r219, %r242, %r37;
	cvt.rn.f32.s32 	%f338, %r219;
	tex.3d.v4.f32.f32 	{%f339, %f340, %f341, %f342}, [%rd13, {%f48, %f40, %f338, %f338}];
	fma.rn.f32 	%f361, %f337, %f339, %f361;
	add.s32 	%r242, %r242, 1;
	add.f32 	%f365, %f35, %f53;
	setp.lt.f32 	%p75, %f53, %f46;
	setp.lt.s32 	%p76, %r242, %r86;
	and.pred  	%p77, %p75, %p76;
	mov.f32 	%f366, %f53;
	@%p77 bra 	$L__BB0_37;
$L__BB0_38:
	add.s32 	%r241, %r241, 1;
	add.f32 	%f363, %f34, %f43;
	mov.f32 	%f362, %f43;
	bra.uni 	$L__BB0_44;
$L__BB0_39:
	setp.geu.f32 	%p63, %f366, %f46;
	setp.ge.s32 	%p64, %r242, %r86;
	or.pred  	%p65, %p63, %p64;
	@%p65 bra 	$L__BB0_42;
	cvt.rn.f32.s32 	%f58, %r241;
	sub.f32 	%f59, %f373, %f362;
$L__BB0_41:
	setp.gt.f32 	%p66, %f365, %f46;
	selp.f32 	%f63, %f46, %f365, %p66;
	sub.f32 	%f326, %f63, %f366;
	mul.f32 	%f327, %f59, %f326;
	add.s32 	%r212, %r242, %r37;
	cvt.rn.f32.s32 	%f328, %r212;
	tex.3d.v4.f32.f32 	{%f329, %f330, %f331, %f332}, [%rd13, {%f58, %f40, %f328, %f328}];
	fma.rn.f32 	%f361, %f327, %f329, %f361;
	add.s32 	%r242, %r242, 1;
	add.f32 	%f365, %f35, %f63;
	setp.lt.f32 	%p67, %f63, %f46;
	setp.lt.s32 	%p68, %r242, %r86;
	and.pred  	%p69, %p67, %p68;
	mov.f32 	%f366, %f63;
	@%p69 bra 	$L__BB0_41;
$L__BB0_42:
	shl.b32 	%r213, %r240, 2;
	mov.u32 	%r214, _ZZ27ProjConeFlatDisCUDA3dKernelPfyPKfiiiiiiffffffffffffE8ProjTemp;
	add.s32 	%r215, %r214, %r213;
	atom.shared.add.f32 	%f334, [%r215], %f361;
	add.s32 	%r240, %r240, 1;
	setp.ge.s32 	%p70, %r240, %r8;
	mov.f32 	%f361, 0f00000000;
	mov.f32 	%f363, %f43;
	mov.f32 	%f362, %f373;
	@%p70 bra 	$L__BB0_44;
	mov.u32 	%r217, _ZZ27ProjConeFlatDisCUDA3dKernelPfyPKfiiiiiiffffffffffffE15DetColProj2Axis;
	add.s32 	%r218, %r217, %r213;
	ld.shared.f32 	%f373, [%r218+8];
$L__BB0_44:
	setp.lt.s32 	%p78, %r241, %r84;
	setp.lt.s32 	%p79, %r240, %r8;
	and.pred  	%p80, %p78, %p79;
	@%p80 bra 	$L__BB0_32;
$L__BB0_45:
	setp.eq.f32 	%p81, %f361, 0f00000000;
	@%p81 bra 	$L__BB0_47;
	shl.b32 	%r220, %r240, 2;
	mov.u32 	%r221, _ZZ27ProjConeFlatDisCUDA3dKernelPfyPKfiiiiiiffffffffffffE8ProjTemp;
	add.s32 	%r222, %r221, %r220;
	atom.shared.add.f32 	%f343, [%r222], %f361;
$L__BB0_47:
	add.s32 	%r237, %r39, 1;
	mad.lo.s32 	%r236, %r4, %r39, %r4;
	setp.lt.u32 	%p82, %r236, %r85;
	@%p82 bra 	$L__BB0_24;
$L__BB0_48:
	bar.sync 	0;
	setp.ge.s32 	%p83, %r7, %r87;
	@%p83 bra 	$L__BB0_83;
	ld.param.u64 	%rd45, [_Z27ProjConeFlatDisCUDA3dKernelPfyPKfiiiiiiffffffffffff_param_0];
	sqrt.rn.f32 	%f344, %f24;
	abs.f32 	%f345, %f13;
	div.rn.f32 	%f346, %f345, %f344;
	mul.f32 	%f347, %f23, %f346;
	div.rn.f32 	%f348, %f133, %f347;
	ld.shared.f32 	%f349, [%r36];
	mul.f32 	%f350, %f348, %f349;
	st.shared.f32 	[%r36], %f350;
	setp.ge.f32 	%p84, %f11, 0f00000000;
	not.b32 	%r223, %r7;
	add.s32 	%r224, %r87, %r223;
	selp.b32 	%r225, %r7, %r224, %p84;
	mad.lo.s32 	%r226, %r88, %r1, %r3;
	mad.lo.s32 	%r227, %r226, %r87, %r225;
	cvta.to.global.u64 	%rd41, %rd45;
	mul.wide.u32 	%rd42, %r227, 4;
	add.s64 	%rd43, %rd41, %rd42;
	st.global.f32 	[%rd43], %f350;
	bra.uni 	$L__BB0_83;
$L__BB0_50:
	shl.b32 	%r138, %r6, 2;
	mov.u32 	%r139, _ZZ27ProjConeFlatDisCUDA3dKernelPfyPKfiiiiiiffffffffffffE8ProjTemp;
	add.s32 	%r60, %r139, %r138;
	mov.b32 	%r140, 0;
	st.shared.u32 	[%r60], %r140;
	setp.ltu.f32 	%p19, %f7, 0f00000000;
	@%p19 bra 	$L__BB0_52;
	cvt.rn.f64.u32 	%fd49, %r5;
	cvt.rn.f64.s32 	%fd50, %r87;
	mul.f64 	%fd51, %fd50, 0d3FE0000000000000;
	sub.f64 	%fd52, %fd49, %fd51;
	cvt.f64.f32 	%fd53, %f14;
	cvt.f64.f32 	%fd54, %f15;
	fma.rn.f64 	%fd55, %fd52, %fd53, %fd54;
	cvt.f64.f32 	%fd56, %f11;
	mul.f64 	%fd168, %fd55, %fd56;
	cvt.f64.f32 	%fd57, %f7;
	mul.f64 	%fd169, %fd55, %fd57;
	add.s32 	%r141, %r7, 1;
	cvt.rn.f64.u32 	%fd58, %r141;
	sub.f64 	%fd59, %fd58, %fd51;
	fma.rn.f64 	%fd60, %fd59, %fd53, %fd54;
	mul.f64 	%fd170, %fd60, %fd56;
	mul.f64 	%fd171, %fd60, %fd57;
	cvt.rn.f64.u32 	%fd61, %r7;
	add.f64 	%fd62, %fd61, 0d3FE0000000000000;
	sub.f64 	%fd63, %fd62, %fd51;
	fma.rn.f64 	%fd64, %fd63, %fd53, %fd54;
	mul.f64 	%fd172, %fd64, %fd56;
	bra.uni 	$L__BB0_53;
$L__BB0_52:
	cvt.rn.f64.s32 	%fd65, %r87;
	mul.f64 	%fd66, %fd65, 0d3FE0000000000000;
	cvt.rn.f64.u32 	%fd67, %r5;
	sub.f64 	%fd68, %fd66, %fd67;
	cvt.f64.f32 	%fd69, %f14;
	cvt.f64.f32 	%fd70, %f15;
	fma.rn.f64 	%fd71, %fd68, %fd69, %fd70;
	cvt.f64.f32 	%fd72, %f11;
	mul.f64 	%fd168, %fd71, %fd72;
	cvt.f64.f32 	%fd73, %f7;
	mul.f64 	%fd169, %fd71, %fd73;
	cvt.rn.f64.u32 	%fd74, %r7;
	sub.f64 	%fd75, %fd66, %fd74;
	add.f64 	%fd76, %fd75, 0dBFF0000000000000;
	fma.rn.f64 	%fd77, %fd76, %fd69, %fd70;
	mul.f64 	%fd170, %fd77, %fd72;
	mul.f64 	%fd171, %fd77, %fd73;
	add.f64 	%fd78, %fd75, 0dBFE0000000000000;
	fma.rn.f64 	%fd79, %fd78, %fd69, %fd70;
	mul.f64 	%fd172, %fd79, %fd72;
$L__BB0_53:
	cvt.rn.f32.f64 	%f181, %fd172;
	cvt.rn.f32.f64 	%f182, %fd171;
	cvt.rn.f32.f64 	%f183, %fd170;
	cvt.rn.f32.f64 	%f75, %fd169;
	cvt.rn.f32.f64 	%f184, %fd168;
	mul.f32 	%f185, %f13, %f184;
	mul.f32 	%f186, %f12, %f75;
	sub.f32 	%f187, %f185, %f186;
	sub.f32 	%f188, %f184, %f12;
	div.rn.f32 	%f76, %f187, %f188;
	mul.f32 	%f189, %f13, %f183;
	mul.f32 	%f190, %f12, %f182;
	sub.f32 	%f191, %f189, %f190;
	sub.f32 	%f192, %f183, %f12;
	div.rn.f32 	%f394, %f191, %f192;
	sub.f32 	%f193, %f12, %f181;
	div.rn.f32 	%f194, %f12, %f193;
	mul.f32 	%f78, %f194, %f16;
	mul.f32 	%f79, %f17, %f194;
	setp.ne.s32 	%p20, %r6, 0;
	@%p20 bra 	$L__BB0_55;
	st.shared.f32 	[_ZZ27ProjConeFlatDisCUDA3dKernelPfyPKfiiiiiiffffffffffffE15DetColProj2Axis], %f76;
$L__BB0_55:
	ld.param.f32 	%f353, [_Z27ProjConeFlatDisCUDA3dKernelPfyPKfiiiiiiffffffffffff_param_17];
	mov.u32 	%r143, _ZZ27ProjConeFlatDisCUDA3dKernelPfyPKfiiiiiiffffffffffffE15DetColProj2Axis;
	add.s32 	%r144, %r143, %r138;
	st.shared.f32 	[%r144+4], %f394;
	mov.u32 	%r145, _ZZ27ProjConeFlatDisCUDA3dKernelPfyPKfiiiiiiffffffffffffE16DetRow0Proj2Axis;
	add.s32 	%r146, %r145, %r138;
	st.shared.f32 	[%r146], %f78;
	mov.u32 	%r147, _ZZ27ProjConeFlatDisCUDA3dKernelPfyPKfiiiiiiffffffffffffE16DetRow1Proj2Axis;
	add.s32 	%r148, %r147, %r138;
	st.shared.f32 	[%r148], %f79;
	bar.sync 	0;
	ld.shared.f32 	%f195, [%r144];
	sub.f32 	%f196, %f394, %f195;
	sub.f32 	%f197, %f79, %f78;
	mul.f32 	%f80, %f197, %f196;
	add.f32 	%f198, %f394, %f195;
	cvt.f64.f32 	%fd80, %f198;
	mul.f64 	%fd81, %fd80, 0d3FE0000000000000;
	cvt.f64.f32 	%fd82, %f13;
	sub.f64 	%fd83, %fd81, %fd82;
	cvt.rn.f32.f64 	%f199, %fd83;
	add.f32 	%f200, %f79, %f78;
	mul.f32 	%f201, %f200, 0f3F000000;
	mul.f32 	%f202, %f199, %f199;
	fma.rn.f32 	%f203, %f201, %f201, %f202;
	fma.rn.f32 	%f81, %f12, %f12, %f203;
	neg.s32 	%r149, %r85;
	cvt.rn.f64.s32 	%fd84, %r149;
	mul.f64 	%fd85, %fd84, 0d3FE0000000000000;
	cvt.f64.f32 	%fd86, %f133;
	cvt.f64.f32 	%fd87, %f353;
	fma.rn.f64 	%fd33, %fd85, %fd86, %fd87;
	cvt.rn.f64.s32 	%fd88, %r85;
	mul.f64 	%fd89, %fd88, 0d3FE0000000000000;
	fma.rn.f64 	%fd34, %fd89, %fd86, %fd87;
	neg.s32 	%r150, %r86;
	cvt.rn.f64.s32 	%fd90, %r150;
	mul.f64 	%fd91, %fd90, 0d3FE0000000000000;
	cvt.f64.f32 	%fd92, %f134;
	cvt.f64.f32 	%fd93, %f141;
	fma.rn.f64 	%fd94, %fd91, %fd92, %fd93;
	cvt.rn.f32.f64 	%f82, %fd94;
	cvt.rn.f64.s32 	%fd95, %r86;
	mul.f64 	%fd96, %fd95, 0d3FE0000000000000;
	fma.rn.f64 	%fd97, %fd96, %fd92, %fd93;
	cvt.rn.f32.f64 	%f83, %fd97;
	setp.eq.s32 	%p21, %r84, 0;
	@%p21 bra 	$L__BB0_81;
	cvt.rn.f32.f64 	%f204, %fd34;
	cvt.rn.f32.f64 	%f205, %fd33;
	mul.f32 	%f84, %f12, %f205;
	mul.f32 	%f85, %f12, %f204;
	mul.lo.s32 	%r61, %r2, %r86;
	abs.f32 	%f206, %f7;
	mul.f32 	%f86, %f14, %f206;
	mov.b32 	%r248, 0;
	mov.u32 	%r249, %r248;
$L__BB0_57:
	mov.u32 	%r63, %r249;
	add.s32 	%r64, %r248, %r6;
	setp.ge.s32 	%p22, %r64, %r84;
	@%p22 bra 	$L__BB0_80;
	ld.param.f32 	%f351, [_Z27ProjConeFlatDisCUDA3dKernelPfyPKfiiiiiiffffffffffff_param_16];
	cvt.rn.f64.s32 	%fd98, %r64;
	cvt.rn.f64.s32 	%fd99, %r84;
	mul.f64 	%fd100, %fd99, 0d3FE0000000000000;
	sub.f64 	%fd101, %fd98, %fd100;
	add.f64 	%fd102, %fd101, 0d3FE0000000000000;
	cvt.f64.f32 	%fd103, %f132;
	cvt.f64.f32 	%fd104, %f351;
	fma.rn.f64 	%fd105, %fd102, %fd103, %fd104;
	cvt.rn.f32.f64 	%f207, %fd105;
	mul.f32 	%f208, %f13, %f207;
	sub.f32 	%f209, %f208, %f84;
	sub.f32 	%f210, %f207, %f12;
	div.rn.f32 	%f88, %f209, %f210;
	sub.f32 	%f211, %f208, %f85;
	div.rn.f32 	%f212, %f211, %f210;
	sub.f32 	%f213, %f12, %f207;
	div.rn.f32 	%f214, %f12, %f213;
	mul.f32 	%f89, %f214, %f82;
	mul.f32 	%f90, %f214, %f83;
	sub.f32 	%f215, %f212, %f88;
	cvt.rn.f32.s32 	%f216, %r85;
	div.rn.f32 	%f91, %f215, %f216;
	sub.f32 	%f217, %f90, %f89;
	cvt.rn.f32.s32 	%f218, %r86;
	div.rn.f32 	%f92, %f217, %f218;
	ld.shared.f32 	%f219, [_ZZ27ProjConeFlatDisCUDA3dKernelPfyPKfiiiiiiffffffffffffE15DetColProj2Axis];
	max.f32 	%f383, %f88, %f219;
	setp.neu.f32 	%p23, %f88, %f383;
	@%p23 bra 	$L__BB0_60;
	mul.f32 	%f223, %f12, %f383;
	sub.f32 	%f224, %f383, %f13;
	mul.f32 	%f225, %f11, %f224;
	div.rn.f32 	%f226, %f225, %f7;
	add.f32 	%f227, %f12, %f226;
	div.rn.f32 	%f228, %f223, %f227;
	sub.f32 	%f229, %f228, %f75;
	div.rn.f32 	%f230, %f229, %f86;
	cvt.rmi.f32.f32 	%f231, %f230;
	cvt.rzi.s32.f32 	%r252, %f231;
	mov.b32 	%r253, 0;
	bra.uni 	$L__BB0_61;
$L__BB0_60:
	sub.f32 	%f220, %f383, %f88;
	div.rn.f32 	%f221, %f220, %f91;
	cvt.rmi.f32.f32 	%f222, %f221;
	cvt.rzi.s32.f32 	%r253, %f222;
	mov.b32 	%r252, 0;
$L__BB0_61:
	add.s32 	%r154, %r253, 1;
	cvt.rn.f32.s32 	%f232, %r154;
	fma.rn.f32 	%f384, %f91, %f232, %f88;
	setp.ge.s32 	%p24, %r252, %r8;
	@%p24 bra 	$L__BB0_63;
	shl.b32 	%r155, %r252, 2;
	mov.u32 	%r156, _ZZ27ProjConeFlatDisCUDA3dKernelPfyPKfiiiiiiffffffffffffE15DetColProj2Axis;
	add.s32 	%r157, %r156, %r155;
	ld.shared.f32 	%f394, [%r157+4];
$L__BB0_63:
	setp.ge.s32 	%p26, %r253, %r85;
	mov.f32 	%f382, 0f00000000;
	or.pred  	%p27, %p26, %p24;
	@%p27 bra 	$L__BB0_78;
	cvt.rn.f32.s32 	%f97, %r64;
	mov.f32 	%f382, 0f00000000;
$L__BB0_65:
	mov.f32 	%f100, %f384;
	shl.b32 	%r159, %r252, 2;
	mov.u32 	%r160, _ZZ27ProjConeFlatDisCUDA3dKernelPfyPKfiiiiiiffffffffffffE16DetRow0Proj2Axis;
	add.s32 	%r161, %r160, %r159;
	ld.shared.f32 	%f235, [%r161];
	max.f32 	%f387, %f89, %f235;
	mov.u32 	%r162, _ZZ27ProjConeFlatDisCUDA3dKernelPfyPKfiiiiiiffffffffffffE16DetRow1Proj2Axis;
	add.s32 	%r163, %r162, %r159;
	ld.shared.f32 	%f236, [%r163];
	min.f32 	%f103, %f90, %f236;
	setp.eq.f32 	%p28, %f387, %f89;
	mov.b32 	%r254, 0;
	@%p28 bra 	$L__BB0_67;
	sub.f32 	%f237, %f387, %f89;
	div.rn.f32 	%f238, %f237, %f92;
	cvt.rmi.f32.f32 	%f239, %f238;
	cvt.rzi.s32.f32 	%r254, %f239;
$L__BB0_67:
	add.s32 	%r164, %r254, 1;
	cvt.rn.f32.s32 	%f240, %r164;
	fma.rn.f32 	%f386, %f92, %f240, %f89;
	setp.geu.f32 	%p29, %f100, %f394;
	@%p29 bra 	$L__BB0_72;
	setp.geu.f32 	%p38, %f387, %f103;
	setp.ge.s32 	%p39, %r254, %r86;
	or.pred  	%p40, %p38, %p39;
	@%p40 bra 	$L__BB0_71;
	not.b32 	%r174, %r253;
	add.s32 	%r175, %r85, %r174;
	cvt.rn.f32.s32 	%f105, %r175;
	sub.f32 	%f106, %f100, %f383;
$L__BB0_70:
	setp.gt.f32 	%p41, %f386, %f103;
	selp.f32 	%f110, %f103, %f386, %p41;
	sub.f32 	%f251, %f110, %f387;
	mul.f32 	%f252, %f106, %f251;
	add.s32 	%r176, %r254, %r61;
	cvt.rn.f32.s32 	%f253, %r176;
	tex.3d.v4.f32.f32 	{%f254, %f255, %f256, %f257}, [%rd13, {%f97, %f105, %f253, %f253}];
	fma.rn.f32 	%f382, %f252, %f254, %f382;
	add.s32 	%r254, %r254, 1;
	add.f32 	%f386, %f92, %f110;
	setp.lt.f32 	%p42, %f110, %f103;
	setp.lt.s32 	%p43, %r254, %r86;
	and.pred  	%p44, %p42, %p43;
	mov.f32 	%f387, %f110;
	@%p44 bra 	$L__BB0_70;
$L__BB0_71:
	add.s32 	%r253, %r253, 1;
	add.f32 	%f384, %f91, %f100;
	mov.f32 	%f383, %f100;
	bra.uni 	$L__BB0_77;
$L__BB0_72:
	setp.geu.f32 	%p30, %f387, %f103;
	setp.ge.s32 	%p31, %r254, %r86;
	or.pred  	%p32, %p30, %p31;
	@%p32 bra 	$L__BB0_75;
	not.b32 	%r165, %r253;
	add.s32 	%r166, %r85, %r165;
	cvt.rn.f32.s32 	%f115, %r166;
	sub.f32 	%f116, %f394, %f383;
$L__BB0_74:
	setp.gt.f32 	%p33, %f386, %f103;
	selp.f32 	%f120, %f103, %f386, %p33;
	sub.f32 	%f241, %f120, %f387;
	mul.f32 	%f242, %f116, %f241;
	add.s32 	%r167, %r254, %r61;
	cvt.rn.f32.s32 	%f243, %r167;
	tex.3d.v4.f32.f32 	{%f244, %f245, %f246, %f247}, [%rd13, {%f97, %f115, %f243, %f243}];
	fma.rn.f32 	%f382, %f242, %f244, %f382;
	add.s32 	%r254, %r254, 1;
	add.f32 	%f386, %f92, %f120;
	setp.lt.f32 	%p34, %f120, %f103;
	setp.lt.s32 	%p35, %r254, %r86;
	and.pred  	%p36, %p34, %p35;
	mov.f32 	%f387, %f120;
	@%p36 bra 	$L__BB0_74;
$L__BB0_75:
	shl.b32 	%r168, %r252, 2;
	mov.u32 	%r169, _ZZ27ProjConeFlatDisCUDA3dKernelPfyPKfiiiiiiffffffffffffE8ProjTemp;
	add.s32 	%r170, %r169, %r168;
	atom.shared.add.f32 	%f249, [%r170], %f382;
	add.s32 	%r252, %r252, 1;
	setp.ge.s32 	%p37, %r252, %r8;
	mov.f32 	%f382, 0f00000000;
	mov.f32 	%f384, %f100;
	mov.f32 	%f383, %f394;
	@%p37 bra 	$L__BB0_77;
	mov.u32 	%r172, _ZZ27ProjConeFlatDisCUDA3dKernelPfyPKfiiiiiiffffffffffffE15DetColProj2Axis;
	add.s32 	%r173, %r172, %r168;
	ld.shared.f32 	%f394, [%r173+8];
$L__BB0_77:
	setp.lt.s32 	%p45, %r253, %r85;
	setp.lt.s32 	%p46, %r252, %r8;
	and.pred  	%p47, %p45, %p46;
	@%p47 bra 	$L__BB0_65;
$L__BB0_78:
	setp.eq.f32 	%p48, %f382, 0f00000000;
	@%p48 bra 	$L__BB0_80;
	shl.b32 	%r177, %r252, 2;
	mov.u32 	%r178, _ZZ27ProjConeFlatDisCUDA3dKernelPfyPKfiiiiiiffffffffffffE8ProjTemp;
	add.s32 	%r179, %r178, %r177;
	atom.shared.add.f32 	%f258, [%r179], %f382;
$L__BB0_80:
	add.s32 	%r249, %r63, 1;
	mad.lo.s32 	%r248, %r4, %r63, %r4;
	setp.lt.u32 	%p49, %r248, %r84;
	@%p49 bra 	$L__BB0_57;
$L__BB0_81:
	bar.sync 	0;
	setp.ge.s32 	%p50, %r7, %r87;
	@%p50 bra 	$L__BB0_83;
	ld.param.u64 	%rd44, [_Z27ProjConeFlatDisCUDA3dKernelPfyPKfiiiiiiffffffffffff_param_0];
	sqrt.rn.f32 	%f259, %f81;
	abs.f32 	%f260, %f12;
	div.rn.f32 	%f261, %f260, %f259;
	mul.f32 	%f262, %f80, %f261;
	div.rn.f32 	%f263, %f132, %f262;
	ld.shared.f32 	%f264, [%r60];
	mul.f32 	%f265, %f263, %f264;
	st.shared.f32 	[%r60], %f265;
	setp.ge.f32 	%p51, %f7, 0f00000000;
	not.b32 	%r180, %r7;
	add.s32 	%r181, %r87, %r180;
	selp.b32 	%r182, %r7, %r181, %p51;
	mad.lo.s32 	%r183, %r88, %r1, %r3;
	mad.lo.s32 	%r184, %r183, %r87, %r182;
	cvta.to.global.u64 	%rd38, %rd44;
	mul.wide.u32 	%rd39, %r184, 4;
	add.s64 	%rd40, %rd38, %rd39;
	st.global.f32 	[%rd40], %f265;
$L__BB0_83:
	ret;

}
	// .globl	_Z32ProjTransConeFlatDisCUDA3dKernelPfPKfS1_iiiiiiffffffffffff
.visible .entry _Z32ProjTransConeFlatDisCUDA3dKernelPfPKfS1_iiiiiiffffffffffff(
	.param .u64 .ptr .align 1 _Z32ProjTransConeFlatDisCUDA3dKernelPfPKfS1_iiiiiiffffffffffff_param_0,
	.param .u64 .ptr .align 1 _Z32ProjTransConeFlatDisCUDA3dKernelPfPKfS1_iiiiiiffffffffffff_param_1,
	.param .u64 .ptr .align 1 _Z32ProjTransConeFlatDisCUDA3dKernelPfPKfS1_iiiiiiffffffffffff_param_2,
	.param .u32 _Z32ProjTransConeFlatDisCUDA3dKernelPfPKfS1_iiiiiiffffffffffff_param_3,
	.param .u32 _Z32ProjTransConeFlatDisCUDA3dKernelPfPKfS1_iiiiiiffffffffffff_param_4,
	.param .u32 _Z32ProjTransConeFlatDisCUDA3dKernelPfPKfS1_iiiiiiffffffffffff_param_5,
	.param .u32 _Z32ProjTransConeFlatDisCUDA3dKernelPfPKfS1_iiiiiiffffffffffff_param_6,
	.param .u32 _Z32ProjTransConeFlatDisCUDA3dKernelPfPKfS1_iiiiiiffffffffffff_param_7,
	.param .u32 _Z32ProjTransConeFlatDisCUDA3dKernelPfPKfS1_iiiiiiffffffffffff_param_8,
	.param .f32 _Z32ProjTransConeFlatDisCUDA3dKernelPfPKfS1_iiiiiiffffffffffff_param_9,
	.param .f32 _Z32ProjTransConeFlatDisCUDA3dKernelPfPKfS1_iiiiiiffffffffffff_param_10,
	.param .f32 _Z32ProjTransConeFlatDisCUDA3dKernelPfPKfS1_iiiiiiffffffffffff_param_11,
	.param .f32 _Z32ProjTransConeFlatDisCUDA3dKernelPfPKfS1_iiiiiiffffffffffff_param_12,
	.param .f32 _Z32ProjTransConeFlatDisCUDA3dKernelPfPKfS1_iiiiiiffffffffffff_param_13,
	.param .f32 _Z32ProjTransConeFlatDisCUDA3dKernelPfPKfS1_iiiiiiffffffffffff_param_14,
	.param .f32 _Z32ProjTransConeFlatDisCUDA3dKernelPfPKfS1_iiiiiiffffffffffff_param_15,
	.param .f32 _Z32ProjTransConeFlatDisCUDA3dKernelPfPKfS1_iiiiiiffffffffffff_param_16,
	.param .f32 _Z32ProjTransConeFlatDisCUDA3dKernelPfPKfS1_iiiiiiffffffffffff_param_17,
	.param .f32 _Z32ProjTransConeFlatDisCUDA3dKernelPfPKfS1_iiiiiiffffffffffff_param_18,
	.param .f32 _Z32ProjTransConeFlatDisCUDA3dKernelPfPKfS1_iiiiiiffffffffffff_param_19,
	.param .f32 _Z32ProjTransConeFlatDisCUDA3dKernelPfPKfS1_iiiiiiffffffffffff_param_20
)
{
	.local .align 4 .b8 	__local_depot1[28];
	.reg .b64 	%SP;
	.reg .b64 	%SPL;
	.reg .pred 	%p<83>;
	.reg .b32 	%r<271>;
	.reg .b32 	%f<355>;
	.reg .b64 	%rd<67>;
	.reg .b64 	%fd<173>;
	// demoted variable
	.shared .align 4 .b8 _ZZ32ProjTransConeFlatDisCUDA3dKernelPfPKfS1_iiiiiiffffffffffffE8ProjTemp[1024];
	// demoted variable
	.shared .align 4 .b8 _ZZ32ProjTransConeFlatDisCUDA3dKernelPfPKfS1_iiiiiiffffffffffffE16DetRow0Proj2Axis[1024];
	// demoted variable
	.shared .align 4 .b8 _ZZ32ProjTransConeFlatDisCUDA3dKernelPfPKfS1_iiiiiiffffffffffffE16DetRow1Proj2Axis[1024];
	// demoted variable
	.shared .align 4 .b8 _ZZ32ProjTransConeFlatDisCUDA3dKernelPfPKfS1_iiiiiiffffffffffffE15DetColProj2Axis[1028];
	mov.u64 	%SPL, __local_depot1;
	ld.param.u64 	%rd15, [_Z32ProjTransConeFlatDisCUDA3dKernelPfPKfS1_iiiiiiffffffffffff_param_0];
	ld.param.u64 	%rd16, [_Z32ProjTransConeFlatDisCUDA3dKernelPfPKfS1_iiiiiiffffffffffff_param_1];
	ld.param.u64 	%rd17, [_Z32ProjTransConeFlatDisCUDA3dKernelPfPKfS1_iiiiiiffffffffffff_param_2];
	ld.param.u32 	%r84, [_Z32ProjTransConeFlatDisCUDA3dKernelPfPKfS1_iiiiiiffffffffffff_param_3];
	ld.param.u32 	%r85, [_Z32ProjTransConeFlatDisCUDA3dKernelPfPKfS1_iiiiiiffffffffffff_param_4];
	ld.param.u32 	%r86, [_Z32ProjTransConeFlatDisCUDA3dKernelPfPKfS1_iiiiiiffffffffffff_param_5];
	ld.param.u32 	%r89, [_Z32ProjTransConeFlatDisCUDA3dKernelPfPKfS1_iiiiiiffffffffffff_param_6];
	ld.param.u32 	%r87, [_Z32ProjTransConeFlatDisCUDA3dKernelPfPKfS1_iiiiiiffffffffffff_param_7];
	ld.param.u32 	%r88, [_Z32ProjTransConeFlatDisCUDA3dKernelPfPKfS1_iiiiiiffffffffffff_param_8];
	cvta.to.global.u64 	%rd1, %rd15;
	cvta.to.global.u64 	%rd2, %rd16;
	cvta.to.global.u64 	%rd18, %rd17;
	add.u64 	%rd3, %SPL, 0;
	mov.u32 	%r1, %ctaid.x;
	div.u32 	%r2, %r1, %r89;
	mul.lo.s32 	%r90, %r2, %r89;
	sub.s32 	%r91, %r1, %r90;
	mov.u32 	%r3, %ctaid.y;
	mov.u32 	%r92, %ctaid.z;
	mov.u32 	%r4, %ntid.x;
	mul.lo.s32 	%r5, %r92, %r4;
	mov.u32 	%r6, %tid.x;
	add.s32 	%r7, %r5, %r6;
	add.s32 	%r93, %r5, %r4;
	setp.gt.u32 	%p1, %r93, %r87;
	sub.s32 	%r94, %r87, %r5;
	selp.b32 	%r8, %r94, %r4, %p1;
	mul.wide.u32 	%rd20, %r91, 4;
	add.s64 	%rd21, %rd18, %rd20;
	ld.global.nc.f32 	%f1, [%rd21];
	mul.f32 	%f114, %f1, 0f3F22F983;
	cvt.rni.s32.f32 	%r248, %f114;
	cvt.rn.f32.s32 	%f115, %r248;
	fma.rn.f32 	%f116, %f115, 0fBFC90FDA, %f1;
	fma.rn.f32 	%f117, %f115, 0fB3A22168, %f116;
	fma.rn.f32 	%f328, %f115, 0fA7C234C5, %f117;
	abs.f32 	%f3, %f1;
	setp.ltu.f32 	%p2, %f3, 0f47CE4780;
	mov.u32 	%r244, %r248;
	mov.f32 	%f327, %f328;
	@%p2 bra 	$L__BB1_8;
	setp.neu.f32 	%p3, %f3, 0f7F800000;
	@%p3 bra 	$L__BB1_3;
	mov.f32 	%f120, 0f00000000;
	mul.rn.f32 	%f327, %f1, %f120;
	mov.b32 	%r244, 0;
	bra.uni 	$L__BB1_8;
$L__BB1_3:
	mov.b32 	%r10, %f1;
	mov.b64 	%rd65, 0;
	mov.b32 	%r241, 0;
	mov.u64 	%rd63, __cudart_i2opi_f;
	shl.b32 	%r97, %r10, 8;
	or.b32  	%r98, %r97, -2147483648;
	mov.u64 	%rd64, %rd3;
$L__BB1_4:
	.pragma "nounroll";
	ld.global.nc.u32 	%r96, [%rd63];
	mad.wide.u32 	%rd24, %r96, %r98, %rd65;
	shr.u64 	%rd65, %rd24, 32;
	st.local.u32 	[%rd64], %rd24;
	add.s32 	%r241, %r241, 1;
	add.s64 	%rd64, %rd64, 4;
	add.s64 	%rd63, %rd63, 4;
	setp.ne.s32 	%p4, %r241, 6;
	@%p4 bra 	$L__BB1_4;
	shr.u32 	%r99, %r10, 23;
	st.local.u32 	[%rd3+24], %rd65;
	and.b32  	%r13, %r99, 31;
	and.b32  	%r100, %r99, 224;
	add.s32 	%r101, %r100, -128;
	shr.u32 	%r102, %r101, 5;
	mul.wide.u32 	%rd25, %r102, 4;
	sub.s64 	%rd10, %rd3, %rd25;
	ld.local.u32 	%r242, [%rd10+24];
	ld.local.u32 	%r243, [%rd10+20];
	setp.eq.s32 	%p5, %r13, 0;
	@%p5 bra 	$L__BB1_7;
	shf.l.wrap.b32 	%r242, %r243, %r242, %r13;
	ld.local.u32 	%r103, [%rd10+16];
	shf.l.wrap.b32 	%r243, %r103, %r243, %r13;
$L__BB1_7:
	shr.u32 	%r104, %r242, 30;
	shf.l.wrap.b32 	%r105, %r243, %r242, 2;
	shl.b32 	%r106, %r243, 2;
	shr.u32 	%r107, %r105, 31;
	add.s32 	%r108, %r107, %r104;
	neg.s32 	%r109, %r108;
	setp.lt.s32 	%p6, %r10, 0;
	selp.b32 	%r244, %r109, %r108, %p6;
	xor.b32  	%r110, %r105, %r10;
	shr.s32 	%r111, %r105, 31;
	xor.b32  	%r112, %r111, %r105;
	xor.b32  	%r113, %r111, %r106;
	cvt.u64.u32 	%rd26, %r112;
	shl.b64 	%rd27, %rd26, 32;
	cvt.u64.u32 	%rd28, %r113;
	or.b64  	%rd29, %rd27, %rd28;
	cvt.rn.f64.s64 	%fd35, %rd29;
	mul.f64 	%fd36, %fd35, 0d3BF921FB54442D19;
	cvt.rn.f32.f64 	%f118, %fd36;
	neg.f32 	%f119, %f118;
	setp.lt.s32 	%p7, %r110, 0;
	selp.f32 	%f327, %f119, %f118, %p7;
$L__BB1_8:
	setp.ltu.f32 	%p8, %f3, 0f47CE4780;
	mul.rn.f32 	%f121, %f327, %f327;
	and.b32  	%r115, %r244, 1;
	setp.eq.b32 	%p9, %r115, 1;
	selp.f32 	%f122, 0f3F800000, %f327, %p9;
	fma.rn.f32 	%f123, %f121, %f122, 0f00000000;
	fma.rn.f32 	%f124, %f121, 0f37CBAC00, 0fBAB607ED;
	selp.f32 	%f125, %f124, 0fB94D4153, %p9;
	selp.f32 	%f126, 0f3D2AAABB, 0f3C0885E4, %p9;
	fma.rn.f32 	%f127, %f125, %f121, %f126;
	selp.f32 	%f128, 0fBEFFFFFF, 0fBE2AAAA8, %p9;
	fma.rn.f32 	%f129, %f127, %f121, %f128;
	fma.rn.f32 	%f130, %f129, %f123, %f122;
	and.b32  	%r116, %r244, 2;
	setp.eq.s32 	%p10, %r116, 0;
	mov.f32 	%f131, 0f00000000;
	sub.f32 	%f132, %f131, %f130;
	selp.f32 	%f7, %f130, %f132, %p10;
	@%p8 bra 	$L__BB1_16;
	setp.neu.f32 	%p11, %f3, 0f7F800000;
	@%p11 bra 	$L__BB1_11;
	mov.f32 	%f135, 0f00000000;
	mul.rn.f32 	%f328, %f1, %f135;
	mov.b32 	%r248, 0;
	bra.uni 	$L__BB1_16;
$L__BB1_11:
	mov.b32 	%r22, %f1;
	mov.b64 	%rd66, 0;
	mov.b32 	%r245, 0;
	mov.u64 	%rd32, __cudart_i2opi_f;
	shl.b32 	%r119, %r22, 8;
	or.b32  	%r120, %r119, -2147483648;
$L__BB1_12:
	.pragma "nounroll";
	mul.wide.u32 	%rd31, %r245, 4;
	add.s64 	%rd33, %rd32, %rd31;
	ld.global.nc.u32 	%r118, [%rd33];
	mad.wide.u32 	%rd34, %r118, %r120, %rd66;
	shr.u64 	%rd66, %rd34, 32;
	add.s64 	%rd35, %rd3, %rd31;
	st.local.u32 	[%rd35], %rd34;
	add.s32 	%r245, %r245, 1;
	setp.ne.s32 	%p12, %r245, 6;
	@%p12 bra 	$L__BB1_12;
	shr.u32 	%r121, %r22, 23;
	st.local.u32 	[%rd3+24], %rd66;
	and.b32  	%r25, %r121, 31;
	and.b32  	%r122, %r121, 224;
	add.s32 	%r123, %r122, -128;
	shr.u32 	%r124, %r123, 5;
	mul.wide.u32 	%rd36, %r124, 4;
	sub.s64 	%rd13, %rd3, %rd36;
	ld.local.u32 	%r246, [%rd13+24];
	ld.local.u32 	%r247, [%rd13+20];
	setp.eq.s32 	%p13, %r25, 0;
	@%p13 bra 	$L__BB1_15;
	shf.l.wrap.b32 	%r246, %r247, %r246, %r25;
	ld.local.u32 	%r125, [%rd13+16];
	shf.l.wrap.b32 	%r247, %r125, %r247, %r25;
$L__BB1_15:
	shr.u32 	%r126, %r246, 30;
	shf.l.wrap.b32 	%r127, %r247, %r246, 2;
	shl.b32 	%r128, %r247, 2;
	shr.u32 	%r129, %r127, 31;
	add.s32 	%r130, %r129, %r126;
	neg.s32 	%r131, %r130;
	setp.lt.s32 	%p14, %r22, 0;
	selp.b32 	%r248, %r131, %r130, %p14;
	xor.b32  	%r132, %r127, %r22;
	shr.s32 	%r133, %r127, 31;
	xor.b32  	%r134, %r133, %r127;
	xor.b32  	%r135, %r133, %r128;
	cvt.u64.u32 	%rd37, %r134;
	shl.b64 	%rd38, %rd37, 32;
	cvt.u64.u32 	%rd39, %r135;
	or.b64  	%rd40, %rd38, %rd39;
	cvt.rn.f64.s64 	%fd37, %rd40;
	mul.f64 	%fd38, %fd37, 0d3BF921FB54442D19;
	cvt.rn.f32.f64 	%f133, %fd38;
	neg.f32 	%f134, %f133;
	setp.lt.s32 	%p15, %r132, 0;
	selp.f32 	%f328, %f134, %f133, %p15;
$L__BB1_16:
	ld.param.f32 	%f326, [_Z32ProjTransConeFlatDisCUDA3dKernelPfPKfS1_iiiiiiffffffffffff_param_20];
	ld.param.f32 	%f325, [_Z32ProjTransConeFlatDisCUDA3dKernelPfPKfS1_iiiiiiffffffffffff_param_19];
	ld.param.f32 	%f318, [_Z32ProjTransConeFlatDisCUDA3dKernelPfPKfS1_iiiiiiffffffffffff_param_15];
	ld.param.f32 	%f317, [_Z32ProjTransConeFlatDisCUDA3dKernelPfPKfS1_iiiiiiffffffffffff_param_14];
	ld.param.f32 	%f316, [_Z32ProjTransConeFlatDisCUDA3dKernelPfPKfS1_iiiiiiffffffffffff_param_13];
	ld.param.f32 	%f315, [_Z32ProjTransConeFlatDisCUDA3dKernelPfPKfS1_iiiiiiffffffffffff_param_12];
	add.s32 	%r137, %r248, 1;
	mul.rn.f32 	%f136, %f328, %f328;
	and.b32  	%r138, %r248, 1;
	setp.eq.b32 	%p16, %r138, 1;
	selp.f32 	%f137, %f328, 0f3F800000, %p16;
	fma.rn.f32 	%f138, %f136, %f137, 0f00000000;
	fma.rn.f32 	%f139, %f136, 0f37CBAC00, 0fBAB607ED;
	selp.f32 	%f140, 0fB94D4153, %f139, %p16;
	selp.f32 	%f141, 0f3C0885E4, 0f3D2AAABB, %p16;
	fma.rn.f32 	%f142, %f140, %f136, %f141;
	selp.f32 	%f143, 0fBE2AAAA8, 0fBEFFFFFF, %p16;
	fma.rn.f32 	%f144, %f142, %f136, %f143;
	fma.rn.f32 	%f145, %f144, %f138, %f137;
	and.b32  	%r139, %r137, 2;
	setp.eq.s32 	%p17, %r139, 0;
	mov.f32 	%f146, 0f00000000;
	sub.f32 	%f147, %f146, %f145;
	selp.f32 	%f11, %f145, %f147, %p17;
	neg.f32 	%f148, %f7;
	mul.f32 	%f12, %f317, %f148;
	mul.f32 	%f13, %f317, %f11;
	div.rn.f32 	%f149, %f317, %f318;
	mul.f32 	%f14, %f315, %f149;
	mul.f32 	%f15, %f149, %f325;
	cvt.rn.f64.u32 	%fd39, %r3;
	cvt.rn.f64.s32 	%fd40, %r88;
	fma.rn.f64 	%fd41, %fd40, 0dBFE0000000000000, %fd39;
	cvt.f64.f32 	%fd42, %f316;
	cvt.f64.f32 	%fd43, %f326;
	fma.rn.f64 	%fd44, %fd41, %fd42, %fd43;
	cvt.f64.f32 	%fd45, %f317;
	mul.f64 	%fd46, %fd44, %fd45;
	cvt.f64.f32 	%fd47, %f318;
	div.rn.f64 	%fd48, %fd46, %fd47;
	cvt.rn.f32.f64 	%f16, %fd48;
	fma.rn.f32 	%f17, %f316, %f149, %f16;
	mul.f32 	%f150, %f11, %f11;
	setp.leu.f32 	%p18, %f150, 0f3F000000;
	@%p18 bra 	$L__BB1_48;
	setp.ge.s32 	%p51, %r7, %r87;
	shl.b32 	%r193, %r6, 2;
	mov.u32 	%r194, _ZZ32ProjTransConeFlatDisCUDA3dKernelPfPKfS1_iiiiiiffffffffffffE8ProjTemp;
	add.s32 	%r34, %r194, %r193;
	@%p51 bra 	$L__BB1_19;
	setp.ge.f32 	%p52, %f11, 0f00000000;
	not.b32 	%r196, %r7;
	add.s32 	%r197, %r87, %r196;
	selp.b32 	%r198, %r7, %r197, %p52;
	mad.lo.s32 	%r199, %r88, %r1, %r3;
	mad.lo.s32 	%r200, %r199, %r87, %r198;
	mul.wide.u32 	%rd51, %r200, 4;
	add.s64 	%rd52, %rd2, %rd51;
	ld.global.nc.f32 	%f229, [%rd52];
	st.shared.f32 	[%r34], %f229;
	bra.uni 	$L__BB1_20;
$L__BB1_19:
	mov.b32 	%r195, 0;
	st.shared.u32 	[%r34], %r195;
$L__BB1_20:
	setp.ltu.f32 	%p53, %f11, 0f00000000;
	@%p53 bra 	$L__BB1_22;
	cvt.rn.f64.u32 	%fd106, %r5;
	cvt.rn.f64.s32 	%fd107, %r87;
	mul.f64 	%fd108, %fd107, 0d3FE0000000000000;
	sub.f64 	%fd109, %fd106, %fd108;
	cvt.f64.f32 	%fd110, %f14;
	cvt.f64.f32 	%fd111, %f15;
	fma.rn.f64 	%fd112, %fd109, %fd110, %fd111;
	cvt.f64.f32 	%fd113, %f11;
	mul.f64 	%fd163, %fd112, %fd113;
	cvt.f64.f32 	%fd114, %f7;
	mul.f64 	%fd164, %fd112, %fd114;
	add.s32 	%r201, %r5, %r6;
	add.s32 	%r202, %r201, 1;
	cvt.rn.f64.u32 	%fd115, %r202;
	sub.f64 	%fd116, %fd115, %fd108;
	fma.rn.f64 	%fd117, %fd116, %fd110, %fd111;
	mul.f64 	%fd165, %fd117, %fd113;
	mul.f64 	%fd166, %fd117, %fd114;
	cvt.rn.f64.u32 	%fd118, %r201;
	add.f64 	%fd119, %fd118, 0d3FE0000000000000;
	sub.f64 	%fd120, %fd119, %fd108;
	fma.rn.f64 	%fd121, %fd120, %fd110, %fd111;
	mul.f64 	%fd167, %fd121, %fd114;
	bra.uni 	$L__BB1_23;
$L__BB1_22:
	cvt.rn.f64.s32 	%fd122, %r87;
	mul.f64 	%fd123, %fd122, 0d3FE0000000000000;
	cvt.rn.f64.u32 	%fd124, %r5;
	sub.f64 	%fd125, %fd123, %fd124;
	cvt.f64.f32 	%fd126, %f14;
	cvt.f64.f32 	%fd127, %f15;
	fma.rn.f64 	%fd128, %fd125, %fd126, %fd127;
	cvt.f64.f32 	%fd129, %f11;
	mul.f64 	%fd163, %fd128, %fd129;
	cvt.f64.f32 	%fd130, %f7;
	mul.f64 	%fd164, %fd128, %fd130;
	cvt.rn.f64.u32 	%fd131, %r7;
	sub.f64 	%fd132, %fd123, %fd131;
	add.f64 	%fd133, %fd132, 0dBFF0000000000000;
	fma.rn.f64 	%fd134, %fd133, %fd126, %fd127;
	mul.f64 	%fd165, %fd134, %fd129;
	mul.f64 	%fd166, %fd134, %fd130;
	add.f64 	%fd135, %fd132, 0dBFE0000000000000;
	fma.rn.f64 	%fd136, %fd135, %fd126, %fd127;
	mul.f64 	%fd167, %fd136, %fd130;
$L__BB1_23:
	cvt.rn.f32.f64 	%f230, %fd167;
	cvt.rn.f32.f64 	%f231, %fd166;
	cvt.rn.f32.f64 	%f232, %fd165;
	cvt.rn.f32.f64 	%f233, %fd164;
	cvt.rn.f32.f64 	%f18, %fd163;
	mul.f32 	%f234, %f12, %f233;
	mul.f32 	%f235, %f13, %f18;
	sub.f32 	%f236, %f234, %f235;
	sub.f32 	%f237, %f233, %f13;
	div.rn.f32 	%f19, %f236, %f237;
	mul.f32 	%f238, %f12, %f231;
	mul.f32 	%f239, %f13, %f232;
	sub.f32 	%f240, %f238, %f239;
	sub.f32 	%f241, %f231, %f13;
	div.rn.f32 	%f338, %f240, %f241;
	sub.f32 	%f242, %f13, %f230;
	div.rn.f32 	%f243, %f13, %f242;
	mul.f32 	%f21, %f243, %f16;
	mul.f32 	%f22, %f17, %f243;
	setp.ne.s32 	%p54, %r6, 0;
	@%p54 bra 	$L__BB1_25;
	st.shared.f32 	[_ZZ32ProjTransConeFlatDisCUDA3dKernelPfPKfS1_iiiiiiffffffffffffE15DetColProj2Axis], %f19;
$L__BB1_25:
	ld.param.f32 	%f324, [_Z32ProjTransConeFlatDisCUDA3dKernelPfPKfS1_iiiiiiffffffffffff_param_18];
	ld.param.f32 	%f320, [_Z32ProjTransConeFlatDisCUDA3dKernelPfPKfS1_iiiiiiffffffffffff_param_16];
	ld.param.f32 	%f314, [_Z32ProjTransConeFlatDisCUDA3dKernelPfPKfS1_iiiiiiffffffffffff_param_11];
	ld.param.f32 	%f311, [_Z32ProjTransConeFlatDisCUDA3dKernelPfPKfS1_iiiiiiffffffffffff_param_10];
	ld.param.f32 	%f309, [_Z32ProjTransConeFlatDisCUDA3dKernelPfPKfS1_iiiiiiffffffffffff_param_9];
	shl.b32 	%r203, %r6, 2;
	mov.u32 	%r204, _ZZ32ProjTransConeFlatDisCUDA3dKernelPfPKfS1_iiiiiiffffffffffffE15DetColProj2Axis;
	add.s32 	%r205, %r204, %r203;
	st.shared.f32 	[%r205+4], %f338;
	mov.u32 	%r206, _ZZ32ProjTransConeFlatDisCUDA3dKernelPfPKfS1_iiiiiiffffffffffffE16DetRow0Proj2Axis;
	add.s32 	%r207, %r206, %r203;
	st.shared.f32 	[%r207], %f21;
	mov.u32 	%r208, _ZZ32ProjTransConeFlatDisCUDA3dKernelPfPKfS1_iiiiiiffffffffffffE16DetRow1Proj2Axis;
	add.s32 	%r209, %r208, %r203;
	st.shared.f32 	[%r209], %f22;
	bar.sync 	0;
	ld.shared.f32 	%f244, [%r205];
	sub.f32 	%f245, %f338, %f244;
	sub.f32 	%f246, %f22, %f21;
	mul.f32 	%f247, %f246, %f245;
	add.f32 	%f248, %f338, %f244;
	cvt.f64.f32 	%fd137, %f248;
	mul.f64 	%fd138, %fd137, 0d3FE0000000000000;
	cvt.f64.f32 	%fd139, %f12;
	sub.f64 	%fd140, %fd138, %fd139;
	cvt.rn.f32.f64 	%f249, %fd140;
	add.f32 	%f250, %f22, %f21;
	mul.f32 	%f251, %f250, 0f3F000000;
	abs.f32 	%f252, %f13;
	mul.f32 	%f253, %f249, %f249;
	fma.rn.f32 	%f254, %f251, %f251, %f253;
	fma.rn.f32 	%f255, %f13, %f13, %f254;
	sqrt.rn.f32 	%f256, %f255;
	div.rn.f32 	%f257, %f252, %f256;
	mul.f32 	%f258, %f247, %f257;
	div.rn.f32 	%f259, %f311, %f258;
	mov.u32 	%r210, _ZZ32ProjTransConeFlatDisCUDA3dKernelPfPKfS1_iiiiiiffffffffffffE8ProjTemp;
	add.s32 	%r211, %r210, %r203;
	ld.shared.f32 	%f260, [%r211];
	mul.f32 	%f261, %f260, %f259;
	st.shared.f32 	[%r211], %f261;
	bar.sync 	0;
	neg.s32 	%r212, %r84;
	cvt.rn.f64.s32 	%fd141, %r212;
	mul.f64 	%fd142, %fd141, 0d3FE0000000000000;
	cvt.f64.f32 	%fd143, %f309;
	cvt.f64.f32 	%fd144, %f320;
	fma.rn.f64 	%fd16, %fd142, %fd143, %fd144;
	cvt.rn.f64.s32 	%fd145, %r84;
	mul.f64 	%fd146, %fd145, 0d3FE0000000000000;
	fma.rn.f64 	%fd17, %fd146, %fd143, %fd144;
	neg.s32 	%r213, %r86;
	cvt.rn.f64.s32 	%fd147, %r213;
	mul.f64 	%fd148, %fd147, 0d3FE0000000000000;
	cvt.f64.f32 	%fd149, %f314;
	cvt.f64.f32 	%fd150, %f324;
	fma.rn.f64 	%fd151, %fd148, %fd149, %fd150;
	cvt.rn.f32.f64 	%f23, %fd151;
	cvt.rn.f64.s32 	%fd152, %r86;
	mul.f64 	%fd153, %fd152, 0d3FE0000000000000;
	fma.rn.f64 	%fd154, %fd153, %fd149, %fd150;
	cvt.rn.f32.f64 	%f24, %fd154;
	setp.eq.s32 	%p55, %r85, 0;
	@%p55 bra 	$L__BB1_80;
	cvt.rn.f32.f64 	%f262, %fd17;
	cvt.rn.f32.f64 	%f263, %fd16;
	mul.f32 	%f25, %f13, %f263;
	mul.f32 	%f26, %f13, %f262;
	mul.lo.s32 	%r35, %r2, %r86;
	abs.f32 	%f264, %f11;
	mul.f32 	%f27, %f14, %f264;
	mov.b32 	%r249, 0;
	mov.u32 	%r250, %r249;
$L__BB1_27:
	mov.u32 	%r37, %r250;
	add.s32 	%r38, %r249, %r6;
	setp.ge.s32 	%p56, %r38, %r85;
	@%p56 bra 	$L__BB1_47;
	ld.param.f32 	%f322, [_Z32ProjTransConeFlatDisCUDA3dKernelPfPKfS1_iiiiiiffffffffffff_param_17];
	ld.param.f32 	%f312, [_Z32ProjTransConeFlatDisCUDA3dKernelPfPKfS1_iiiiiiffffffffffff_param_10];
	cvt.rn.f64.s32 	%fd155, %r38;
	cvt.rn.f64.s32 	%fd156, %r85;
	mul.f64 	%fd157, %fd156, 0d3FE0000000000000;
	sub.f64 	%fd158, %fd157, %fd155;
	add.f64 	%fd159, %fd158, 0dBFE0000000000000;
	cvt.f64.f32 	%fd160, %f312;
	cvt.f64.f32 	%fd161, %f322;
	fma.rn.f64 	%fd162, %fd159, %fd160, %fd161;
	cvt.rn.f32.f64 	%f265, %fd162;
	mul.f32 	%f266, %f12, %f265;
	sub.f32 	%f267, %f266, %f25;
	sub.f32 	%f268, %f265, %f13;
	div.rn.f32 	%f29, %f267, %f268;
	sub.f32 	%f269, %f266, %f26;
	div.rn.f32 	%f270, %f269, %f268;
	sub.f32 	%f271, %f13, %f265;
	div.rn.f32 	%f272, %f13, %f271;
	mul.f32 	%f30, %f272, %f23;
	mul.f32 	%f31, %f272, %f24;
	sub.f32 	%f273, %f270, %f29;
	cvt.rn.f32.s32 	%f274, %r84;
	div.rn.f32 	%f32, %f273, %f274;
	sub.f32 	%f275, %f31, %f30;
	cvt.rn.f32.s32 	%f276, %r86;
	div.rn.f32 	%f33, %f275, %f276;
	ld.shared.f32 	%f277, [_ZZ32ProjTransConeFlatDisCUDA3dKernelPfPKfS1_iiiiiiffffffffffffE15DetColProj2Axis];
	max.f32 	%f331, %f29, %f277;
	setp.neu.f32 	%p57, %f29, %f331;
	@%p57 bra 	$L__BB1_30;
	mul.f32 	%f281, %f13, %f331;
	sub.f32 	%f282, %f331, %f12;
	mul.f32 	%f283, %f7, %f282;
	div.rn.f32 	%f284, %f283, %f11;
	add.f32 	%f285, %f13, %f284;
	div.rn.f32 	%f286, %f281, %f285;
	sub.f32 	%f287, %f286, %f18;
	div.rn.f32 	%f288, %f287, %f27;
	cvt.rmi.f32.f32 	%f289, %f288;
	cvt.rzi.s32.f32 	%r253, %f289;
	mov.b32 	%r254, 0;
	bra.uni 	$L__BB1_31;
$L__BB1_30:
	sub.f32 	%f278, %f331, %f29;
	div.rn.f32 	%f279, %f278, %f32;
	cvt.rmi.f32.f32 	%f280, %f279;
	cvt.rzi.s32.f32 	%r254, %f280;
	mov.b32 	%r253, 0;
$L__BB1_31:
	add.s32 	%r217, %r254, 1;
	cvt.rn.f32.s32 	%f290, %r217;
	fma.rn.f32 	%f332, %f32, %f290, %f29;
	setp.ge.s32 	%p58, %r253, %r8;
	@%p58 bra 	$L__BB1_33;
	shl.b32 	%r218, %r253, 2;
	mov.u32 	%r219, _ZZ32ProjTransConeFlatDisCUDA3dKernelPfPKfS1_iiiiiiffffffffffffE15DetColProj2Axis;
	add.s32 	%r220, %r219, %r218;
	ld.shared.f32 	%f338, [%r220+4];
$L__BB1_33:
	setp.ge.s32 	%p60, %r254, %r84;
	or.pred  	%p61, %p60, %p58;
	@%p61 bra 	$L__BB1_47;
$L__BB1_34:
	mov.f32 	%f39, %f332;
	mov.u32 	%r43, %r253;
	shl.b32 	%r222, %r43, 2;
	mov.u32 	%r223, _ZZ32ProjTransConeFlatDisCUDA3dKernelPfPKfS1_iiiiiiffffffffffffE16DetRow0Proj2Axis;
	add.s32 	%r224, %r223, %r222;
	ld.shared.f32 	%f291, [%r224];
	max.f32 	%f335, %f30, %f291;
	mov.u32 	%r225, _ZZ32ProjTransConeFlatDisCUDA3dKernelPfPKfS1_iiiiiiffffffffffffE16DetRow1Proj2Axis;
	add.s32 	%r226, %r225, %r222;
	ld.shared.f32 	%f292, [%r226];
	min.f32 	%f42, %f31, %f292;
	setp.eq.f32 	%p62, %f335, %f30;
	mov.b32 	%r255, 0;
	@%p62 bra 	$L__BB1_36;
	sub.f32 	%f293, %f335, %f30;
	div.rn.f32 	%f294, %f293, %f33;
	cvt.rmi.f32.f32 	%f295, %f294;
	cvt.rzi.s32.f32 	%r255, %f295;
$L__BB1_36:
	add.s32 	%r227, %r255, 1;
	cvt.rn.f32.s32 	%f296, %r227;
	fma.rn.f32 	%f334, %f33, %f296, %f30;
	setp.geu.f32 	%p63, %f39, %f338;
	@%p63 bra 	$L__BB1_41;
	setp.geu.f32 	%p72, %f335, %f42;
	setp.ge.s32 	%p73, %r255, %r86;
	or.pred  	%p74, %p72, %p73;
	@%p74 bra 	$L__BB1_40;
	shl.b32 	%r236, %r43, 2;
	mov.u32 	%r237, _ZZ32ProjTransConeFlatDisCUDA3dKernelPfPKfS1_iiiiiiffffffffffffE8ProjTemp;
	add.s32 	%r47, %r237, %r236;
	sub.f32 	%f44, %f39, %f331;
	cvt.s64.s32 	%rd59, %r254;
$L__BB1_39:
	setp.gt.f32 	%p75, %f334, %f42;
	selp.f32 	%f47, %f42, %f334, %p75;
	sub.f32 	%f302, %f47, %f335;
	mul.f32 	%f303, %f44, %f302;
	ld.shared.f32 	%f304, [%r47];
	mul.f32 	%f305, %f303, %f304;
	add.s32 	%r238, %r255, %r35;
	mad.lo.s32 	%r239, %r238, %r85, %r38;
	mul.lo.s32 	%r240, %r239, %r84;
	cvt.s64.s32 	%rd58, %r240;
	add.s64 	%rd60, %rd58, %rd59;
	shl.b64 	%rd61, %rd60, 2;
	add.s64 	%rd62, %rd1, %rd61;
	atom.global.add.f32 	%f306, [%rd62], %f305;
	add.s32 	%r255, %r255, 1;
	add.f32 	%f334, %f33, %f47;
	setp.lt.f32 	%p76, %f47, %f42;
	setp.lt.s32 	%p77, %r255, %r86;
	and.pred  	%p78, %p76, %p77;
	mov.f32 	%f335, %f47;
	@%p78 bra 	$L__BB1_39;
$L__BB1_40:
	add.s32 	%r254, %r254, 1;
	add.f32 	%f332, %f32, %f39;
	mov.f32 	%f331, %f39;
	mov.u32 	%r253, %r43;
	bra.uni 	$L__BB1_46;
$L__BB1_41:
	setp.geu.f32 	%p64, %f335, %f42;
	setp.ge.s32 	%p65, %r255, %r86;
	or.pred  	%p66, %p64, %p65;
	@%p66 bra 	$L__BB1_44;
	shl.b32 	%r228, %r43, 2;
	mov.u32 	%r229, _ZZ32ProjTransConeFlatDisCUDA3dKernelPfPKfS1_iiiiiiffffffffffffE8ProjTemp;
	add.s32 	%r51, %r229, %r228;
	sub.f32 	%f50, %f338, %f331;
	cvt.s64.s32 	%rd54, %r254;
$L__BB1_43:
	setp.gt.f32 	%p67, %f334, %f42;
	selp.f32 	%f53, %f42, %f334, %p67;
	sub.f32 	%f297, %f53, %f335;
	mul.f32 	%f298, %f50, %f297;
	ld.shared.f32 	%f299, [%r51];
	mul.f32 	%f300, %f298, %f299;
	add.s32 	%r230, %r255, %r35;
	mad.lo.s32 	%r231, %r230, %r85, %r38;
	mul.lo.s32 	%r232, %r231, %r84;
	cvt.s64.s32 	%rd53, %r232;
	add.s64 	%rd55, %rd53, %rd54;
	shl.b64 	%rd56, %rd55, 2;
	add.s64 	%rd57, %rd1, %rd56;
	atom.global.add.f32 	%f301, [%rd57], %f300;
	add.s32 	%r255, %r255, 1;
	add.f32 	%f334, %f33, %f53;
	setp.lt.f32 	%p68, %f53, %f42;
	setp.lt.s32 	%p69, %r255, %r86;
	and.pred  	%p70, %p68, %p69;
	mov.f32 	%f335, %f53;
	@%p70 bra 	$L__BB1_43;
$L__BB1_44:
	add.s32 	%r253, %r43, 1;
	setp.ge.s32 	%p71, %r253, %r8;
	mov.f32 	%f332, %f39;
	mov.f32 	%f331, %f338;
	@%p71 bra 	$L__BB1_46;
	shl.b32 	%r233, %r43, 2;
	mov.u32 	%r234, _ZZ32ProjTransConeFlatDisCUDA3dKernelPfPKfS1_iiiiiiffffffffffffE15DetColProj2Axis;
	add.s32 	%r235, %r234, %r233;
	ld.shared.f32 	%f338, [%r235+8];
$L__BB1_46:
	setp.lt.s32 	%p79, %r254, %r84;
	setp.lt.s32 	%p80, %r253, %r8;
	and.pred  	%p81, %p79, %p80;
	@%p81 bra 	$L__BB1_34;
$L__BB1_47:
	add.s32 	%r250, %r37, 1;
	mad.lo.s32 	%r249, %r4, %r37, %r4;
	setp.lt.u32 	%p82, %r249, %r85;
	@%p82 bra 	$L__BB1_27;
	bra.uni 	$L__BB1_80;
$L__BB1_48:
	setp.ge.s32 	%p19, %r7, %r87;
	shl.b32 	%r140, %r6, 2;
	mov.u32 	%r141, _ZZ32ProjTransConeFlatDisCUDA3dKernelPfPKfS1_iiiiiiffffffffffffE8ProjTemp;
	add.s32 	%r59, %r141, %r140;
	@%p19 bra 	$L__BB1_50;
	setp.ge.f32 	%p20, %f7, 0f00000000;
	not.b32 	%r143, %r7;
	add.s32 	%r144, %r87, %r143;
	selp.b32 	%r145, %r7, %r144, %p20;
	mad.lo.s32 	%r146, %r88, %r1, %r3;
	mad.lo.s32 	%r147, %r146, %r87, %r145;
	mul.wide.u32 	%rd41, %r147, 4;
	add.s64 	%rd42, %rd2, %rd41;
	ld.global.nc.f32 	%f151, [%rd42];
	st.shared.f32 	[%r59], %f151;
	bra.uni 	$L__BB1_51;
$L__BB1_50:
	mov.b32 	%r142, 0;
	st.shared.u32 	[%r59], %r142;
$L__BB1_51:
	setp.ltu.f32 	%p21, %f7, 0f00000000;
	@%p21 bra 	$L__BB1_53;
	cvt.rn.f64.u32 	%fd49, %r5;
	cvt.rn.f64.s32 	%fd50, %r87;
	mul.f64 	%fd51, %fd50, 0d3FE0000000000000;
	sub.f64 	%fd52, %fd49, %fd51;
	cvt.f64.f32 	%fd53, %f14;
	cvt.f64.f32 	%fd54, %f15;
	fma.rn.f64 	%fd55, %fd52, %fd53, %fd54;
	cvt.f64.f32 	%fd56, %f11;
	mul.f64 	%fd168, %fd55, %fd56;
	cvt.f64.f32 	%fd57, %f7;
	mul.f64 	%fd169, %fd55, %fd57;
	add.s32 	%r148, %r5, %r6;
	add.s32 	%r149, %r148, 1;
	cvt.rn.f64.u32 	%fd58, %r149;
	sub.f64 	%fd59, %fd58, %fd51;
	fma.rn.f64 	%fd60, %fd59, %fd53, %fd54;
	mul.f64 	%fd170, %fd60, %fd56;
	mul.f64 	%fd171, %fd60, %fd57;
	cvt.rn.f64.u32 	%fd61, %r148;
	add.f64 	%fd62, %fd61, 0d3FE0000000000000;
	sub.f64 	%fd63, %fd62, %fd51;
	fma.rn.f64 	%fd64, %fd63, %fd53, %fd54;
	mul.f64 	%fd172, %fd64, %fd56;
	bra.uni 	$L__BB1_54;
$L__BB1_53:
	cvt.rn.f64.s32 	%fd65, %r87;
	mul.f64 	%fd66, %fd65, 0d3FE0000000000000;
	cvt.rn.f64.u32 	%fd67, %r5;
	sub.f64 	%fd68, %fd66, %fd67;
	cvt.f64.f32 	%fd69, %f14;
	cvt.f64.f32 	%fd70, %f15;
	fma.rn.f64 	%fd71, %fd68, %fd69, %fd70;
	cvt.f64.f32 	%fd72, %f11;
	mul.f64 	%fd168, %fd71, %fd72;
	cvt.f64.f32 	%fd73, %f7;
	mul.f64 	%fd169, %fd71, %fd73;
	add.s32 	%r150, %r5, %r6;
	cvt.rn.f64.u32 	%fd74, %r150;
	sub.f64 	%fd75, %fd66, %fd74;
	add.f64 	%fd76, %fd75, 0dBFF0000000000000;
	fma.rn.f64 	%fd77, %fd76, %fd69, %fd70;
	mul.f64 	%fd170, %fd77, %fd72;
	mul.f64 	%fd171, %fd77, %fd73;
	add.f64 	%fd78, %fd75, 0dBFE0000000000000;
	fma.rn.f64 	%fd79, %fd78, %fd69, %fd70;
	mul.f64 	%fd172, %fd79, %fd72;
$L__BB1_54:
	cvt.rn.f32.f64 	%f152, %fd172;
	cvt.rn.f32.f64 	%f153, %fd171;
	cvt.rn.f32.f64 	%f154, %fd170;
	cvt.rn.f32.f64 	%f60, %fd169;
	cvt.rn.f32.f64 	%f155, %fd168;
	mul.f32 	%f156, %f13, %f155;
	mul.f32 	%f157, %f12, %f60;
	sub.f32 	%f158, %f156, %f157;
	sub.f32 	%f159, %f155, %f12;
	div.rn.f32 	%f61, %f158, %f159;
	mul.f32 	%f160, %f13, %f154;
	mul.f32 	%f161, %f12, %f153;
	sub.f32 	%f162, %f160, %f161;
	sub.f32 	%f163, %f154, %f12;
	div.rn.f32 	%f351, %f162, %f163;
	sub.f32 	%f164, %f12, %f152;
	div.rn.f32 	%f165, %f12, %f164;
	mul.f32 	%f63, %f165, %f16;
	mul.f32 	%f64, %f17, %f165;
	setp.ne.s32 	%p22, %r6, 0;
	@%p22 bra 	$L__BB1_56;
	st.shared.f32 	[_ZZ32ProjTransConeFlatDisCUDA3dKernelPfPKfS1_iiiiiiffffffffffffE15DetColProj2Axis], %f61;
$L__BB1_56:
	ld.param.f32 	%f323, [_Z32ProjTransConeFlatDisCUDA3dKernelPfPKfS1_iiiiiiffffffffffff_param_18];
	ld.param.f32 	%f321, [_Z32ProjTransConeFlatDisCUDA3dKernelPfPKfS1_iiiiiiffffffffffff_param_17];
	ld.param.f32 	%f313, [_Z32ProjTransConeFlatDisCUDA3dKernelPfPKfS1_iiiiiiffffffffffff_param_11];
	ld.param.f32 	%f310, [_Z32ProjTransConeFlatDisCUDA3dKernelPfPKfS1_iiiiiiffffffffffff_param_10];
	ld.param.f32 	%f307, [_Z32ProjTransConeFlatDisCUDA3dKernelPfPKfS1_iiiiiiffffffffffff_param_9];
	shl.b32 	%r151, %r6, 2;
	mov.u32 	%r152, _ZZ32ProjTransConeFlatDisCUDA3dKernelPfPKfS1_iiiiiiffffffffffffE15DetColProj2Axis;
	add.s32 	%r153, %r152, %r151;
	st.shared.f32 	[%r153+4], %f351;
	mov.u32 	%r154, _ZZ32ProjTransConeFlatDisCUDA3dKernelPfPKfS1_iiiiiiffffffffffffE16DetRow0Proj2Axis;
	add.s32 	%r155, %r154, %r151;
	st.shared.f32 	[%r155], %f63;
	mov.u32 	%r156, _ZZ32ProjTransConeFlatDisCUDA3dKernelPfPKfS1_iiiiiiffffffffffffE16DetRow1Proj2Axis;
	add.s32 	%r157, %r156, %r151;
	st.shared.f32 	[%r157], %f64;
	bar.sync 	0;
	ld.shared.f32 	%f166, [%r153];
	sub.f32 	%f167, %f351, %f166;
	sub.f32 	%f168, %f64, %f63;
	mul.f32 	%f169, %f168, %f167;
	add.f32 	%f170, %f351, %f166;
	cvt.f64.f32 	%fd80, %f170;
	mul.f64 	%fd81, %fd80, 0d3FE0000000000000;
	cvt.f64.f32 	%fd82, %f13;
	sub.f64 	%fd83, %fd81, %fd82;
	cvt.rn.f32.f64 	%f171, %fd83;
	add.f32 	%f172, %f64, %f63;
	mul.f32 	%f173, %f172, 0f3F000000;
	abs.f32 	%f174, %f12;
	mul.f32 	%f175, %f171, %f171;
	fma.rn.f32 	%f176, %f173, %f173, %f175;
	fma.rn.f32 	%f177, %f12, %f12, %f176;
	sqrt.rn.f32 	%f178, %f177;
	div.rn.f32 	%f179, %f174, %f178;
	mul.f32 	%f180, %f169, %f179;
	div.rn.f32 	%f181, %f307, %f180;
	mov.u32 	%r158, _ZZ32ProjTransConeFlatDisCUDA3dKernelPfPKfS1_iiiiiiffffffffffffE8ProjTemp;
	add.s32 	%r159, %r158, %r151;
	ld.shared.f32 	%f182, [%r159];
	mul.f32 	%f183, %f182, %f181;
	st.shared.f32 	[%r159], %f183;
	bar.sync 	0;
	neg.s32 	%r160, %r85;
	cvt.rn.f64.s32 	%fd84, %r160;
	mul.f64 	%fd85, %fd84, 0d3FE0000000000000;
	cvt.f64.f32 	%fd86, %f310;
	cvt.f64.f32 	%fd87, %f321;
	fma.rn.f64 	%fd33, %fd85, %fd86, %fd87;
	cvt.rn.f64.s32 	%fd88, %r85;
	mul.f64 	%fd89, %fd88, 0d3FE0000000000000;
	fma.rn.f64 	%fd34, %fd89, %fd86, %fd87;
	neg.s32 	%r161, %r86;
	cvt.rn.f64.s32 	%fd90, %r161;
	mul.f64 	%fd91, %fd90, 0d3FE0000000000000;
	cvt.f64.f32 	%fd92, %f313;
	cvt.f64.f32 	%fd93, %f323;
	fma.rn.f64 	%fd94, %fd91, %fd92, %fd93;
	cvt.rn.f32.f64 	%f65, %fd94;
	cvt.rn.f64.s32 	%fd95, %r86;
	mul.f64 	%fd96, %fd95, 0d3FE0000000000000;
	fma.rn.f64 	%fd97, %fd96, %fd92, %fd93;
	cvt.rn.f32.f64 	%f66, %fd97;
	setp.eq.s32 	%p23, %r84, 0;
	@%p23 bra 	$L__BB1_80;
	cvt.rn.f32.f64 	%f184, %fd34;
	cvt.rn.f32.f64 	%f185, %fd33;
	mul.f32 	%f67, %f12, %f185;
	mul.f32 	%f68, %f12, %f184;
	mul.lo.s32 	%r60, %r2, %r86;
	abs.f32 	%f186, %f7;
	mul.f32 	%f69, %f14, %f186;
	mov.b32 	%r260, 0;
	mov.u32 	%r261, %r260;
$L__BB1_58:
	mov.u32 	%r62, %r261;
	add.s32 	%r63, %r260, %r6;
	setp.ge.s32 	%p24, %r63, %r84;
	@%p24 bra 	$L__BB1_79;
	ld.param.f32 	%f319, [_Z32ProjTransConeFlatDisCUDA3dKernelPfPKfS1_iiiiiiffffffffffff_param_16];
	ld.param.f32 	%f308, [_Z32ProjTransConeFlatDisCUDA3dKernelPfPKfS1_iiiiiiffffffffffff_param_9];
	cvt.rn.f64.s32 	%fd98, %r63;
	cvt.rn.f64.s32 	%fd99, %r84;
	mul.f64 	%fd100, %fd99, 0d3FE0000000000000;
	sub.f64 	%fd101, %fd98, %fd100;
	add.f64 	%fd102, %fd101, 0d3FE0000000000000;
	cvt.f64.f32 	%fd103, %f308;
	cvt.f64.f32 	%fd104, %f319;
	fma.rn.f64 	%fd105, %fd102, %fd103, %fd104;
	cvt.rn.f32.f64 	%f187, %fd105;
	mul.f32 	%f188, %f13, %f187;
	sub.f32 	%f189, %f188, %f67;
	sub.f32 	%f190, %f187, %f12;
	div.rn.f32 	%f71, %f189, %f190;
	sub.f32 	%f191, %f188, %f68;
	div.rn.f32 	%f192, %f191, %f190;
	sub.f32 	%f193, %f12, %f187;
	div.rn.f32 	%f194, %f12, %f193;
	mul.f32 	%f72, %f194, %f65;
	mul.f32 	%f73, %f194, %f66;
	sub.f32 	%f195, %f192, %f71;
	cvt.rn.f32.s32 	%f196, %r85;
	div.rn.f32 	%f74, %f195, %f196;
	sub.f32 	%f197, %f73, %f72;
	cvt.rn.f32.s32 	%f198, %r86;
	div.rn.f32 	%f75, %f197, %f198;
	ld.shared.f32 	%f199, [_ZZ32ProjTransConeFlatDisCUDA3dKernelPfPKfS1_iiiiiiffffffffffffE15DetColProj2Axis];
	max.f32 	%f344, %f71, %f199;
	setp.neu.f32 	%p25, %f71, %f344;
	@%p25 bra 	$L__BB1_61;
	mul.f32 	%f203, %f12, %f344;
	sub.f32 	%f204, %f344, %f13;
	mul.f32 	%f205, %f11, %f204;
	div.rn.f32 	%f206, %f205, %f7;
	add.f32 	%f207, %f12, %f206;
	div.rn.f32 	%f208, %f203, %f207;
	sub.f32 	%f209, %f208, %f60;
	div.rn.f32 	%f210, %f209, %f69;
	cvt.rmi.f32.f32 	%f211, %f210;
	cvt.rzi.s32.f32 	%r264, %f211;
	mov.b32 	%r265, 0;
	bra.uni 	$L__BB1_62;
$L__BB1_61:
	sub.f32 	%f200, %f344, %f71;
	div.rn.f32 	%f201, %f200, %f74;
	cvt.rmi.f32.f32 	%f202, %f201;
	cvt.rzi.s32.f32 	%r265, %f202;
	mov.b32 	%r264, 0;
$L__BB1_62:
	add.s32 	%r165, %r265, 1;
	cvt.rn.f32.s32 	%f212, %r165;
	fma.rn.f32 	%f345, %f74, %f212, %f71;
	setp.ge.s32 	%p26, %r264, %r8;
	@%p26 bra 	$L__BB1_64;
	shl.b32 	%r166, %r264, 2;
	mov.u32 	%r167, _ZZ32ProjTransConeFlatDisCUDA3dKernelPfPKfS1_iiiiiiffffffffffffE15DetColProj2Axis;
	add.s32 	%r168, %r167, %r166;
	ld.shared.f32 	%f351, [%r168+4];
$L__BB1_64:
	setp.ge.s32 	%p28, %r265, %r85;
	or.pred  	%p29, %p28, %p26;
	@%p29 bra 	$L__BB1_79;
	cvt.s64.s32 	%rd14, %r63;
$L__BB1_66:
	mov.f32 	%f81, %f345;
	mov.u32 	%r68, %r264;
	shl.b32 	%r170, %r68, 2;
	mov.u32 	%r171, _ZZ32ProjTransConeFlatDisCUDA3dKernelPfPKfS1_iiiiiiffffffffffffE16DetRow0Proj2Axis;
	add.s32 	%r172, %r171, %r170;
	ld.shared.f32 	%f213, [%r172];
	max.f32 	%f348, %f72, %f213;
	mov.u32 	%r173, _ZZ32ProjTransConeFlatDisCUDA3dKernelPfPKfS1_iiiiiiffffffffffffE16DetRow1Proj2Axis;
	add.s32 	%r174, %r173, %r170;
	ld.shared.f32 	%f214, [%r174];
	min.f32 	%f84, %f73, %f214;
	setp.eq.f32 	%p30, %f348, %f72;
	mov.b32 	%r266, 0;
	@%p30 bra 	$L__BB1_68;
	sub.f32 	%f215, %f348, %f72;
	div.rn.f32 	%f216, %f215, %f75;
	cvt.rmi.f32.f32 	%f217, %f216;
	cvt.rzi.s32.f32 	%r266, %f217;
$L__BB1_68:
	add.s32 	%r175, %r266, 1;
	cvt.rn.f32.s32 	%f218, %r175;
	fma.rn.f32 	%f347, %f75, %f218, %f72;
	setp.geu.f32 	%p31, %f81, %f351;
	@%p31 bra 	$L__BB1_73;
	setp.geu.f32 	%p40, %f348, %f84;
	setp.ge.s32 	%p41, %r266, %r86;
	or.pred  	%p42, %p40, %p41;
	@%p42 bra 	$L__BB1_72;
	not.b32 	%r186, %r265;
	add.s32 	%r72, %r85, %r186;
	sub.f32 	%f86, %f81, %f344;
$L__BB1_71:
	setp.gt.f32 	%p43, %f347, %f84;
	selp.f32 	%f89, %f84, %f347, %p43;
	sub.f32 	%f224, %f89, %f348;
	mul.f32 	%f225, %f86, %f224;
	shl.b32 	%r187, %r68, 2;
	mov.u32 	%r188, _ZZ32ProjTransConeFlatDisCUDA3dKernelPfPKfS1_iiiiiiffffffffffffE8ProjTemp;
	add.s32 	%r189, %r188, %r187;
	ld.shared.f32 	%f226, [%r189];
	mul.f32 	%f227, %f225, %f226;
	add.s32 	%r190, %r266, %r60;
	mad.lo.s32 	%r191, %r190, %r85, %r72;
	mul.lo.s32 	%r192, %r191, %r84;
	cvt.s64.s32 	%rd47, %r192;
	add.s64 	%rd48, %rd47, %rd14;
	shl.b64 	%rd49, %rd48, 2;
	add.s64 	%rd50, %rd1, %rd49;
	atom.global.add.f32 	%f228, [%rd50], %f227;
	add.s32 	%r266, %r266, 1;
	add.f32 	%f347, %f75, %f89;
	setp.lt.f32 	%p44, %f89, %f84;
	setp.lt.s32 	%p45, %r266, %r86;
	and.pred  	%p46, %p44, %p45;
	mov.f32 	%f348, %f89;
	@%p46 bra 	$L__BB1_71;
$L__BB1_72:
	add.s32 	%r265, %r265, 1;
	add.f32 	%f345, %f74, %f81;
	mov.f32 	%f344, %f81;
	mov.u32 	%r264, %r68;
	bra.uni 	$L__BB1_78;
$L__BB1_73:
	setp.geu.f32 	%p32, %f348, %f84;
	setp.ge.s32 	%p33, %r266, %r86;
	or.pred  	%p34, %p32, %p33;
	@%p34 bra 	$L__BB1_76;
	not.b32 	%r176, %r265;
	add.s32 	%r76, %r85, %r176;
	sub.f32 	%f92, %f351, %f344;
$L__BB1_75:
	setp.gt.f32 	%p35, %f347, %f84;
	selp.f32 	%f95, %f84, %f347, %p35;
	sub.f32 	%f219, %f95, %f348;
	mul.f32 	%f220, %f92, %f219;
	shl.b32 	%r177, %r68, 2;
	mov.u32 	%r178, _ZZ32ProjTransConeFlatDisCUDA3dKernelPfPKfS1_iiiiiiffffffffffffE8ProjTemp;
	add.s32 	%r179, %r178, %r177;
	ld.shared.f32 	%f221, [%r179];
	mul.f32 	%f222, %f220, %f221;
	add.s32 	%r180, %r266, %r60;
	mad.lo.s32 	%r181, %r180, %r85, %r76;
	mul.lo.s32 	%r182, %r181, %r84;
	cvt.s64.s32 	%rd43, %r182;
	add.s64 	%rd44, %rd43, %rd14;
	shl.b64 	%rd45, %rd44, 2;
	add.s64 	%rd46, %rd1, %rd45;
	atom.global.add.f32 	%f223, [%rd46], %f222;
	add.s32 	%r266, %r266, 1;
	add.f32 	%f347, %f75, %f95;
	setp.lt.f32 	%p36, %f95, %f84;
	setp.lt.s32 	%p37, %r266, %r86;
	and.pred  	%p38, %p36, %p37;
	mov.f32 	%f348, %f95;
	@%p38 bra 	$L__BB1_75;
$L__BB1_76:
	add.s32 	%r264, %r68, 1;
	setp.ge.s32 	%p39, %r264, %r8;
	mov.f32 	%f345, %f81;
	mov.f32 	%f344, %f351;
	@%p39 bra 	$L__BB1_78;
	shl.b32 	%r183, %r68, 2;
	mov.u32 	%r184, _ZZ32ProjTransConeFlatDisCUDA3dKernelPfPKfS1_iiiiiiffffffffffffE15DetColProj2Axis;
	add.s32 	%r185, %r184, %r183;
	ld.shared.f32 	%f351, [%r185+8];
$L__BB1_78:
	setp.lt.s32 	%p47, %r265, %r85;
	setp.lt.s32 	%p48, %r264, %r8;
	and.pred  	%p49, %p47, %p48;
	@%p49 bra 	$L__BB1_66;
$L__BB1_79:
	add.s32 	%r261, %r62, 1;
	mad.lo.s32 	%r260, %r4, %r62, %r4;
	setp.lt.u32 	%p50, %r260, %r84;
	@%p50 bra 	$L__BB1_58;
$L__BB1_80:
	ret;

}
	// .globl	_Z31BackProjConeFlatDisCUDA3dKernelILb0EEvPfPKfS2_iiiiiiffffffffffff
.visible .entry _Z31BackProjConeFlatDisCUDA3dKernelILb0EEvPfPKfS2_iiiiiiffffffffffff(
	.param .u64 .ptr .align 1 _Z31BackProjConeFlatDisCUDA3dKernelILb0EEvPfPKfS2_iiiiiiffffffffffff_param_0,
	.param .u64 .ptr .align 1 _Z31BackProjConeFlatDisCUDA3dKernelILb0EEvPfPKfS2_iiiiiiffffffffffff_param_1,
	.param .u64 .ptr .align 1 _Z31BackProjConeFlatDisCUDA3dKernelILb0EEvPfPKfS2_iiiiiiffffffffffff_param_2,
	.param .u32 _Z31BackProjConeFlatDisCUDA3dKernelILb0EEvPfPKfS2_iiiiiiffffffffffff_param_3,
	.param .u32 _Z31BackProjConeFlatDisCUDA3dKernelILb0EEvPfPKfS2_iiiiiiffffffffffff_param_4,
	.param .u32 _Z31BackProjConeFlatDisCUDA3dKernelILb0EEvPfPKfS2_iiiiiiffffffffffff_param_5,
	.param .u32 _Z31BackProjConeFlatDisCUDA3dKernelILb0EEvPfPKfS2_iiiiiiffffffffffff_param_6,
	.param .u32 _Z31BackProjConeFlatDisCUDA3dKernelILb0EEvPfPKfS2_iiiiiiffffffffffff_param_7,
	.param .u32 _Z31BackProjConeFlatDisCUDA3dKernelILb0EEvPfPKfS2_iiiiiiffffffffffff_param_8,
	.param .f32 _Z31BackProjConeFlatDisCUDA3dKernelILb0EEvPfPKfS2_iiiiiiffffffffffff_param_9,
	.param .f32 _Z31BackProjConeFlatDisCUDA3dKernelILb0EEvPfPKfS2_iiiiiiffffffffffff_param_10,
	.param .f32 _Z31BackProjConeFlatDisCUDA3dKernelILb0EEvPfPKfS2_iiiiiiffffffffffff_param_11,
	.param .f32 _Z31BackProjConeFlatDisCUDA3dKernelILb0EEvPfPKfS2_iiiiiiffffffffffff_param_12,
	.param .f32 _Z31BackProjConeFlatDisCUDA3dKernelILb0EEvPfPKfS2_iiiiiiffffffffffff_param_13,
	.param .f32 _Z31BackProjConeFlatDisCUDA3dKernelILb0EEvPfPKfS2_iiiiiiffffffffffff_param_14,
	.param .f32 _Z31BackProjConeFlatDisCUDA3dKernelILb0EEvPfPKfS2_iiiiiiffffffffffff_param_15,
	.param .f32 _Z31BackProjConeFlatDisCUDA3dKernelILb0EEvPfPKfS2_iiiiiiffffffffffff_param_16,
	.param .f32 _Z31BackProjConeFlatDisCUDA3dKernelILb0EEvPfPKfS2_iiiiiiffffffffffff_param_17,
	.param .f32 _Z31BackProjConeFlatDisCUDA3dKernelILb0EEvPfPKfS2_iiiiiiffffffffffff_param_18,
	.param .f32 _Z31BackProjConeFlatDisCUDA3dKernelILb0EEvPfPKfS2_iiiiiiffffffffffff_param_19,
	.param .f32 _Z31BackProjConeFlatDisCUDA3dKernelILb0EEvPfPKfS2_iiiiiiffffffffffff_param_20
)
{
	.local .align 4 .b8 	__local_depot2[28];
	.reg .b64 	%SP;
	.reg .b64 	%SPL;
	.reg .pred 	%p<83>;
	.reg .b32 	%r<270>;
	.reg .b32 	%f<315>;
	.reg .b64 	%rd<67>;
	.reg .b64 	%fd<165>;
	// demoted variable
	.shared .align 4 .b8 _ZZ31BackProjConeFlatDisCUDA3dKernelILb0EEvPfPKfS2_iiiiiiffffffffffffE8ProjTemp[1024];
	// demoted variable
	.shared .align 4 .b8 _ZZ31BackProjConeFlatDisCUDA3dKernelILb0EEvPfPKfS2_iiiiiiffffffffffffE16DetRow0Proj2Axis[1024];
	// demoted variable
	.shared .align 4 .b8 _ZZ31BackProjConeFlatDisCUDA3dKernelILb0EEvPfPKfS2_iiiiiiffffffffffffE16DetRow1Proj2Axis[1024];
	// demoted variable
	.shared .align 4 .b8 _ZZ31BackProjConeFlatDisCUDA3dKernelILb0EEvPfPKfS2_iiiiiiffffffffffffE15DetColProj2Axis[1028];
	mov.u64 	%SPL, __local_depot2;
	ld.param.u64 	%rd15, [_Z31BackProjConeFlatDisCUDA3dKernelILb0EEvPfPKfS2_iiiiiiffffffffffff_param_0];
	ld.param.u64 	%rd16, [_Z31BackProjConeFlatDisCUDA3dKernelILb0EEvPfPKfS2_iiiiiiffffffffffff_param_1];
	ld.param.u64 	%rd17, [_Z31BackProjConeFlatDisCUDA3dKernelILb0EEvPfPKfS2_iiiiiiffffffffffff_param_2];
	ld.param.u32 	%r86, [_Z31BackProjConeFlatDisCUDA3dKernelILb0EEvPfPKfS2_iiiiiiffffffffffff_param_3];
	ld.param.u32 	%r87, [_Z31BackProjConeFlatDisCUDA3dKernelILb0EEvPfPKfS2_iiiiiiffffffffffff_param_4];
	ld.param.u32 	%r88, [_Z31BackProjConeFlatDisCUDA3dKernelILb0EEvPfPKfS2_iiiiiiffffffffffff_param_5];
	ld.param.u32 	%r91, [_Z31BackProjConeFlatDisCUDA3dKernelILb0EEvPfPKfS2_iiiiiiffffffffffff_param_6];
	ld.param.u32 	%r89, [_Z31BackProjConeFlatDisCUDA3dKernelILb0EEvPfPKfS2_iiiiiiffffffffffff_param_7];
	ld.param.u32 	%r90, [_Z31BackProjConeFlatDisCUDA3dKernelILb0EEvPfPKfS2_iiiiiiffffffffffff_param_8];
	ld.param.f32 	%f112, [_Z31BackProjConeFlatDisCUDA3dKernelILb0EEvPfPKfS2_iiiiiiffffffffffff_param_11];
	ld.param.f32 	%f113, [_Z31BackProjConeFlatDisCUDA3dKernelILb0EEvPfPKfS2_iiiiiiffffffffffff_param_12];
	ld.param.f32 	%f114, [_Z31BackProjConeFlatDisCUDA3dKernelILb0EEvPfPKfS2_iiiiiiffffffffffff_param_13];
	ld.param.f32 	%f115, [_Z31BackProjConeFlatDisCUDA3dKernelILb0EEvPfPKfS2_iiiiiiffffffffffff_param_14];
	ld.param.f32 	%f116, [_Z31BackProjConeFlatDisCUDA3dKernelILb0EEvPfPKfS2_iiiiiiffffffffffff_param_15];
	ld.param.f32 	%f117, [_Z31BackProjConeFlatDisCUDA3dKernelILb0EEvPfPKfS2_iiiiiiffffffffffff_param_16];
	ld.param.f32 	%f119, [_Z31BackProjConeFlatDisCUDA3dKernelILb0EEvPfPKfS2_iiiiiiffffffffffff_param_18];
	ld.param.f32 	%f120, [_Z31BackProjConeFlatDisCUDA3dKernelILb0EEvPfPKfS2_iiiiiiffffffffffff_param_19];
	ld.param.f32 	%f121, [_Z31BackProjConeFlatDisCUDA3dKernelILb0EEvPfPKfS2_iiiiiiffffffffffff_param_20];
	cvta.to.global.u64 	%rd1, %rd15;
	cvta.to.global.u64 	%rd2, %rd16;
	cvta.to.global.u64 	%rd18, %rd17;
	add.u64 	%rd3, %SPL, 0;
	mov.u32 	%r1, %ctaid.x;
	div.u32 	%r2, %r1, %r91;
	mul.lo.s32 	%r92, %r2, %r91;
	sub.s32 	%r93, %r1, %r92;
	mov.u32 	%r3, %ctaid.y;
	mov.u32 	%r94, %ctaid.z;
	mov.u32 	%r4, %ntid.x;
	mul.lo.s32 	%r5, %r94, %r4;
	mov.u32 	%r6, %tid.x;
	add.s32 	%r7, %r5, %r6;
	add.s32 	%r95, %r5, %r4;
	setp.gt.u32 	%p1, %r95, %r89;
	sub.s32 	%r96, %r89, %r5;
	selp.b32 	%r8, %r96, %r4, %p1;
	mul.wide.u32 	%rd20, %r93, 4;
	add.s64 	%rd21, %rd18, %rd20;
	ld.global.nc.f32 	%f1, [%rd21];
	mul.f32 	%f122, %f1, 0f3F22F983;
	cvt.rni.s32.f32 	%r247, %f122;
	cvt.rn.f32.s32 	%f123, %r247;
	fma.rn.f32 	%f124, %f123, 0fBFC90FDA, %f1;
	fma.rn.f32 	%f125, %f123, 0fB3A22168, %f124;
	fma.rn.f32 	%f288, %f123, 0fA7C234C5, %f125;
	abs.f32 	%f3, %f1;
	setp.ltu.f32 	%p2, %f3, 0f47CE4780;
	mov.u32 	%r243, %r247;
	mov.f32 	%f287, %f288;
	@%p2 bra 	$L__BB2_8;
	setp.neu.f32 	%p3, %f3, 0f7F800000;
	@%p3 bra 	$L__BB2_3;
	mov.f32 	%f128, 0f00000000;
	mul.rn.f32 	%f287, %f1, %f128;
	mov.b32 	%r243, 0;
	bra.uni 	$L__BB2_8;
$L__BB2_3:
	mov.b32 	%r10, %f1;
	shl.b32 	%r98, %r10, 8;
	or.b32  	%r11, %r98, -2147483648;
	mov.b64 	%rd65, 0;
	mov.b32 	%r240, 0;
	mov.u64 	%rd63, __cudart_i2opi_f;
	mov.u64 	%rd64, %rd3;
$L__BB2_4:
	.pragma "nounroll";
	ld.global.nc.u32 	%r99, [%rd63];
	mad.wide.u32 	%rd24, %r99, %r11, %rd65;
	shr.u64 	%rd65, %rd24, 32;
	st.local.u32 	[%rd64], %rd24;
	add.s32 	%r240, %r240, 1;
	add.s64 	%rd64, %rd64, 4;
	add.s64 	%rd63, %rd63, 4;
	setp.ne.s32 	%p4, %r240, 6;
	@%p4 bra 	$L__BB2_4;
	shr.u32 	%r100, %r10, 23;
	st.local.u32 	[%rd3+24], %rd65;
	and.b32  	%r14, %r100, 31;
	and.b32  	%r101, %r100, 224;
	add.s32 	%r102, %r101, -128;
	shr.u32 	%r103, %r102, 5;
	mul.wide.u32 	%rd25, %r103, 4;
	sub.s64 	%rd10, %rd3, %rd25;
	ld.local.u32 	%r241, [%rd10+24];
	ld.local.u32 	%r242, [%rd10+20];
	setp.eq.s32 	%p5, %r14, 0;
	@%p5 bra 	$L__BB2_7;
	shf.l.wrap.b32 	%r241, %r242, %r241, %r14;
	ld.local.u32 	%r104, [%rd10+16];
	shf.l.wrap.b32 	%r242, %r104, %r242, %r14;
$L__BB2_7:
	shr.u32 	%r105, %r241, 30;
	shf.l.wrap.b32 	%r106, %r242, %r241, 2;
	shl.b32 	%r107, %r242, 2;
	shr.u32 	%r108, %r106, 31;
	add.s32 	%r109, %r108, %r105;
	neg.s32 	%r110, %r109;
	setp.lt.s32 	%p6, %r10, 0;
	selp.b32 	%r243, %r110, %r109, %p6;
	xor.b32  	%r111, %r106, %r10;
	shr.s32 	%r112, %r106, 31;
	xor.b32  	%r113, %r112, %r106;
	xor.b32  	%r114, %r112, %r107;
	cvt.u64.u32 	%rd26, %r113;
	shl.b64 	%rd27, %rd26, 32;
	cvt.u64.u32 	%rd28, %r114;
	or.b64  	%rd29, %rd27, %rd28;
	cvt.rn.f64.s64 	%fd38, %rd29;
	mul.f64 	%fd39, %fd38, 0d3BF921FB54442D19;
	cvt.rn.f32.f64 	%f126, %fd39;
	neg.f32 	%f127, %f126;
	setp.lt.s32 	%p7, %r111, 0;
	selp.f32 	%f287, %f127, %f126, %p7;
$L__BB2_8:
	mul.rn.f32 	%f129, %f287, %f287;
	and.b32  	%r116, %r243, 1;
	setp.eq.b32 	%p9, %r116, 1;
	selp.f32 	%f130, 0f3F800000, %f287, %p9;
	fma.rn.f32 	%f131, %f129, %f130, 0f00000000;
	fma.rn.f32 	%f132, %f129, 0f37CBAC00, 0fBAB607ED;
	selp.f32 	%f133, %f132, 0fB94D4153, %p9;
	selp.f32 	%f134, 0f3D2AAABB, 0f3C0885E4, %p9;
	fma.rn.f32 	%f135, %f133, %f129, %f134;
	selp.f32 	%f136, 0fBEFFFFFF, 0fBE2AAAA8, %p9;
	fma.rn.f32 	%f137, %f135, %f129, %f136;
	fma.rn.f32 	%f138, %f137, %f131, %f130;
	and.b32  	%r117, %r243, 2;
	setp.eq.s32 	%p10, %r117, 0;
	mov.f32 	%f139, 0f00000000;
	sub.f32 	%f140, %f139, %f138;
	selp.f32 	%f7, %f138, %f140, %p10;
	@%p2 bra 	$L__BB2_16;
	setp.neu.f32 	%p11, %f3, 0f7F800000;
	@%p11 bra 	$L__BB2_11;
	mov.f32 	%f143, 0f00000000;
	mul.rn.f32 	%f288, %f1, %f143;
	mov.b32 	%r247, 0;
	bra.uni 	$L__BB2_16;
$L__BB2_11:
	mov.b32 	%r23, %f1;
	shl.b32 	%r119, %r23, 8;
	or.b32  	%r24, %r119, -2147483648;
	mov.b64 	%rd66, 0;
	mov.b32 	%r244, 0;
	mov.u64 	%rd32, __cudart_i2opi_f;
$L__BB2_12:
	.pragma "nounroll";
	mul.wide.u32 	%rd31, %r244, 4;
	add.s64 	%rd33, %rd32, %rd31;
	ld.global.nc.u32 	%r120, [%rd33];
	mad.wide.u32 	%rd34, %r120, %r24, %rd66;
	shr.u64 	%rd66, %rd34, 32;
	add.s64 	%rd35, %rd3, %rd31;
	st.local.u32 	[%rd35], %rd34;
	add.s32 	%r244, %r244, 1;
	setp.ne.s32 	%p12, %r244, 6;
	@%p12 bra 	$L__BB2_12;
	shr.u32 	%r121, %r23, 23;
	st.local.u32 	[%rd3+24], %rd66;
	and.b32  	%r27, %r121, 31;
	and.b32  	%r122, %r121, 224;
	add.s32 	%r123, %r122, -128;
	shr.u32 	%r124, %r123, 5;
	mul.wide.u32 	%rd36, %r124, 4;
	sub.s64 	%rd13, %rd3, %rd36;
	ld.local.u32 	%r245, [%rd13+24];
	ld.local.u32 	%r246, [%rd13+20];
	setp.eq.s32 	%p13, %r27, 0;
	@%p13 bra 	$L__BB2_15;
	shf.l.wrap.b32 	%r245, %r246, %r245, %r27;
	ld.local.u32 	%r125, [%rd13+16];
	shf.l.wrap.b32 	%r246, %r125, %r246, %r27;
$L__BB2_15:
	shr.u32 	%r126, %r245, 30;
	shf.l.wrap.b32 	%r127, %r246, %r245, 2;
	shl.b32 	%r128, %r246, 2;
	shr.u32 	%r129, %r127, 31;
	add.s32 	%r130, %r129, %r126;
	neg.s32 	%r131, %r130;
	setp.lt.s32 	%p14, %r23, 0;
	selp.b32 	%r247, %r131, %r130, %p14;
	xor.b32  	%r132, %r127, %r23;
	shr.s32 	%r133, %r127, 31;
	xor.b32  	%r134, %r133, %r127;
	xor.b32  	%r135, %r133, %r128;
	cvt.u64.u32 	%rd37, %r134;
	shl.b64 	%rd38, %rd37, 32;
	cvt.u64.u32 	%rd39, %r135;
	or.b64  	%rd40, %rd38, %rd39;
	cvt.rn.f64.s64 	%fd40, %rd40;
	mul.f64 	%fd41, %fd40, 0d3BF921FB54442D19;
	cvt.rn.f32.f64 	%f141, %fd41;
	neg.f32 	%f142, %f141;
	setp.lt.s32 	%p15, %r132, 0;
	selp.f32 	%f288, %f142, %f141, %p15;
$L__BB2_16:
	add.s32 	%r137, %r247, 1;
	mul.rn.f32 	%f144, %f288, %f288;
	and.b32  	%r138, %r247, 1;
	setp.eq.b32 	%p16, %r138, 1;
	selp.f32 	%f145, %f288, 0f3F800000, %p16;
	fma.rn.f32 	%f146, %f144, %f145, 0f00000000;
	fma.rn.f32 	%f147, %f144, 0f37CBAC00, 0fBAB607ED;
	selp.f32 	%f148, 0fB94D4153, %f147, %p16;
	selp.f32 	%f149, 0f3C0885E4, 0f3D2AAABB, %p16;
	fma.rn.f32 	%f150, %f148, %f144, %f149;
	selp.f32 	%f151, 0fBE2AAAA8, 0fBEFFFFFF, %p16;
	fma.rn.f32 	%f152, %f150, %f144, %f151;
	fma.rn.f32 	%f153, %f152, %f146, %f145;
	and.b32  	%r139, %r137, 2;
	setp.eq.s32 	%p17, %r139, 0;
	mov.f32 	%f154, 0f00000000;
	sub.f32 	%f155, %f154, %f153;
	selp.f32 	%f11, %f153, %f155, %p17;
	neg.f32 	%f156, %f7;
	mul.f32 	%f12, %f115, %f156;
	mul.f32 	%f13, %f115, %f11;
	div.rn.f32 	%f157, %f115, %f116;
	mul.f32 	%f14, %f113, %f157;
	mul.f32 	%f15, %f157, %f120;
	cvt.rn.f64.u32 	%fd42, %r3;
	cvt.rn.f64.s32 	%fd43, %r90;
	fma.rn.f64 	%fd44, %fd43, 0dBFE0000000000000, %fd42;
	cvt.f64.f32 	%fd45, %f114;
	cvt.f64.f32 	%fd46, %f121;
	fma.rn.f64 	%fd47, %fd44, %fd45, %fd46;
	cvt.f64.f32 	%fd48, %f115;
	mul.f64 	%fd49, %fd47, %fd48;
	cvt.f64.f32 	%fd50, %f116;
	div.rn.f64 	%fd51, %fd49, %fd50;
	cvt.rn.f32.f64 	%f16, %fd51;
	fma.rn.f32 	%f17, %f114, %f157, %f16;
	mul.f32 	%f158, %f11, %f11;
	setp.leu.f32 	%p18, %f158, 0f3F000000;
	@%p18 bra 	$L__BB2_48;
	setp.ge.s32 	%p51, %r7, %r89;
	@%p51 bra 	$L__BB2_19;
	setp.ge.f32 	%p52, %f11, 0f00000000;
	not.b32 	%r195, %r7;
	add.s32 	%r196, %r89, %r195;
	selp.b32 	%r197, %r7, %r196, %p52;
	mad.lo.s32 	%r198, %r90, %r1, %r3;
	mad.lo.s32 	%r199, %r198, %r89, %r197;
	mul.wide.u32 	%rd51, %r199, 4;
	add.s64 	%rd52, %rd2, %rd51;
	ld.global.nc.f32 	%f220, [%rd52];
	mul.f32 	%f221, %f14, %f220;
	shl.b32 	%r200, %r6, 2;
	mov.u32 	%r201, _ZZ31BackProjConeFlatDisCUDA3dKernelILb0EEvPfPKfS2_iiiiiiffffffffffffE8ProjTemp;
	add.s32 	%r202, %r201, %r200;
	st.shared.f32 	[%r202], %f221;
	bra.uni 	$L__BB2_20;
$L__BB2_19:
	shl.b32 	%r191, %r6, 2;
	mov.u32 	%r192, _ZZ31BackProjConeFlatDisCUDA3dKernelILb0EEvPfPKfS2_iiiiiiffffffffffffE8ProjTemp;
	add.s32 	%r193, %r192, %r191;
	mov.b32 	%r194, 0;
	st.shared.u32 	[%r193], %r194;
$L__BB2_20:
	setp.ltu.f32 	%p53, %f11, 0f00000000;
	@%p53 bra 	$L__BB2_22;
	cvt.rn.f64.u32 	%fd103, %r5;
	cvt.rn.f64.s32 	%fd104, %r89;
	mul.f64 	%fd105, %fd104, 0d3FE0000000000000;
	sub.f64 	%fd106, %fd103, %fd105;
	cvt.f64.f32 	%fd107, %f14;
	cvt.f64.f32 	%fd108, %f15;
	fma.rn.f64 	%fd109, %fd106, %fd107, %fd108;
	cvt.f64.f32 	%fd110, %f11;
	mul.f64 	%fd155, %fd109, %fd110;
	cvt.f64.f32 	%fd111, %f7;
	mul.f64 	%fd156, %fd109, %fd111;
	add.s32 	%r203, %r7, 1;
	cvt.rn.f64.u32 	%fd112, %r203;
	sub.f64 	%fd113, %fd112, %fd105;
	fma.rn.f64 	%fd114, %fd113, %fd107, %fd108;
	mul.f64 	%fd157, %fd114, %fd110;
	mul.f64 	%fd158, %fd114, %fd111;
	cvt.rn.f64.u32 	%fd115, %r7;
	add.f64 	%fd116, %fd115, 0d3FE0000000000000;
	sub.f64 	%fd117, %fd116, %fd105;
	fma.rn.f64 	%fd118, %fd117, %fd107, %fd108;
	mul.f64 	%fd159, %fd118, %fd111;
	bra.uni 	$L__BB2_23;
$L__BB2_22:
	cvt.rn.f64.s32 	%fd119, %r89;
	mul.f64 	%fd120, %fd119, 0d3FE0000000000000;
	cvt.rn.f64.u32 	%fd121, %r5;
	sub.f64 	%fd122, %fd120, %fd121;
	cvt.f64.f32 	%fd123, %f14;
	cvt.f64.f32 	%fd124, %f15;
	fma.rn.f64 	%fd125, %fd122, %fd123, %fd124;
	cvt.f64.f32 	%fd126, %f11;
	mul.f64 	%fd155, %fd125, %fd126;
	cvt.f64.f32 	%fd127, %f7;
	mul.f64 	%fd156, %fd125, %fd127;
	cvt.rn.f64.u32 	%fd128, %r7;
	sub.f64 	%fd129, %fd120, %fd128;
	add.f64 	%fd130, %fd129, 0dBFF0000000000000;
	fma.rn.f64 	%fd131, %fd130, %fd123, %fd124;
	mul.f64 	%fd157, %fd131, %fd126;
	mul.f64 	%fd158, %fd131, %fd127;
	add.f64 	%fd132, %fd129, 0dBFE0000000000000;
	fma.rn.f64 	%fd133, %fd132, %fd123, %fd124;
	mul.f64 	%fd159, %fd133, %fd127;
$L__BB2_23:
	cvt.rn.f32.f64 	%f222, %fd159;
	cvt.rn.f32.f64 	%f223, %fd158;
	cvt.rn.f32.f64 	%f224, %fd157;
	cvt.rn.f32.f64 	%f225, %fd156;
	cvt.rn.f32.f64 	%f18, %fd155;
	mul.f32 	%f226, %f12, %f225;
	mul.f32 	%f227, %f13, %f18;
	sub.f32 	%f228, %f226, %f227;
	sub.f32 	%f229, %f225, %f13;
	div.rn.f32 	%f19, %f228, %f229;
	mul.f32 	%f230, %f12, %f223;
	mul.f32 	%f231, %f13, %f224;
	sub.f32 	%f232, %f230, %f231;
	sub.f32 	%f233, %f223, %f13;
	div.rn.f32 	%f298, %f232, %f233;
	sub.f32 	%f234, %f13, %f222;
	div.rn.f32 	%f235, %f13, %f234;
	mul.f32 	%f21, %f235, %f16;
	mul.f32 	%f22, %f17, %f235;
	setp.ne.s32 	%p54, %r6, 0;
	@%p54 bra 	$L__BB2_25;
	st.shared.f32 	[_ZZ31BackProjConeFlatDisCUDA3dKernelILb0EEvPfPKfS2_iiiiiiffffffffffffE15DetColProj2Axis], %f19;
$L__BB2_25:
	ld.param.f32 	%f282, [_Z31BackProjConeFlatDisCUDA3dKernelILb0EEvPfPKfS2_iiiiiiffffffffffff_param_9];
	shl.b32 	%r204, %r6, 2;
	mov.u32 	%r205, _ZZ31BackProjConeFlatDisCUDA3dKernelILb0EEvPfPKfS2_iiiiiiffffffffffffE15DetColProj2Axis;
	add.s32 	%r206, %r205, %r204;
	st.shared.f32 	[%r206+4], %f298;
	mov.u32 	%r207, _ZZ31BackProjConeFlatDisCUDA3dKernelILb0EEvPfPKfS2_iiiiiiffffffffffffE16DetRow0Proj2Axis;
	add.s32 	%r208, %r207, %r204;
	st.shared.f32 	[%r208], %f21;
	mov.u32 	%r209, _ZZ31BackProjConeFlatDisCUDA3dKernelILb0EEvPfPKfS2_iiiiiiffffffffffffE16DetRow1Proj2Axis;
	add.s32 	%r210, %r209, %r204;
	st.shared.f32 	[%r210], %f22;
	bar.sync 	0;
	neg.s32 	%r211, %r86;
	cvt.rn.f64.s32 	%fd134, %r211;
	mul.f64 	%fd135, %fd134, 0d3FE0000000000000;
	cvt.f64.f32 	%fd136, %f282;
	cvt.f64.f32 	%fd137, %f117;
	fma.rn.f64 	%fd16, %fd135, %fd136, %fd137;
	cvt.rn.f64.s32 	%fd138, %r86;
	mul.f64 	%fd139, %fd138, 0d3FE0000000000000;
	fma.rn.f64 	%fd17, %fd139, %fd136, %fd137;
	neg.s32 	%r212, %r88;
	cvt.rn.f64.s32 	%fd140, %r212;
	mul.f64 	%fd141, %fd140, 0d3FE0000000000000;
	cvt.f64.f32 	%fd142, %f112;
	cvt.f64.f32 	%fd143, %f119;
	fma.rn.f64 	%fd144, %fd141, %fd142, %fd143;
	cvt.rn.f32.f64 	%f23, %fd144;
	cvt.rn.f64.s32 	%fd145, %r88;
	mul.f64 	%fd146, %fd145, 0d3FE0000000000000;
	fma.rn.f64 	%fd147, %fd146, %fd142, %fd143;
	cvt.rn.f32.f64 	%f24, %fd147;
	setp.eq.s32 	%p55, %r87, 0;
	@%p55 bra 	$L__BB2_80;
	cvt.rn.f32.f64 	%f236, %fd17;
	cvt.rn.f32.f64 	%f237, %fd16;
	cvt.rn.f64.s32 	%fd148, %r87;
	mul.f64 	%fd18, %fd148, 0d3FE0000000000000;
	mul.f32 	%f25, %f13, %f237;
	mul.f32 	%f26, %f13, %f236;
	cvt.rn.f32.s32 	%f27, %r86;
	cvt.rn.f32.s32 	%f28, %r88;
	mul.lo.s32 	%r36, %r2, %r88;
	abs.f32 	%f238, %f11;
	mul.f32 	%f29, %f14, %f238;
	mov.b32 	%r248, 0;
	mov.u32 	%r249, %r248;
$L__BB2_27:
	mov.u32 	%r38, %r249;
	add.s32 	%r39, %r248, %r6;
	setp.ge.s32 	%p56, %r39, %r87;
	@%p56 bra 	$L__BB2_47;
	ld.param.f32 	%f286, [_Z31BackProjConeFlatDisCUDA3dKernelILb0EEvPfPKfS2_iiiiiiffffffffffff_param_17];
	ld.param.f32 	%f284, [_Z31BackProjConeFlatDisCUDA3dKernelILb0EEvPfPKfS2_iiiiiiffffffffffff_param_10];
	cvt.rn.f64.s32 	%fd149, %r39;
	sub.f64 	%fd150, %fd18, %fd149;
	add.f64 	%fd151, %fd150, 0dBFE0000000000000;
	cvt.f64.f32 	%fd152, %f284;
	cvt.f64.f32 	%fd153, %f286;
	fma.rn.f64 	%fd154, %fd151, %fd152, %fd153;
	cvt.rn.f32.f64 	%f239, %fd154;
	mul.f32 	%f240, %f12, %f239;
	sub.f32 	%f241, %f240, %f25;
	sub.f32 	%f242, %f239, %f13;
	div.rn.f32 	%f31, %f241, %f242;
	sub.f32 	%f243, %f240, %f26;
	div.rn.f32 	%f244, %f243, %f242;
	sub.f32 	%f245, %f13, %f239;
	div.rn.f32 	%f246, %f13, %f245;
	mul.f32 	%f32, %f246, %f23;
	mul.f32 	%f33, %f246, %f24;
	sub.f32 	%f247, %f244, %f31;
	div.rn.f32 	%f34, %f247, %f27;
	sub.f32 	%f248, %f33, %f32;
	div.rn.f32 	%f35, %f248, %f28;
	ld.shared.f32 	%f249, [_ZZ31BackProjConeFlatDisCUDA3dKernelILb0EEvPfPKfS2_iiiiiiffffffffffffE15DetColProj2Axis];
	max.f32 	%f291, %f31, %f249;
	setp.neu.f32 	%p57, %f31, %f291;
	@%p57 bra 	$L__BB2_30;
	mul.f32 	%f253, %f13, %f291;
	sub.f32 	%f254, %f291, %f12;
	mul.f32 	%f255, %f7, %f254;
	div.rn.f32 	%f256, %f255, %f11;
	add.f32 	%f257, %f13, %f256;
	div.rn.f32 	%f258, %f253, %f257;
	sub.f32 	%f259, %f258, %f18;
	div.rn.f32 	%f260, %f259, %f29;
	cvt.rmi.f32.f32 	%f261, %f260;
	cvt.rzi.s32.f32 	%r252, %f261;
	mov.b32 	%r253, 0;
	bra.uni 	$L__BB2_31;
$L__BB2_30:
	sub.f32 	%f250, %f291, %f31;
	div.rn.f32 	%f251, %f250, %f34;
	cvt.rmi.f32.f32 	%f252, %f251;
	cvt.rzi.s32.f32 	%r253, %f252;
	mov.b32 	%r252, 0;
$L__BB2_31:
	add.s32 	%r216, %r253, 1;
	cvt.rn.f32.s32 	%f262, %r216;
	fma.rn.f32 	%f292, %f34, %f262, %f31;
	setp.ge.s32 	%p58, %r252, %r8;
	@%p58 bra 	$L__BB2_33;
	shl.b32 	%r217, %r252, 2;
	mov.u32 	%r218, _ZZ31BackProjConeFlatDisCUDA3dKernelILb0EEvPfPKfS2_iiiiiiffffffffffffE15DetColProj2Axis;
	add.s32 	%r219, %r218, %r217;
	ld.shared.f32 	%f298, [%r219+4];
$L__BB2_33:
	setp.ge.s32 	%p60, %r253, %r86;
	or.pred  	%p61, %p60, %p58;
	@%p61 bra 	$L__BB2_47;
$L__BB2_34:
	mov.f32 	%f41, %f292;
	mov.u32 	%r44, %r252;
	shl.b32 	%r221, %r44, 2;
	mov.u32 	%r222, _ZZ31BackProjConeFlatDisCUDA3dKernelILb0EEvPfPKfS2_iiiiiiffffffffffffE16DetRow0Proj2Axis;
	add.s32 	%r223, %r222, %r221;
	ld.shared.f32 	%f263, [%r223];
	max.f32 	%f295, %f32, %f263;
	mov.u32 	%r224, _ZZ31BackProjConeFlatDisCUDA3dKernelILb0EEvPfPKfS2_iiiiiiffffffffffffE16DetRow1Proj2Axis;
	add.s32 	%r225, %r224, %r221;
	ld.shared.f32 	%f264, [%r225];
	min.f32 	%f44, %f33, %f264;
	setp.eq.f32 	%p62, %f295, %f32;
	mov.b32 	%r254, 0;
	@%p62 bra 	$L__BB2_36;
	sub.f32 	%f265, %f295, %f32;
	div.rn.f32 	%f266, %f265, %f35;
	cvt.rmi.f32.f32 	%f267, %f266;
	cvt.rzi.s32.f32 	%r254, %f267;
$L__BB2_36:
	add.s32 	%r226, %r254, 1;
	cvt.rn.f32.s32 	%f268, %r226;
	fma.rn.f32 	%f294, %f35, %f268, %f32;
	setp.geu.f32 	%p63, %f41, %f298;
	@%p63 bra 	$L__BB2_41;
	sub.f32 	%f46, %f41, %f291;
	setp.geu.f32 	%p72, %f295, %f44;
	setp.ge.s32 	%p73, %r254, %r88;
	or.pred  	%p74, %p72, %p73;
	@%p74 bra 	$L__BB2_40;
	shl.b32 	%r235, %r44, 2;
	mov.u32 	%r236, _ZZ31BackProjConeFlatDisCUDA3dKernelILb0EEvPfPKfS2_iiiiiiffffffffffffE8ProjTemp;
	add.s32 	%r48, %r236, %r235;
	mul.f32 	%f275, %f34, %f35;
	div.rn.f32 	%f47, %f46, %f275;
	cvt.s64.s32 	%rd59, %r253;
$L__BB2_39:
	setp.gt.f32 	%p75, %f294, %f44;
	selp.f32 	%f50, %f44, %f294, %p75;
	sub.f32 	%f276, %f50, %f295;
	mul.f32 	%f277, %f47, %f276;
	ld.shared.f32 	%f278, [%r48];
	mul.f32 	%f279, %f277, %f278;
	add.s32 	%r237, %r254, %r36;
	mad.lo.s32 	%r238, %r237, %r87, %r39;
	mul.lo.s32 	%r239, %r238, %r86;
	cvt.s64.s32 	%rd58, %r239;
	add.s64 	%rd60, %rd58, %rd59;
	shl.b64 	%rd61, %rd60, 2;
	add.s64 	%rd62, %rd1, %rd61;
	atom.global.add.f32 	%f280, [%rd62], %f279;
	add.s32 	%r254, %r254, 1;
	add.f32 	%f294, %f35, %f50;
	setp.lt.f32 	%p76, %f50, %f44;
	setp.lt.s32 	%p77, %r254, %r88;
	and.pred  	%p78, %p76, %p77;
	mov.f32 	%f295, %f50;
	@%p78 bra 	$L__BB2_39;
$L__BB2_40:
	add.s32 	%r253, %r253, 1;
	add.f32 	%f292, %f34, %f41;
	mov.f32 	%f291, %f41;
	mov.u32 	%r252, %r44;
	bra.uni 	$L__BB2_46;
$L__BB2_41:
	sub.f32 	%f53, %f298, %f291;
	setp.geu.f32 	%p64, %f295, %f44;
	setp.ge.s32 	%p65, %r254, %r88;
	or.pred  	%p66, %p64, %p65;
	@%p66 bra 	$L__BB2_44;
	shl.b32 	%r227, %r44, 2;
	mov.u32 	%r228, _ZZ31BackProjConeFlatDisCUDA3dKernelILb0EEvPfPKfS2_iiiiiiffffffffffffE8ProjTemp;
	add.s32 	%r52, %r228, %r227;
	mul.f32 	%f269, %f34, %f35;
	div.rn.f32 	%f54, %f53, %f269;
	cvt.s64.s32 	%rd54, %r253;
$L__BB2_43:
	setp.gt.f32 	%p67, %f294, %f44;
	selp.f32 	%f57, %f44, %f294, %p67;
	sub.f32 	%f270, %f57, %f295;
	mul.f32 	%f271, %f54, %f270;
	ld.shared.f32 	%f272, [%r52];
	mul.f32 	%f273, %f271, %f272;
	add.s32 	%r229, %r254, %r36;
	mad.lo.s32 	%r230, %r229, %r87, %r39;
	mul.lo.s32 	%r231, %r230, %r86;
	cvt.s64.s32 	%rd53, %r231;
	add.s64 	%rd55, %rd53, %rd54;
	shl.b64 	%rd56, %rd55, 2;
	add.s64 	%rd57, %rd1, %rd56;
	atom.global.add.f32 	%f274, [%rd57], %f273;
	add.s32 	%r254, %r254, 1;
	add.f32 	%f294, %f35, %f57;
	setp.lt.f32 	%p68, %f57, %f44;
	setp.lt.s32 	%p69, %r254, %r88;
	and.pred  	%p70, %p68, %p69;
	mov.f32 	%f295, %f57;
	@%p70 bra 	$L__BB2_43;
$L__BB2_44:
	add.s32 	%r252, %r44, 1;
	setp.ge.s32 	%p71, %r252, %r8;
	mov.f32 	%f292, %f41;
	mov.f32 	%f291, %f298;
	@%p71 bra 	$L__BB2_46;
	shl.b32 	%r232, %r44, 2;
	mov.u32 	%r233, _ZZ31BackProjConeFlatDisCUDA3dKernelILb0EEvPfPKfS2_iiiiiiffffffffffffE15DetColProj2Axis;
	add.s32 	%r234, %r233, %r232;
	ld.shared.f32 	%f298, [%r234+8];
$L__BB2_46:
	setp.lt.s32 	%p79, %r253, %r86;
	setp.lt.s32 	%p80, %r252, %r8;
	and.pred  	%p81, %p79, %p80;
	@%p81 bra 	$L__BB2_34;
$L__BB2_47:
	add.s32 	%r249, %r38, 1;
	mad.lo.s32 	%r248, %r4, %r38, %r4;
	setp.lt.u32 	%p82, %r248, %r87;
	@%p82 bra 	$L__BB2_27;
	bra.uni 	$L__BB2_80;
$L__BB2_48:
	setp.ge.s32 	%p19, %r7, %r89;
	@%p19 bra 	$L__BB2_50;
	setp.ge.f32 	%p20, %f7, 0f00000000;
	not.b32 	%r144, %r7;
	add.s32 	%r145, %r89, %r144;
	selp.b32 	%r146, %r7, %r145, %p20;
	mad.lo.s32 	%r147, %r90, %r1, %r3;
	mad.lo.s32 	%r148, %r147, %r89, %r146;
	mul.wide.u32 	%rd41, %r148, 4;
	add.s64 	%rd42, %rd2, %rd41;
	ld.global.nc.f32 	%f159, [%rd42];
	mul.f32 	%f160, %f14, %f159;
	shl.b32 	%r149, %r6, 2;
	mov.u32 	%r150, _ZZ31BackProjConeFlatDisCUDA3dKernelILb0EEvPfPKfS2_iiiiiiffffffffffffE8ProjTemp;
	add.s32 	%r151, %r150, %r149;
	st.shared.f32 	[%r151], %f160;
	bra.uni 	$L__BB2_51;
$L__BB2_50:
	shl.b32 	%r140, %r6, 2;
	mov.u32 	%r141, _ZZ31BackProjConeFlatDisCUDA3dKernelILb0EEvPfPKfS2_iiiiiiffffffffffffE8ProjTemp;
	add.s32 	%r142, %r141, %r140;
	mov.b32 	%r143, 0;
	st.shared.u32 	[%r142], %r143;
$L__BB2_51:
	setp.ltu.f32 	%p21, %f7, 0f00000000;
	@%p21 bra 	$L__BB2_53;
	cvt.rn.f64.u32 	%fd52, %r5;
	cvt.rn.f64.s32 	%fd53, %r89;
	mul.f64 	%fd54, %fd53, 0d3FE0000000000000;
	sub.f64 	%fd55, %fd52, %fd54;
	cvt.f64.f32 	%fd56, %f14;
	cvt.f64.f32 	%fd57, %f15;
	fma.rn.f64 	%fd58, %fd55, %fd56, %fd57;
	cvt.f64.f32 	%fd59, %f11;
	mul.f64 	%fd160, %fd58, %fd59;
	cvt.f64.f32 	%fd60, %f7;
	mul.f64 	%fd161, %fd58, %fd60;
	add.s32 	%r152, %r7, 1;
	cvt.rn.f64.u32 	%fd61, %r152;
	sub.f64 	%fd62, %fd61, %fd54;
	fma.rn.f64 	%fd63, %fd62, %fd56, %fd57;
	mul.f64 	%fd162, %fd63, %fd59;
	mul.f64 	%fd163, %fd63, %fd60;
	cvt.rn.f64.u32 	%fd64, %r7;
	add.f64 	%fd65, %fd64, 0d3FE0000000000000;
	sub.f64 	%fd66, %fd65, %fd54;
	fma.rn.f64 	%fd67, %fd66, %fd56, %fd57;
	mul.f64 	%fd164, %fd67, %fd59;
	bra.uni 	$L__BB2_54;
$L__BB2_53:
	cvt.rn.f64.s32 	%fd68, %r89;
	mul.f64 	%fd69, %fd68, 0d3FE0000000000000;
	cvt.rn.f64.u32 	%fd70, %r5;
	sub.f64 	%fd71, %fd69, %fd70;
	cvt.f64.f32 	%fd72, %f14;
	cvt.f64.f32 	%fd73, %f15;
	fma.rn.f64 	%fd74, %fd71, %fd72, %fd73;
	cvt.f64.f32 	%fd75, %f11;
	mul.f64 	%fd160, %fd74, %fd75;
	cvt.f64.f32 	%fd76, %f7;
	mul.f64 	%fd161, %fd74, %fd76;
	cvt.rn.f64.u32 	%fd77, %r7;
	sub.f64 	%fd78, %fd69, %fd77;
	add.f64 	%fd79, %fd78, 0dBFF0000000000000;
	fma.rn.f64 	%fd80, %fd79, %fd72, %fd73;
	mul.f64 	%fd162, %fd80, %fd75;
	mul.f64 	%fd163, %fd80, %fd76;
	add.f64 	%fd81, %fd78, 0dBFE0000000000000;
	fma.rn.f64 	%fd82, %fd81, %fd72, %fd73;
	mul.f64 	%fd164, %fd82, %fd75;
$L__BB2_54:
	cvt.rn.f32.f64 	%f161, %fd164;
	cvt.rn.f32.f64 	%f162, %fd163;
	cvt.rn.f32.f64 	%f163, %fd162;
	cvt.rn.f32.f64 	%f64, %fd161;
	cvt.rn.f32.f64 	%f164, %fd160;
	mul.f32 	%f165, %f13, %f164;
	mul.f32 	%f166, %f12, %f64;
	sub.f32 	%f167, %f165, %f166;
	sub.f32 	%f168, %f164, %f12;
	div.rn.f32 	%f65, %f167, %f168;
	mul.f32 	%f169, %f13, %f163;
	mul.f32 	%f170, %f12, %f162;
	sub.f32 	%f171, %f169, %f170;
	sub.f32 	%f172, %f163, %f12;
	div.rn.f32 	%f311, %f171, %f172;
	sub.f32 	%f173, %f12, %f161;
	div.rn.f32 	%f174, %f12, %f173;
	mul.f32 	%f67, %f174, %f16;
	mul.f32 	%f68, %f17, %f174;
	setp.ne.s32 	%p22, %r6, 0;
	@%p22 bra 	$L__BB2_56;
	st.shared.f32 	[_ZZ31BackProjConeFlatDisCUDA3dKernelILb0EEvPfPKfS2_iiiiiiffffffffffffE15DetColProj2Axis], %f65;
$L__BB2_56:
	ld.param.f32 	%f285, [_Z31BackProjConeFlatDisCUDA3dKernelILb0EEvPfPKfS2_iiiiiiffffffffffff_param_17];
	ld.param.f32 	%f283, [_Z31BackProjConeFlatDisCUDA3dKernelILb0EEvPfPKfS2_iiiiiiffffffffffff_param_10];
	shl.b32 	%r153, %r6, 2;
	mov.u32 	%r154, _ZZ31BackProjConeFlatDisCUDA3dKernelILb0EEvPfPKfS2_iiiiiiffffffffffffE15DetColProj2Axis;
	add.s32 	%r155, %r154, %r153;
	st.shared.f32 	[%r155+4], %f311;
	mov.u32 	%r156, _ZZ31BackProjConeFlatDisCUDA3dKernelILb0EEvPfPKfS2_iiiiiiffffffffffffE16DetRow0Proj2Axis;
	add.s32 	%r157, %r156, %r153;
	st.shared.f32 	[%r157], %f67;
	mov.u32 	%r158, _ZZ31BackProjConeFlatDisCUDA3dKernelILb0EEvPfPKfS2_iiiiiiffffffffffffE16DetRow1Proj2Axis;
	add.s32 	%r159, %r158, %r153;
	st.shared.f32 	[%r159], %f68;
	bar.sync 	0;
	neg.s32 	%r160, %r87;
	cvt.rn.f64.s32 	%fd83, %r160;
	mul.f64 	%fd84, %fd83, 0d3FE0000000000000;
	cvt.f64.f32 	%fd85, %f283;
	cvt.f64.f32 	%fd86, %f285;
	fma.rn.f64 	%fd34, %fd84, %fd85, %fd86;
	cvt.rn.f64.s32 	%fd87, %r87;
	mul.f64 	%fd88, %fd87, 0d3FE0000000000000;
	fma.rn.f64 	%fd35, %fd88, %fd85, %fd86;
	neg.s32 	%r161, %r88;
	cvt.rn.f64.s32 	%fd89, %r161;
	mul.f64 	%fd90, %fd89, 0d3FE0000000000000;
	cvt.f64.f32 	%fd91, %f112;
	cvt.f64.f32 	%fd92, %f119;
	fma.rn.f64 	%fd93, %fd90, %fd91, %fd92;
	cvt.rn.f32.f64 	%f69, %fd93;
	cvt.rn.f64.s32 	%fd94, %r88;
	mul.f64 	%fd95, %fd94, 0d3FE0000000000000;
	fma.rn.f64 	%fd96, %fd95, %fd91, %fd92;
	cvt.rn.f32.f64 	%f70, %fd96;
	setp.eq.s32 	%p23, %r86, 0;
	@%p23 bra 	$L__BB2_80;
	cvt.rn.f32.f64 	%f175, %fd35;
	cvt.rn.f32.f64 	%f176, %fd34;
	cvt.rn.f64.s32 	%fd97, %r86;
	mul.f64 	%fd36, %fd97, 0d3FE0000000000000;
	cvt.f64.f32 	%fd37, %f117;
	mul.f32 	%f71, %f12, %f176;
	mul.f32 	%f72, %f12, %f175;
	cvt.rn.f32.s32 	%f73, %r87;
	cvt.rn.f32.s32 	%f74, %r88;
	mul.lo.s32 	%r60, %r2, %r88;
	abs.f32 	%f177, %f7;
	mul.f32 	%f75, %f14, %f177;
	mov.b32 	%r259, 0;
	mov.u32 	%r260, %r259;
$L__BB2_58:
	mov.u32 	%r62, %r260;
	add.s32 	%r63, %r259, %r6;
	setp.ge.s32 	%p24, %r63, %r86;
	@%p24 bra 	$L__BB2_79;
	ld.param.f32 	%f281, [_Z31BackProjConeFlatDisCUDA3dKernelILb0EEvPfPKfS2_iiiiiiffffffffffff_param_9];
	cvt.rn.f64.s32 	%fd98, %r63;
	sub.f64 	%fd99, %fd98, %fd36;
	add.f64 	%fd100, %fd99, 0d3FE0000000000000;
	cvt.f64.f32 	%fd101, %f281;
	fma.rn.f64 	%fd102, %fd100, %fd101, %fd37;
	cvt.rn.f32.f64 	%f178, %fd102;
	mul.f32 	%f179, %f13, %f178;
	sub.f32 	%f180, %f179, %f71;
	sub.f32 	%f181, %f178, %f12;
	div.rn.f32 	%f77, %f180, %f181;
	sub.f32 	%f182, %f179, %f72;
	div.rn.f32 	%f183, %f182, %f181;
	sub.f32 	%f184, %f12, %f178;
	div.rn.f32 	%f185, %f12, %f184;
	mul.f32 	%f78, %f185, %f69;
	mul.f32 	%f79, %f185, %f70;
	sub.f32 	%f186, %f183, %f77;
	div.rn.f32 	%f80, %f186, %f73;
	sub.f32 	%f187, %f79, %f78;
	div.rn.f32 	%f81, %f187, %f74;
	ld.shared.f32 	%f188, [_ZZ31BackProjConeFlatDisCUDA3dKernelILb0EEvPfPKfS2_iiiiiiffffffffffffE15DetColProj2Axis];
	max.f32 	%f304, %f77, %f188;
	setp.neu.f32 	%p25, %f77, %f304;
	@%p25 bra 	$L__BB2_61;
	mul.f32 	%f192, %f12, %f304;
	sub.f32 	%f193, %f304, %f13;
	mul.f32 	%f194, %f11, %f193;
	div.rn.f32 	%f195, %f194, %f7;
	add.f32 	%f196, %f12, %f195;
	div.rn.f32 	%f197, %f192, %f196;
	sub.f32 	%f198, %f197, %f64;
	div.rn.f32 	%f199, %f198, %f75;
	cvt.rmi.f32.f32 	%f200, %f199;
	cvt.rzi.s32.f32 	%r263, %f200;
	mov.b32 	%r264, 0;
	bra.uni 	$L__BB2_62;
$L__BB2_61:
	sub.f32 	%f189, %f304, %f77;
	div.rn.f32 	%f190, %f189, %f80;
	cvt.rmi.f32.f32 	%f191, %f190;
	cvt.rzi.s32.f32 	%r264, %f191;
	mov.b32 	%r263, 0;
$L__BB2_62:
	add.s32 	%r165, %r264, 1;
	cvt.rn.f32.s32 	%f201, %r165;
	fma.rn.f32 	%f305, %f80, %f201, %f77;
	setp.ge.s32 	%p26, %r263, %r8;
	@%p26 bra 	$L__BB2_64;
	shl.b32 	%r166, %r263, 2;
	mov.u32 	%r167, _ZZ31BackProjConeFlatDisCUDA3dKernelILb0EEvPfPKfS2_iiiiiiffffffffffffE15DetColProj2Axis;
	add.s32 	%r168, %r167, %r166;
	ld.shared.f32 	%f311, [%r168+4];
$L__BB2_64:
	setp.ge.s32 	%p28, %r264, %r87;
	or.pred  	%p29, %p28, %p26;
	@%p29 bra 	$L__BB2_79;
	cvt.s64.s32 	%rd14, %r63;
$L__BB2_66:
	mov.f32 	%f87, %f305;
	mov.u32 	%r68, %r263;
	shl.b32 	%r170, %r68, 2;
	mov.u32 	%r171, _ZZ31BackProjConeFlatDisCUDA3dKernelILb0EEvPfPKfS2_iiiiiiffffffffffffE16DetRow0Proj2Axis;
	add.s32 	%r172, %r171, %r170;
	ld.shared.f32 	%f202, [%r172];
	max.f32 	%f308, %f78, %f202;
	mov.u32 	%r173, _ZZ31BackProjConeFlatDisCUDA3dKernelILb0EEvPfPKfS2_iiiiiiffffffffffffE16DetRow1Proj2Axis;
	add.s32 	%r174, %r173, %r170;
	ld.shared.f32 	%f203, [%r174];
	min.f32 	%f90, %f79, %f203;
	setp.eq.f32 	%p30, %f308, %f78;
	mov.b32 	%r265, 0;
	@%p30 bra 	$L__BB2_68;
	sub.f32 	%f204, %f308, %f78;
	div.rn.f32 	%f205, %f204, %f81;
	cvt.rmi.f32.f32 	%f206, %f205;
	cvt.rzi.s32.f32 	%r265, %f206;
$L__BB2_68:
	add.s32 	%r175, %r265, 1;
	cvt.rn.f32.s32 	%f207, %r175;
	fma.rn.f32 	%f307, %f81, %f207, %f78;
	setp.geu.f32 	%p31, %f87, %f311;
	@%p31 bra 	$L__BB2_73;
	sub.f32 	%f92, %f87, %f304;
	setp.geu.f32 	%p40, %f308, %f90;
	setp.ge.s32 	%p41, %r265, %r88;
	or.pred  	%p42, %p40, %p41;
	@%p42 bra 	$L__BB2_72;
	shl.b32 	%r185, %r68, 2;
	mov.u32 	%r186, _ZZ31BackProjConeFlatDisCUDA3dKernelILb0EEvPfPKfS2_iiiiiiffffffffffffE8ProjTemp;
	add.s32 	%r72, %r186, %r185;
	not.b32 	%r187, %r264;
	add.s32 	%r73, %r87, %r187;
	mul.f32 	%f214, %f80, %f81;
	div.rn.f32 	%f93, %f92, %f214;
$L__BB2_71:
	setp.gt.f32 	%p43, %f307, %f90;
	selp.f32 	%f96, %f90, %f307, %p43;
	sub.f32 	%f215, %f96, %f308;
	mul.f32 	%f216, %f93, %f215;
	ld.shared.f32 	%f217, [%r72];
	mul.f32 	%f218, %f216, %f217;
	add.s32 	%r188, %r265, %r60;
	mad.lo.s32 	%r189, %r188, %r87, %r73;
	mul.lo.s32 	%r190, %r189, %r86;
	cvt.s64.s32 	%rd47, %r190;
	add.s64 	%rd48, %rd47, %rd14;
	shl.b64 	%rd49, %rd48, 2;
	add.s64 	%rd50, %rd1, %rd49;
	atom.global.add.f32 	%f219, [%rd50], %f218;
	add.s32 	%r265, %r265, 1;
	add.f32 	%f307, %f81, %f96;
	setp.lt.f32 	%p44, %f96, %f90;
	setp.lt.s32 	%p45, %r265, %r88;
	and.pred  	%p46, %p44, %p45;
	mov.f32 	%f308, %f96;
	@%p46 bra 	$L__BB2_71;
$L__BB2_72:
	add.s32 	%r264, %r264, 1;
	add.f32 	%f305, %f80, %f87;
	mov.f32 	%f304, %f87;
	mov.u32 	%r263, %r68;
	bra.uni 	$L__BB2_78;
$L__BB2_73:
	sub.f32 	%f99, %f311, %f304;
	setp.geu.f32 	%p32, %f308, %f90;
	setp.ge.s32 	%p33, %r265, %r88;
	or.pred  	%p34, %p32, %p33;
	@%p34 bra 	$L__BB2_76;
	shl.b32 	%r176, %r68, 2;
	mov.u32 	%r177, _ZZ31BackProjConeFlatDisCUDA3dKernelILb0EEvPfPKfS2_iiiiiiffffffffffffE8ProjTemp;
	add.s32 	%r77, %r177, %r176;
	not.b32 	%r178, %r264;
	add.s32 	%r78, %r87, %r178;
	mul.f32 	%f208, %f80, %f81;
	div.rn.f32 	%f100, %f99, %f208;
$L__BB2_75:
	setp.gt.f32 	%p35, %f307, %f90;
	selp.f32 	%f103, %f90, %f307, %p35;
	sub.f32 	%f209, %f103, %f308;
	mul.f32 	%f210, %f100, %f209;
	ld.shared.f32 	%f211, [%r77];
	mul.f32 	%f212, %f210, %f211;
	add.s32 	%r179, %r265, %r60;
	mad.lo.s32 	%r180, %r179, %r87, %r78;
	mul.lo.s32 	%r181, %r180, %r86;
	cvt.s64.s32 	%rd43, %r181;
	add.s64 	%rd44, %rd43, %rd14;
	shl.b64 	%rd45, %rd44, 2;
	add.s64 	%rd46, %rd1, %rd45;
	atom.global.add.f32 	%f213, [%rd46], %f212;
	add.s32 	%r265, %r265, 1;
	add.f32 	%f307, %f81, %f103;
	setp.lt.f32 	%p36, %f103, %f90;
	setp.lt.s32 	%p37, %r265, %r88;
	and.pred  	%p38, %p36, %p37;
	mov.f32 	%f308, %f103;
	@%p38 bra 	$L__BB2_75;
$L__BB2_76:
	add.s32 	%r263, %r68, 1;
	setp.ge.s32 	%p39, %r263, %r8;
	mov.f32 	%f305, %f87;
	mov.f32 	%f304, %f311;
	@%p39 bra 	$L__BB2_78;
	shl.b32 	%r182, %r68, 2;
	mov.u32 	%r183, _ZZ31BackProjConeFlatDisCUDA3dKernelILb0EEvPfPKfS2_iiiiiiffffffffffffE15DetColProj2Axis;
	add.s32 	%r184, %r183, %r182;
	ld.shared.f32 	%f311, [%r184+8];
$L__BB2_78:
	setp.lt.s32 	%p47, %r264, %r87;
	setp.lt.s32 	%p48, %r263, %r8;
	and.pred  	%p49, %p47, %p48;
	@%p49 bra 	$L__BB2_66;
$L__BB2_79:
	add.s32 	%r260, %r62, 1;
	mad.lo.s32 	%r259, %r4, %r62, %r4;
	setp.lt.u32 	%p50, %r259, %r86;
	@%p50 bra 	$L__BB2_58;
$L__BB2_80:
	ret;

}
	// .globl	_Z36BackProjTransConeFlatDisCUDA3dKernelILb0EEvPfyPKfiiiiiiffffffffffff
.visible .entry _Z36BackProjTransConeFlatDisCUDA3dKernelILb0EEvPfyPKfiiiiiiffffffffffff(
	.param .u64 .ptr .align 1 _Z36BackProjTransConeFlatDisCUDA3dKernelILb0EEvPfyPKfiiiiiiffffffffffff_param_0,
	.param .u64 _Z36BackProjTransConeFlatDisCUDA3dKernelILb0EEvPfyPKfiiiiiiffffffffffff_param_1,
	.param .u64 .ptr .align 1 _Z36BackProjTransConeFlatDisCUDA3dKernelILb0EEvPfyPKfiiiiiiffffffffffff_param_2,
	.param .u32 _Z36BackProjTransConeFlatDisCUDA3dKernelILb0EEvPfyPKfiiiiiiffffffffffff_param_3,
	.param .u32 _Z36BackProjTransConeFlatDisCUDA3dKernelILb0EEvPfyPKfiiiiiiffffffffffff_param_4,
	.param .u32 _Z36BackProjTransConeFlatDisCUDA3dKernelILb0EEvPfyPKfiiiiiiffffffffffff_param_5,
	.param .u32 _Z36BackProjTransConeFlatDisCUDA3dKernelILb0EEvPfyPKfiiiiiiffffffffffff_param_6,
	.param .u32 _Z36BackProjTransConeFlatDisCUDA3dKernelILb0EEvPfyPKfiiiiiiffffffffffff_param_7,
	.param .u32 _Z36BackProjTransConeFlatDisCUDA3dKernelILb0EEvPfyPKfiiiiiiffffffffffff_param_8,
	.param .f32 _Z36BackProjTransConeFlatDisCUDA3dKernelILb0EEvPfyPKfiiiiiiffffffffffff_param_9,
	.param .f32 _Z36BackProjTransConeFlatDisCUDA3dKernelILb0EEvPfyPKfiiiiiiffffffffffff_param_10,
	.param .f32 _Z36BackProjTransConeFlatDisCUDA3dKernelILb0EEvPfyPKfiiiiiiffffffffffff_param_11,
	.param .f32 _Z36BackProjTransConeFlatDisCUDA3dKernelILb0EEvPfyPKfiiiiiiffffffffffff_param_12,
	.param .f32 _Z36BackProjTransConeFlatDisCUDA3dKernelILb0EEvPfyPKfiiiiiiffffffffffff_param_13,
	.param .f32 _Z36BackProjTransConeFlatDisCUDA3dKernelILb0EEvPfyPKfiiiiiiffffffffffff_param_14,
	.param .f32 _Z36BackProjTransConeFlatDisCUDA3dKernelILb0EEvPfyPKfiiiiiiffffffffffff_param_15,
	.param .f32 _Z36BackProjTransConeFlatDisCUDA3dKernelILb0EEvPfyPKfiiiiiiffffffffffff_param_16,
	.param .f32 _Z36BackProjTransConeFlatDisCUDA3dKernelILb0EEvPfyPKfiiiiiiffffffffffff_param_17,
	.param .f32 _Z36BackProjTransConeFlatDisCUDA3dKernelILb0EEvPfyPKfiiiiiiffffffffffff_param_18,
	.param .f32 _Z36BackProjTransConeFlatDisCUDA3dKernelILb0EEvPfyPKfiiiiiiffffffffffff_param_19,
	.param .f32 _Z36BackProjTransConeFlatDisCUDA3dKernelILb0EEvPfyPKfiiiiiiffffffffffff_param_20
)
{
	.local .align 4 .b8 	__local_depot3[28];
	.reg .b64 	%SP;
	.reg .b64 	%SPL;
	.reg .pred 	%p<85>;
	.reg .b32 	%r<260>;
	.reg .b32 	%f<381>;
	.reg .b64 	%rd<47>;
	.reg .b64 	%fd<165>;
	// demoted variable
	.shared .align 4 .b8 _ZZ36BackProjTransConeFlatDisCUDA3dKernelILb0EEvPfyPKfiiiiiiffffffffffffE8ProjTemp[1024];
	// demoted variable
	.shared .align 4 .b8 _ZZ36BackProjTransConeFlatDisCUDA3dKernelILb0EEvPfyPKfiiiiiiffffffffffffE16DetRow0Proj2Axis[1024];
	// demoted variable
	.shared .align 4 .b8 _ZZ36BackProjTransConeFlatDisCUDA3dKernelILb0EEvPfyPKfiiiiiiffffffffffffE16DetRow1Proj2Axis[1024];
	// demoted variable
	.shared .align 4 .b8 _ZZ36BackProjTransConeFlatDisCUDA3dKernelILb0EEvPfyPKfiiiiiiffffffffffffE15DetColProj2Axis[1028];
	mov.u64 	%SPL, __local_depot3;
	ld.param.u64 	%rd14, [_Z36BackProjTransConeFlatDisCUDA3dKernelILb0EEvPfyPKfiiiiiiffffffffffff_param_0];
	ld.param.u64 	%rd13, [_Z36BackProjTransConeFlatDisCUDA3dKernelILb0EEvPfyPKfiiiiiiffffffffffff_param_1];
	ld.param.u64 	%rd15, [_Z36BackProjTransConeFlatDisCUDA3dKernelILb0EEvPfyPKfiiiiiiffffffffffff_param_2];
	ld.param.u32 	%r84, [_Z36BackProjTransConeFlatDisCUDA3dKernelILb0EEvPfyPKfiiiiiiffffffffffff_param_3];
	ld.param.u32 	%r85, [_Z36BackProjTransConeFlatDisCUDA3dKernelILb0EEvPfyPKfiiiiiiffffffffffff_param_4];
	ld.param.u32 	%r86, [_Z36BackProjTransConeFlatDisCUDA3dKernelILb0EEvPfyPKfiiiiiiffffffffffff_param_5];
	ld.param.u32 	%r89, [_Z36BackProjTransConeFlatDisCUDA3dKernelILb0EEvPfyPKfiiiiiiffffffffffff_param_6];
	ld.param.u32 	%r87, [_Z36BackProjTransConeFlatDisCUDA3dKernelILb0EEvPfyPKfiiiiiiffffffffffff_param_7];
	ld.param.u32 	%r88, [_Z36BackProjTransConeFlatDisCUDA3dKernelILb0EEvPfyPKfiiiiiiffffffffffff_param_8];
	ld.param.f32 	%f132, [_Z36BackProjTransConeFlatDisCUDA3dKernelILb0EEvPfyPKfiiiiiiffffffffffff_param_11];
	ld.param.f32 	%f133, [_Z36BackProjTransConeFlatDisCUDA3dKernelILb0EEvPfyPKfiiiiiiffffffffffff_param_12];
	ld.param.f32 	%f134, [_Z36BackProjTransConeFlatDisCUDA3dKernelILb0EEvPfyPKfiiiiiiffffffffffff_param_13];
	ld.param.f32 	%f135, [_Z36BackProjTransConeFlatDisCUDA3dKernelILb0EEvPfyPKfiiiiiiffffffffffff_param_14];
	ld.param.f32 	%f136, [_Z36BackProjTransConeFlatDisCUDA3dKernelILb0EEvPfyPKfiiiiiiffffffffffff_param_15];
	ld.param.f32 	%f139, [_Z36BackProjTransConeFlatDisCUDA3dKernelILb0EEvPfyPKfiiiiiiffffffffffff_param_18];
	ld.param.f32 	%f140, [_Z36BackProjTransConeFlatDisCUDA3dKernelILb0EEvPfyPKfiiiiiiffffffffffff_param_19];
	ld.param.f32 	%f141, [_Z36BackProjTransConeFlatDisCUDA3dKernelILb0EEvPfyPKfiiiiiiffffffffffff_param_20];
	cvta.to.global.u64 	%rd1, %rd14;
	cvta.to.global.u64 	%rd16, %rd15;
	add.u64 	%rd2, %SPL, 0;
	mov.u32 	%r1, %ctaid.x;
	div.u32 	%r2, %r1, %r89;
	mul.lo.s32 	%r90, %r2, %r89;
	sub.s32 	%r91, %r1, %r90;
	mov.u32 	%r3, %ctaid.y;
	mov.u32 	%r92, %ctaid.z;
	mov.u32 	%r4, %ntid.x;
	mul.lo.s32 	%r5, %r92, %r4;
	mov.u32 	%r6, %tid.x;
	add.s32 	%r7, %r5, %r6;
	add.s32 	%r93, %r5, %r4;
	setp.gt.u32 	%p1, %r93, %r87;
	sub.s32 	%r94, %r87, %r5;
	selp.b32 	%r8, %r94, %r4, %p1;
	mul.wide.u32 	%rd18, %r91, 4;
	add.s64 	%rd19, %rd16, %rd18;
	ld.global.nc.f32 	%f1, [%rd19];
	mul.f32 	%f142, %f1, 0f3F22F983;
	cvt.rni.s32.f32 	%r235, %f142;
	cvt.rn.f32.s32 	%f143, %r235;
	fma.rn.f32 	%f144, %f143, 0fBFC90FDA, %f1;
	fma.rn.f32 	%f145, %f143, 0fB3A22168, %f144;
	fma.rn.f32 	%f338, %f143, 0fA7C234C5, %f145;
	abs.f32 	%f3, %f1;
	setp.ltu.f32 	%p2, %f3, 0f47CE4780;
	mov.u32 	%r231, %r235;
	mov.f32 	%f337, %f338;
	@%p2 bra 	$L__BB3_8;
	setp.neu.f32 	%p3, %f3, 0f7F800000;
	@%p3 bra 	$L__BB3_3;
	mov.f32 	%f148, 0f00000000;
	mul.rn.f32 	%f337, %f1, %f148;
	mov.b32 	%r231, 0;
	bra.uni 	$L__BB3_8;
$L__BB3_3:
	mov.b32 	%r10, %f1;
	shl.b32 	%r96, %r10, 8;
	or.b32  	%r11, %r96, -2147483648;
	mov.b64 	%rd45, 0;
	mov.b32 	%r228, 0;
	mov.u64 	%rd43, __cudart_i2opi_f;
	mov.u64 	%rd44, %rd2;
$L__BB3_4:
	.pragma "nounroll";
	ld.global.nc.u32 	%r97, [%rd43];
	mad.wide.u32 	%rd22, %r97, %r11, %rd45;
	shr.u64 	%rd45, %rd22, 32;
	st.local.u32 	[%rd44], %rd22;
	add.s32 	%r228, %r228, 1;
	add.s64 	%rd44, %rd44, 4;
	add.s64 	%rd43, %rd43, 4;
	setp.ne.s32 	%p4, %r228, 6;
	@%p4 bra 	$L__BB3_4;
	shr.u32 	%r98, %r10, 23;
	st.local.u32 	[%rd2+24], %rd45;
	and.b32  	%r14, %r98, 31;
	and.b32  	%r99, %r98, 224;
	add.s32 	%r100, %r99, -128;
	shr.u32 	%r101, %r100, 5;
	mul.wide.u32 	%rd23, %r101, 4;
	sub.s64 	%rd9, %rd2, %rd23;
	ld.local.u32 	%r229, [%rd9+24];
	ld.local.u32 	%r230, [%rd9+20];
	setp.eq.s32 	%p5, %r14, 0;
	@%p5 bra 	$L__BB3_7;
	shf.l.wrap.b32 	%r229, %r230, %r229, %r14;
	ld.local.u32 	%r102, [%rd9+16];
	shf.l.wrap.b32 	%r230, %r102, %r230, %r14;
$L__BB3_7:
	shr.u32 	%r103, %r229, 30;
	shf.l.wrap.b32 	%r104, %r230, %r229, 2;
	shl.b32 	%r105, %r230, 2;
	shr.u32 	%r106, %r104, 31;
	add.s32 	%r107, %r106, %r103;
	neg.s32 	%r108, %r107;
	setp.lt.s32 	%p6, %r10, 0;
	selp.b32 	%r231, %r108, %r107, %p6;
	xor.b32  	%r109, %r104, %r10;
	shr.s32 	%r110, %r104, 31;
	xor.b32  	%r111, %r110, %r104;
	xor.b32  	%r112, %r110, %r105;
	cvt.u64.u32 	%rd24, %r111;
	shl.b64 	%rd25, %rd24, 32;
	cvt.u64.u32 	%rd26, %r112;
	or.b64  	%rd27, %rd25, %rd26;
	cvt.rn.f64.s64 	%fd37, %rd27;
	mul.f64 	%fd38, %fd37, 0d3BF921FB54442D19;
	cvt.rn.f32.f64 	%f146, %fd38;
	neg.f32 	%f147, %f146;
	setp.lt.s32 	%p7, %r109, 0;
	selp.f32 	%f337, %f147, %f146, %p7;
$L__BB3_8:
	setp.ltu.f32 	%p8, %f3, 0f47CE4780;
	mul.rn.f32 	%f149, %f337, %f337;
	and.b32  	%r114, %r231, 1;
	setp.eq.b32 	%p9, %r114, 1;
	selp.f32 	%f150, 0f3F800000, %f337, %p9;
	fma.rn.f32 	%f151, %f149, %f150, 0f00000000;
	fma.rn.f32 	%f152, %f149, 0f37CBAC00, 0fBAB607ED;
	selp.f32 	%f153, %f152, 0fB94D4153, %p9;
	selp.f32 	%f154, 0f3D2AAABB, 0f3C0885E4, %p9;
	fma.rn.f32 	%f155, %f153, %f149, %f154;
	selp.f32 	%f156, 0fBEFFFFFF, 0fBE2AAAA8, %p9;
	fma.rn.f32 	%f157, %f155, %f149, %f156;
	fma.rn.f32 	%f158, %f157, %f151, %f150;
	and.b32  	%r115, %r231, 2;
	setp.eq.s32 	%p10, %r115, 0;
	mov.f32 	%f159, 0f00000000;
	sub.f32 	%f160, %f159, %f158;
	selp.f32 	%f7, %f158, %f160, %p10;
	@%p8 bra 	$L__BB3_16;
	setp.neu.f32 	%p11, %f3, 0f7F800000;
	@%p11 bra 	$L__BB3_11;
	mov.f32 	%f163, 0f00000000;
	mul.rn.f32 	%f338, %f1, %f163;
	mov.b32 	%r235, 0;
	bra.uni 	$L__BB3_16;
$L__BB3_11:
	mov.b32 	%r23, %f1;
	shl.b32 	%r117, %r23, 8;
	or.b32  	%r24, %r117, -2147483648;
	mov.b64 	%rd46, 0;
	mov.b32 	%r232, 0;
	mov.u64 	%rd30, __cudart_i2opi_f;
$L__BB3_12:
	.pragma "nounroll";
	mul.wide.u32 	%rd29, %r232, 4;
	add.s64 	%rd31, %rd30, %rd29;
	ld.global.nc.u32 	%r118, [%rd31];
	mad.wide.u32 	%rd32, %r118, %r24, %rd46;
	shr.u64 	%rd46, %rd32, 32;
	add.s64 	%rd33, %rd2, %rd29;
	st.local.u32 	[%rd33], %rd32;
	add.s32 	%r232, %r232, 1;
	setp.ne.s32 	%p12, %r232, 6;
	@%p12 bra 	$L__BB3_12;
	shr.u32 	%r119, %r23, 23;
	st.local.u32 	[%rd2+24], %rd46;
	and.b32  	%r27, %r119, 31;
	and.b32  	%r120, %r119, 224;
	add.s32 	%r121, %r120, -128;
	shr.u32 	%r122, %r121, 5;
	mul.wide.u32 	%rd34, %r122, 4;
	sub.s64 	%rd12, %rd2, %rd34;
	ld.local.u32 	%r233, [%rd12+24];
	ld.local.u32 	%r234, [%rd12+20];
	setp.eq.s32 	%p13, %r27, 0;
	@%p13 bra 	$L__BB3_15;
	shf.l.wrap.b32 	%r233, %r234, %r233, %r27;
	ld.local.u32 	%r123, [%rd12+16];
	shf.l.wrap.b32 	%r234, %r123, %r234, %r27;
$L__BB3_15:
	shr.u32 	%r124, %r233, 30;
	shf.l.wrap.b32 	%r125, %r234, %r233, 2;
	shl.b32 	%r126, %r234, 2;
	shr.u32 	%r127, %r125, 31;
	add.s32 	%r128, %r127, %r124;
	neg.s32 	%r129, %r128;
	setp.lt.s32 	%p14, %r23, 0;
	selp.b32 	%r235, %r129, %r128, %p14;
	xor.b32  	%r130, %r125, %r23;
	shr.s32 	%r131, %r125, 31;
	xor.b32  	%r132, %r131, %r125;
	xor.b32  	%r133, %r131, %r126;
	cvt.u64.u32 	%rd35, %r132;
	shl.b64 	%rd36, %rd35, 32;
	cvt.u64.u32 	%rd37, %r133;
	or.b64  	%rd38, %rd36, %rd37;
	cvt.rn.f64.s64 	%fd39, %rd38;
	mul.f64 	%fd40, %fd39, 0d3BF921FB54442D19;
	cvt.rn.f32.f64 	%f161, %fd40;
	neg.f32 	%f162, %f161;
	setp.lt.s32 	%p15, %r130, 0;
	selp.f32 	%f338, %f162, %f161, %p15;
$L__BB3_16:
	add.s32 	%r135, %r235, 1;
	mul.rn.f32 	%f164, %f338, %f338;
	and.b32  	%r136, %r235, 1;
	setp.eq.b32 	%p16, %r136, 1;
	selp.f32 	%f165, %f338, 0f3F800000, %p16;
	fma.rn.f32 	%f166, %f164, %f165, 0f00000000;
	fma.rn.f32 	%f167, %f164, 0f37CBAC00, 0fBAB607ED;
	selp.f32 	%f168, 0fB94D4153, %f167, %p16;
	selp.f32 	%f169, 0f3C0885E4, 0f3D2AAABB, %p16;
	fma.rn.f32 	%f170, %f168, %f164, %f169;
	selp.f32 	%f171, 0fBE2AAAA8, 0fBEFFFFFF, %p16;
	fma.rn.f32 	%f172, %f170, %f164, %f171;
	fma.rn.f32 	%f173, %f172, %f166, %f165;
	and.b32  	%r137, %r135, 2;
	setp.eq.s32 	%p17, %r137, 0;
	mov.f32 	%f174, 0f00000000;
	sub.f32 	%f175, %f174, %f173;
	selp.f32 	%f11, %f173, %f175, %p17;
	neg.f32 	%f176, %f7;
	mul.f32 	%f12, %f135, %f176;
	mul.f32 	%f13, %f135, %f11;
	div.rn.f32 	%f177, %f135, %f136;
	mul.f32 	%f14, %f133, %f177;
	mul.f32 	%f15, %f177, %f140;
	cvt.rn.f64.u32 	%fd41, %r3;
	cvt.rn.f64.s32 	%fd42, %r88;
	fma.rn.f64 	%fd43, %fd42, 0dBFE0000000000000, %fd41;
	cvt.f64.f32 	%fd44, %f134;
	cvt.f64.f32 	%fd45, %f141;
	fma.rn.f64 	%fd46, %fd43, %fd44, %fd45;
	cvt.f64.f32 	%fd47, %f135;
	mul.f64 	%fd48, %fd46, %fd47;
	cvt.f64.f32 	%fd49, %f136;
	div.rn.f64 	%fd50, %fd48, %fd49;
	cvt.rn.f32.f64 	%f16, %fd50;
	fma.rn.f32 	%f17, %f134, %f177, %f16;
	mul.f32 	%f178, %f11, %f11;
	setp.leu.f32 	%p18, %f178, 0f3F000000;
	@%p18 bra 	$L__BB3_50;
	shl.b32 	%r185, %r6, 2;
	mov.u32 	%r186, _ZZ36BackProjTransConeFlatDisCUDA3dKernelILb0EEvPfyPKfiiiiiiffffffffffffE8ProjTemp;
	add.s32 	%r36, %r186, %r185;
	mov.b32 	%r187, 0;
	st.shared.u32 	[%r36], %r187;
	setp.ltu.f32 	%p52, %f11, 0f00000000;
	@%p52 bra 	$L__BB3_19;
	cvt.rn.f64.u32 	%fd103, %r5;
	cvt.rn.f64.s32 	%fd104, %r87;
	mul.f64 	%fd105, %fd104, 0d3FE0000000000000;
	sub.f64 	%fd106, %fd103, %fd105;
	cvt.f64.f32 	%fd107, %f14;
	cvt.f64.f32 	%fd108, %f15;
	fma.rn.f64 	%fd109, %fd106, %fd107, %fd108;
	cvt.f64.f32 	%fd110, %f11;
	mul.f64 	%fd155, %fd109, %fd110;
	cvt.f64.f32 	%fd111, %f7;
	mul.f64 	%fd156, %fd109, %fd111;
	add.s32 	%r188, %r7, 1;
	cvt.rn.f64.u32 	%fd112, %r188;
	sub.f64 	%fd113, %fd112, %fd105;
	fma.rn.f64 	%fd114, %fd113, %fd107, %fd108;
	mul.f64 	%fd157, %fd114, %fd110;
	mul.f64 	%fd158, %fd114, %fd111;
	cvt.rn.f64.u32 	%fd115, %r7;
	add.f64 	%fd116, %fd115, 0d3FE0000000000000;
	sub.f64 	%fd117, %fd116, %fd105;
	fma.rn.f64 	%fd118, %fd117, %fd107, %fd108;
	mul.f64 	%fd159, %fd118, %fd111;
	bra.uni 	$L__BB3_20;
$L__BB3_19:
	cvt.rn.f64.s32 	%fd119, %r87;
	mul.f64 	%fd120, %fd119, 0d3FE0000000000000;
	cvt.rn.f64.u32 	%fd121, %r5;
	sub.f64 	%fd122, %fd120, %fd121;
	cvt.f64.f32 	%fd123, %f14;
	cvt.f64.f32 	%fd124, %f15;
	fma.rn.f64 	%fd125, %fd122, %fd123, %fd124;
	cvt.f64.f32 	%fd126, %f11;
	mul.f64 	%fd155, %fd125, %fd126;
	cvt.f64.f32 	%fd127, %f7;
	mul.f64 	%fd156, %fd125, %fd127;
	cvt.rn.f64.u32 	%fd128, %r7;
	sub.f64 	%fd129, %fd120, %fd128;
	add.f64 	%fd130, %fd129, 0dBFF0000000000000;
	fma.rn.f64 	%fd131, %fd130, %fd123, %fd124;
	mul.f64 	%fd157, %fd131, %fd126;
	mul.f64 	%fd158, %fd131, %fd127;
	add.f64 	%fd132, %fd129, 0dBFE0000000000000;
	fma.rn.f64 	%fd133, %fd132, %fd123, %fd124;
	mul.f64 	%fd159, %fd133, %fd127;
$L__BB3_20:
	cvt.rn.f32.f64 	%f253, %fd159;
	cvt.rn.f32.f64 	%f254, %fd158;
	cvt.rn.f32.f64 	%f255, %fd157;
	cvt.rn.f32.f64 	%f256, %fd156;
	cvt.rn.f32.f64 	%f18, %fd155;
	mul.f32 	%f257, %f12, %f256;
	mul.f32 	%f258, %f13, %f18;
	sub.f32 	%f259, %f257, %f258;
	sub.f32 	%f260, %f256, %f13;
	div.rn.f32 	%f19, %f259, %f260;
	mul.f32 	%f261, %f12, %f254;
	mul.f32 	%f262, %f13, %f255;
	sub.f32 	%f263, %f261, %f262;
	sub.f32 	%f264, %f254, %f13;
	div.rn.f32 	%f353, %f263, %f264;
	sub.f32 	%f265, %f13, %f253;
	div.rn.f32 	%f266, %f13, %f265;
	mul.f32 	%f21, %f266, %f16;
	mul.f32 	%f22, %f17, %f266;
	setp.ne.s32 	%p53, %r6, 0;
	@%p53 bra 	$L__BB3_22;
	st.shared.f32 	[_ZZ36BackProjTransConeFlatDisCUDA3dKernelILb0EEvPfyPKfiiiiiiffffffffffffE15DetColProj2Axis], %f19;
$L__BB3_22:
	ld.param.f32 	%f332, [_Z36BackProjTransConeFlatDisCUDA3dKernelILb0EEvPfyPKfiiiiiiffffffffffff_param_16];
	ld.param.f32 	%f328, [_Z36BackProjTransConeFlatDisCUDA3dKernelILb0EEvPfyPKfiiiiiiffffffffffff_param_9];
	mov.u32 	%r190, _ZZ36BackProjTransConeFlatDisCUDA3dKernelILb0EEvPfyPKfiiiiiiffffffffffffE15DetColProj2Axis;
	add.s32 	%r191, %r190, %r185;
	st.shared.f32 	[%r191+4], %f353;
	mov.u32 	%r192, _ZZ36BackProjTransConeFlatDisCUDA3dKernelILb0EEvPfyPKfiiiiiiffffffffffffE16DetRow0Proj2Axis;
	add.s32 	%r193, %r192, %r185;
	st.shared.f32 	[%r193], %f21;
	mov.u32 	%r194, _ZZ36BackProjTransConeFlatDisCUDA3dKernelILb0EEvPfyPKfiiiiiiffffffffffffE16DetRow1Proj2Axis;
	add.s32 	%r195, %r194, %r185;
	st.shared.f32 	[%r195], %f22;
	bar.sync 	0;
	neg.s32 	%r196, %r84;
	cvt.rn.f64.s32 	%fd134, %r196;
	mul.f64 	%fd135, %fd134, 0d3FE0000000000000;
	cvt.f64.f32 	%fd136, %f328;
	cvt.f64.f32 	%fd137, %f332;
	fma.rn.f64 	%fd16, %fd135, %fd136, %fd137;
	cvt.rn.f64.s32 	%fd138, %r84;
	mul.f64 	%fd139, %fd138, 0d3FE0000000000000;
	fma.rn.f64 	%fd17, %fd139, %fd136, %fd137;
	neg.s32 	%r197, %r86;
	cvt.rn.f64.s32 	%fd140, %r197;
	mul.f64 	%fd141, %fd140, 0d3FE0000000000000;
	cvt.f64.f32 	%fd142, %f132;
	cvt.f64.f32 	%fd143, %f139;
	fma.rn.f64 	%fd144, %fd141, %fd142, %fd143;
	cvt.rn.f32.f64 	%f23, %fd144;
	cvt.rn.f64.s32 	%fd145, %r86;
	mul.f64 	%fd146, %fd145, 0d3FE0000000000000;
	fma.rn.f64 	%fd147, %fd146, %fd142, %fd143;
	cvt.rn.f32.f64 	%f24, %fd147;
	setp.eq.s32 	%p54, %r85, 0;
	@%p54 bra 	$L__BB3_48;
	cvt.rn.f32.f64 	%f267, %fd17;
	cvt.rn.f32.f64 	%f268, %fd16;
	cvt.rn.f64.s32 	%fd148, %r85;
	mul.f64 	%fd18, %fd148, 0d3FE0000000000000;
	mul.f32 	%f25, %f13, %f268;
	mul.f32 	%f26, %f13, %f267;
	mul.lo.s32 	%r37, %r2, %r86;
	mov.b32 	%r236, 0;
	mov.u32 	%r237, %r236;
$L__BB3_24:
	mov.u32 	%r39, %r237;
	add.s32 	%r40, %r236, %r6;
	setp.ge.s32 	%p55, %r40, %r85;
	@%p55 bra 	$L__BB3_47;
	ld.param.f32 	%f334, [_Z36BackProjTransConeFlatDisCUDA3dKernelILb0EEvPfyPKfiiiiiiffffffffffff_param_17];
	ld.param.f32 	%f330, [_Z36BackProjTransConeFlatDisCUDA3dKernelILb0EEvPfyPKfiiiiiiffffffffffff_param_10];
	cvt.rn.f64.s32 	%fd149, %r40;
	sub.f64 	%fd150, %fd18, %fd149;
	add.f64 	%fd151, %fd150, 0dBFE0000000000000;
	cvt.f64.f32 	%fd152, %f330;
	cvt.f64.f32 	%fd153, %f334;
	fma.rn.f64 	%fd154, %fd151, %fd152, %fd153;
	cvt.rn.f32.f64 	%f269, %fd154;
	mul.f32 	%f270, %f12, %f269;
	sub.f32 	%f271, %f270, %f25;
	sub.f32 	%f272, %f269, %f13;
	div.rn.f32 	%f28, %f271, %f272;
	sub.f32 	%f273, %f270, %f26;
	div.rn.f32 	%f274, %f273, %f272;
	sub.f32 	%f275, %f13, %f269;
	div.rn.f32 	%f276, %f13, %f275;
	mul.f32 	%f29, %f276, %f23;
	mul.f32 	%f30, %f276, %f24;
	sub.f32 	%f277, %f274, %f28;
	cvt.rn.f32.s32 	%f278, %r84;
	div.rn.f32 	%f31, %f277, %f278;
	sub.f32 	%f279, %f30, %f29;
	cvt.rn.f32.s32 	%f280, %r86;
	div.rn.f32 	%f32, %f279, %f280;
	ld.shared.f32 	%f281, [_ZZ36BackProjTransConeFlatDisCUDA3dKernelILb0EEvPfyPKfiiiiiiffffffffffffE15DetColProj2Axis];
	max.f32 	%f342, %f28, %f281;
	setp.neu.f32 	%p56, %f28, %f342;
	@%p56 bra 	$L__BB3_27;
	mul.f32 	%f285, %f13, %f342;
	sub.f32 	%f286, %f342, %f12;
	mul.f32 	%f287, %f7, %f286;
	div.rn.f32 	%f288, %f287, %f11;
	add.f32 	%f289, %f13, %f288;
	div.rn.f32 	%f290, %f285, %f289;
	sub.f32 	%f291, %f290, %f18;
	abs.f32 	%f292, %f11;
	mul.f32 	%f293, %f14, %f292;
	div.rn.f32 	%f294, %f291, %f293;
	cvt.rmi.f32.f32 	%f295, %f294;
	cvt.rzi.s32.f32 	%r240, %f295;
	mov.b32 	%r241, 0;
	bra.uni 	$L__BB3_28;
$L__BB3_27:
	sub.f32 	%f282, %f342, %f28;
	div.rn.f32 	%f283, %f282, %f31;
	cvt.rmi.f32.f32 	%f284, %f283;
	cvt.rzi.s32.f32 	%r241, %f284;
	mov.b32 	%r240, 0;
$L__BB3_28:
	add.s32 	%r201, %r241, 1;
	cvt.rn.f32.s32 	%f296, %r201;
	fma.rn.f32 	%f343, %f31, %f296, %f28;
	setp.ge.s32 	%p57, %r240, %r8;
	@%p57 bra 	$L__BB3_30;
	shl.b32 	%r202, %r240, 2;
	mov.u32 	%r203, _ZZ36BackProjTransConeFlatDisCUDA3dKernelILb0EEvPfyPKfiiiiiiffffffffffffE15DetColProj2Axis;
	add.s32 	%r204, %r203, %r202;
	ld.shared.f32 	%f353, [%r204+4];
$L__BB3_30:
	setp.ge.s32 	%p59, %r241, %r84;
	mov.f32 	%f341, 0f00000000;
	or.pred  	%p60, %p59, %p57;
	@%p60 bra 	$L__BB3_45;
	cvt.rn.f32.s32 	%f37, %r40;
	mov.f32 	%f341, 0f00000000;
$L__BB3_32:
	mov.f32 	%f40, %f343;
	shl.b32 	%r206, %r240, 2;
	mov.u32 	%r207, _ZZ36BackProjTransConeFlatDisCUDA3dKernelILb0EEvPfyPKfiiiiiiffffffffffffE16DetRow0Proj2Axis;
	add.s32 	%r208, %r207, %r206;
	ld.shared.f32 	%f299, [%r208];
	max.f32 	%f346, %f29, %f299;
	mov.u32 	%r209, _ZZ36BackProjTransConeFlatDisCUDA3dKernelILb0EEvPfyPKfiiiiiiffffffffffffE16DetRow1Proj2Axis;
	add.s32 	%r210, %r209, %r206;
	ld.shared.f32 	%f300, [%r210];
	min.f32 	%f43, %f30, %f300;
	setp.eq.f32 	%p61, %f346, %f29;
	mov.b32 	%r242, 0;
	@%p61 bra 	$L__BB3_34;
	sub.f32 	%f301, %f346, %f29;
	div.rn.f32 	%f302, %f301, %f32;
	cvt.rmi.f32.f32 	%f303, %f302;
	cvt.rzi.s32.f32 	%r242, %f303;
$L__BB3_34:
	add.s32 	%r211, %r242, 1;
	cvt.rn.f32.s32 	%f304, %r211;
	fma.rn.f32 	%f345, %f32, %f304, %f29;
	setp.geu.f32 	%p62, %f40, %f353;
	@%p62 bra 	$L__BB3_39;
	sub.f32 	%f45, %f40, %f342;
	setp.geu.f32 	%p71, %f346, %f43;
	setp.ge.s32 	%p72, %r242, %r86;
	or.pred  	%p73, %p71, %p72;
	@%p73 bra 	$L__BB3_38;
	cvt.rn.f32.s32 	%f46, %r241;
	mul.f32 	%f316, %f31, %f32;
	div.rn.f32 	%f47, %f45, %f316;
$L__BB3_37:
	setp.gt.f32 	%p74, %f345, %f43;
	selp.f32 	%f51, %f43, %f345, %p74;
	sub.f32 	%f317, %f51, %f346;
	mul.f32 	%f318, %f47, %f317;
	add.s32 	%r219, %r242, %r37;
	cvt.rn.f32.s32 	%f319, %r219;
	tex.3d.v4.f32.f32 	{%f320, %f321, %f322, %f323}, [%rd13, {%f46, %f37, %f319, %f319}];
	fma.rn.f32 	%f341, %f318, %f320, %f341;
	add.s32 	%r242, %r242, 1;
	add.f32 	%f345, %f32, %f51;
	setp.lt.f32 	%p75, %f51, %f43;
	setp.lt.s32 	%p76, %r242, %r86;
	and.pred  	%p77, %p75, %p76;
	mov.f32 	%f346, %f51;
	@%p77 bra 	$L__BB3_37;
$L__BB3_38:
	add.s32 	%r241, %r241, 1;
	add.f32 	%f343, %f31, %f40;
	mov.f32 	%f342, %f40;
	bra.uni 	$L__BB3_44;
$L__BB3_39:
	sub.f32 	%f56, %f353, %f342;
	setp.geu.f32 	%p63, %f346, %f43;
	setp.ge.s32 	%p64, %r242, %r86;
	or.pred  	%p65, %p63, %p64;
	@%p65 bra 	$L__BB3_42;
	cvt.rn.f32.s32 	%f57, %r241;
	mul.f32 	%f305, %f31, %f32;
	div.rn.f32 	%f58, %f56, %f305;
$L__BB3_41:
	setp.gt.f32 	%p66, %f345, %f43;
	selp.f32 	%f62, %f43, %f345, %p66;
	sub.f32 	%f306, %f62, %f346;
	mul.f32 	%f307, %f58, %f306;
	add.s32 	%r212, %r242, %r37;
	cvt.rn.f32.s32 	%f308, %r212;
	tex.3d.v4.f32.f32 	{%f309, %f310, %f311, %f312}, [%rd13, {%f57, %f37, %f308, %f308}];
	fma.rn.f32 	%f341, %f307, %f309, %f341;
	add.s32 	%r242, %r242, 1;
	add.f32 	%f345, %f32, %f62;
	setp.lt.f32 	%p67, %f62, %f43;
	setp.lt.s32 	%p68, %r242, %r86;
	and.pred  	%p69, %p67, %p68;
	mov.f32 	%f346, %f62;
	@%p69 bra 	$L__BB3_41;
$L__BB3_42:
	shl.b32 	%r213, %r240, 2;
	mov.u32 	%r214, _ZZ36BackProjTransConeFlatDisCUDA3dKernelILb0EEvPfyPKfiiiiiiffffffffffffE8ProjTemp;
	add.s32 	%r215, %r214, %r213;
	atom.shared.add.f32 	%f314, [%r215], %f341;
	add.s32 	%r240, %r240, 1;
	setp.ge.s32 	%p70, %r240, %r8;
	mov.f32 	%f341, 0f00000000;
	mov.f32 	%f343, %f40;
	mov.f32 	%f342, %f353;
	@%p70 bra 	$L__BB3_44;
	mov.u32 	%r217, _ZZ36BackProjTransConeFlatDisCUDA3dKernelILb0EEvPfyPKfiiiiiiffffffffffffE15DetColProj2Axis;
	add.s32 	%r218, %r217, %r213;
	ld.shared.f32 	%f353, [%r218+8];
$L__BB3_44:
	setp.lt.s32 	%p78, %r241, %r84;
	setp.lt.s32 	%p79, %r240, %r8;
	and.pred  	%p80, %p78, %p79;
	@%p80 bra 	$L__BB3_32;
$L__BB3_45:
	setp.eq.f32 	%p81, %f341, 0f00000000;
	@%p81 bra 	$L__BB3_47;
	shl.b32 	%r220, %r240, 2;
	mov.u32 	%r221, _ZZ36BackProjTransConeFlatDisCUDA3dKernelILb0EEvPfyPKfiiiiiiffffffffffffE8ProjTemp;
	add.s32 	%r222, %r221, %r220;
	atom.shared.add.f32 	%f324, [%r222], %f341;
$L__BB3_47:
	add.s32 	%r237, %r39, 1;
	mad.lo.s32 	%r236, %r4, %r39, %r4;
	setp.lt.u32 	%p82, %r236, %r85;
	@%p82 bra 	$L__BB3_24;
$L__BB3_48:
	bar.sync 	0;
	setp.ge.s32 	%p83, %r7, %r87;
	@%p83 bra 	$L__BB3_83;
	ld.shared.f32 	%f325, [%r36];
	mul.f32 	%f326, %f14, %f325;
	st.shared.f32 	[%r36], %f326;
	setp.ge.f32 	%p84, %f11, 0f00000000;
	not.b32 	%r223, %r7;
	add.s32 	%r224, %r87, %r223;
	selp.b32 	%r225, %r7, %r224, %p84;
	mad.lo.s32 	%r226, %r88, %r1, %r3;
	mad.lo.s32 	%r227, %r226, %r87, %r225;
	mul.wide.u32 	%rd41, %r227, 4;
	add.s64 	%rd42, %rd1, %rd41;
	st.global.f32 	[%rd42], %f326;
	bra.uni 	$L__BB3_83;
$L__BB3_50:
	shl.b32 	%r138, %r6, 2;
	mov.u32 	%r139, _ZZ36BackProjTransConeFlatDisCUDA3dKernelILb0EEvPfyPKfiiiiiiffffffffffffE8ProjTemp;
	add.s32 	%r60, %r139, %r138;
	mov.b32 	%r140, 0;
	st.shared.u32 	[%r60], %r140;
	setp.ltu.f32 	%p19, %f7, 0f00000000;
	@%p19 bra 	$L__BB3_52;
	cvt.rn.f64.u32 	%fd51, %r5;
	cvt.rn.f64.s32 	%fd52, %r87;
	mul.f64 	%fd53, %fd52, 0d3FE0000000000000;
	sub.f64 	%fd54, %fd51, %fd53;
	cvt.f64.f32 	%fd55, %f14;
	cvt.f64.f32 	%fd56, %f15;
	fma.rn.f64 	%fd57, %fd54, %fd55, %fd56;
	cvt.f64.f32 	%fd58, %f11;
	mul.f64 	%fd160, %fd57, %fd58;
	cvt.f64.f32 	%fd59, %f7;
	mul.f64 	%fd161, %fd57, %fd59;
	add.s32 	%r141, %r7, 1;
	cvt.rn.f64.u32 	%fd60, %r141;
	sub.f64 	%fd61, %fd60, %fd53;
	fma.rn.f64 	%fd62, %fd61, %fd55, %fd56;
	mul.f64 	%fd162, %fd62, %fd58;
	mul.f64 	%fd163, %fd62, %fd59;
	cvt.rn.f64.u32 	%fd63, %r7;
	add.f64 	%fd64, %fd63, 0d3FE0000000000000;
	sub.f64 	%fd65, %fd64, %fd53;
	fma.rn.f64 	%fd66, %fd65, %fd55, %fd56;
	mul.f64 	%fd164, %fd66, %fd58;
	bra.uni 	$L__BB3_53;
$L__BB3_52:
	cvt.rn.f64.s32 	%fd67, %r87;
	mul.f64 	%fd68, %fd67, 0d3FE0000000000000;
	cvt.rn.f64.u32 	%fd69, %r5;
	sub.f64 	%fd70, %fd68, %fd69;
	cvt.f64.f32 	%fd71, %f14;
	cvt.f64.f32 	%fd72, %f15;
	fma.rn.f64 	%fd73, %fd70, %fd71, %fd72;
	cvt.f64.f32 	%fd74, %f11;
	mul.f64 	%fd160, %fd73, %fd74;
	cvt.f64.f32 	%fd75, %f7;
	mul.f64 	%fd161, %fd73, %fd75;
	cvt.rn.f64.u32 	%fd76, %r7;
	sub.f64 	%fd77, %fd68, %fd76;
	add.f64 	%fd78, %fd77, 0dBFF0000000000000;
	fma.rn.f64 	%fd79, %fd78, %fd71, %fd72;
	mul.f64 	%fd162, %fd79, %fd74;
	mul.f64 	%fd163, %fd79, %fd75;
	add.f64 	%fd80, %fd77, 0dBFE0000000000000;
	fma.rn.f64 	%fd81, %fd80, %fd71, %fd72;
	mul.f64 	%fd164, %fd81, %fd74;
$L__BB3_53:
	cvt.rn.f32.f64 	%f179, %fd164;
	cvt.rn.f32.f64 	%f180, %fd163;
	cvt.rn.f32.f64 	%f181, %fd162;
	cvt.rn.f32.f64 	%f74, %fd161;
	cvt.rn.f32.f64 	%f182, %fd160;
	mul.f32 	%f183, %f13, %f182;
	mul.f32 	%f184, %f12, %f74;
	sub.f32 	%f185, %f183, %f184;
	sub.f32 	%f186, %f182, %f12;
	div.rn.f32 	%f75, %f185, %f186;
	mul.f32 	%f187, %f13, %f181;
	mul.f32 	%f188, %f12, %f180;
	sub.f32 	%f189, %f187, %f188;
	sub.f32 	%f190, %f181, %f12;
	div.rn.f32 	%f374, %f189, %f190;
	sub.f32 	%f191, %f12, %f179;
	div.rn.f32 	%f192, %f12, %f191;
	mul.f32 	%f77, %f192, %f16;
	mul.f32 	%f78, %f17, %f192;
	setp.ne.s32 	%p20, %r6, 0;
	@%p20 bra 	$L__BB3_55;
	st.shared.f32 	[_ZZ36BackProjTransConeFlatDisCUDA3dKernelILb0EEvPfyPKfiiiiiiffffffffffffE15DetColProj2Axis], %f75;
$L__BB3_55:
	ld.param.f32 	%f333, [_Z36BackProjTransConeFlatDisCUDA3dKernelILb0EEvPfyPKfiiiiiiffffffffffff_param_17];
	ld.param.f32 	%f329, [_Z36BackProjTransConeFlatDisCUDA3dKernelILb0EEvPfyPKfiiiiiiffffffffffff_param_10];
	mov.u32 	%r143, _ZZ36BackProjTransConeFlatDisCUDA3dKernelILb0EEvPfyPKfiiiiiiffffffffffffE15DetColProj2Axis;
	add.s32 	%r144, %r143, %r138;
	st.shared.f32 	[%r144+4], %f374;
	mov.u32 	%r145, _ZZ36BackProjTransConeFlatDisCUDA3dKernelILb0EEvPfyPKfiiiiiiffffffffffffE16DetRow0Proj2Axis;
	add.s32 	%r146, %r145, %r138;
	st.shared.f32 	[%r146], %f77;
	mov.u32 	%r147, _ZZ36BackProjTransConeFlatDisCUDA3dKernelILb0EEvPfyPKfiiiiiiffffffffffffE16DetRow1Proj2Axis;
	add.s32 	%r148, %r147, %r138;
	st.shared.f32 	[%r148], %f78;
	bar.sync 	0;
	neg.s32 	%r149, %r85;
	cvt.rn.f64.s32 	%fd82, %r149;
	mul.f64 	%fd83, %fd82, 0d3FE0000000000000;
	cvt.f64.f32 	%fd84, %f329;
	cvt.f64.f32 	%fd85, %f333;
	fma.rn.f64 	%fd34, %fd83, %fd84, %fd85;
	cvt.rn.f64.s32 	%fd86, %r85;
	mul.f64 	%fd87, %fd86, 0d3FE0000000000000;
	fma.rn.f64 	%fd35, %fd87, %fd84, %fd85;
	neg.s32 	%r150, %r86;
	cvt.rn.f64.s32 	%fd88, %r150;
	mul.f64 	%fd89, %fd88, 0d3FE0000000000000;
	cvt.f64.f32 	%fd90, %f132;
	cvt.f64.f32 	%fd91, %f139;
	fma.rn.f64 	%fd92, %fd89, %fd90, %fd91;
	cvt.rn.f32.f64 	%f79, %fd92;
	cvt.rn.f64.s32 	%fd93, %r86;
	mul.f64 	%fd94, %fd93, 0d3FE0000000000000;
	fma.rn.f64 	%fd95, %fd94, %fd90, %fd91;
	cvt.rn.f32.f64 	%f80, %fd95;
	setp.eq.s32 	%p21, %r84, 0;
	@%p21 bra 	$L__BB3_81;
	cvt.rn.f32.f64 	%f193, %fd35;
	cvt.rn.f32.f64 	%f194, %fd34;
	cvt.rn.f64.s32 	%fd96, %r84;
	mul.f64 	%fd36, %fd96, 0d3FE0000000000000;
	mul.f32 	%f81, %f12, %f194;
	mul.f32 	%f82, %f12, %f193;
	mul.lo.s32 	%r61, %r2, %r86;
	mov.b32 	%r248, 0;
	mov.u32 	%r249, %r248;
$L__BB3_57:
	mov.u32 	%r63, %r249;
	add.s32 	%r64, %r248, %r6;
	setp.ge.s32 	%p22, %r64, %r84;
	@%p22 bra 	$L__BB3_80;
	ld.param.f32 	%f331, [_Z36BackProjTransConeFlatDisCUDA3dKernelILb0EEvPfyPKfiiiiiiffffffffffff_param_16];
	ld.param.f32 	%f327, [_Z36BackProjTransConeFlatDisCUDA3dKernelILb0EEvPfyPKfiiiiiiffffffffffff_param_9];
	cvt.rn.f64.s32 	%fd97, %r64;
	sub.f64 	%fd98, %fd97, %fd36;
	add.f64 	%fd99, %fd98, 0d3FE0000000000000;
	cvt.f64.f32 	%fd100, %f327;
	cvt.f64.f32 	%fd101, %f331;
	fma.rn.f64 	%fd102, %fd99, %fd100, %fd101;
	cvt.rn.f32.f64 	%f195, %fd102;
	mul.f32 	%f196, %f13, %f195;
	sub.f32 	%f197, %f196, %f81;
	sub.f32 	%f198, %f195, %f12;
	div.rn.f32 	%f84, %f197, %f198;
	sub.f32 	%f199, %f196, %f82;
	div.rn.f32 	%f200, %f199, %f198;
	sub.f32 	%f201, %f12, %f195;
	div.rn.f32 	%f202, %f12, %f201;
	mul.f32 	%f85, %f202, %f79;
	mul.f32 	%f86, %f202, %f80;
	sub.f32 	%f203, %f200, %f84;
	cvt.rn.f32.s32 	%f204, %r85;
	div.rn.f32 	%f87, %f203, %f204;
	sub.f32 	%f205, %f86, %f85;
	cvt.rn.f32.s32 	%f206, %r86;
	div.rn.f32 	%f88, %f205, %f206;
	ld.shared.f32 	%f207, [_ZZ36BackProjTransConeFlatDisCUDA3dKernelILb0EEvPfyPKfiiiiiiffffffffffffE15DetColProj2Axis];
	max.f32 	%f363, %f84, %f207;
	setp.neu.f32 	%p23, %f84, %f363;
	@%p23 bra 	$L__BB3_60;
	mul.f32 	%f211, %f12, %f363;
	sub.f32 	%f212, %f363, %f13;
	mul.f32 	%f213, %f11, %f212;
	div.rn.f32 	%f214, %f213, %f7;
	add.f32 	%f215, %f12, %f214;
	div.rn.f32 	%f216, %f211, %f215;
	sub.f32 	%f217, %f216, %f74;
	abs.f32 	%f218, %f7;
	mul.f32 	%f219, %f14, %f218;
	div.rn.f32 	%f220, %f217, %f219;
	cvt.rmi.f32.f32 	%f221, %f220;
	cvt.rzi.s32.f32 	%r252, %f221;
	mov.b32 	%r253, 0;
	bra.uni 	$L__BB3_61;
$L__BB3_60:
	sub.f32 	%f208, %f363, %f84;
	div.rn.f32 	%f209, %f208, %f87;
	cvt.rmi.f32.f32 	%f210, %f209;
	cvt.rzi.s32.f32 	%r253, %f210;
	mov.b32 	%r252, 0;
$L__BB3_61:
	add.s32 	%r154, %r253, 1;
	cvt.rn.f32.s32 	%f222, %r154;
	fma.rn.f32 	%f364, %f87, %f222, %f84;
	setp.ge.s32 	%p24, %r252, %r8;
	@%p24 bra 	$L__BB3_63;
	shl.b32 	%r155, %r252, 2;
	mov.u32 	%r156, _ZZ36BackProjTransConeFlatDisCUDA3dKernelILb0EEvPfyPKfiiiiiiffffffffffffE15DetColProj2Axis;
	add.s32 	%r157, %r156, %r155;
	ld.shared.f32 	%f374, [%r157+4];
$L__BB3_63:
	setp.ge.s32 	%p26, %r253, %r85;
	mov.f32 	%f362, 0f00000000;
	or.pred  	%p27, %p26, %p24;
	@%p27 bra 	$L__BB3_78;
	cvt.rn.f32.s32 	%f93, %r64;
	mov.f32 	%f362, 0f00000000;
$L__BB3_65:
	mov.f32 	%f96, %f364;
	shl.b32 	%r159, %r252, 2;
	mov.u32 	%r160, _ZZ36BackProjTransConeFlatDisCUDA3dKernelILb0EEvPfyPKfiiiiiiffffffffffffE16DetRow0Proj2Axis;
	add.s32 	%r161, %r160, %r159;
	ld.shared.f32 	%f225, [%r161];
	max.f32 	%f367, %f85, %f225;
	mov.u32 	%r162, _ZZ36BackProjTransConeFlatDisCUDA3dKernelILb0EEvPfyPKfiiiiiiffffffffffffE16DetRow1Proj2Axis;
	add.s32 	%r163, %r162, %r159;
	ld.shared.f32 	%f226, [%r163];
	min.f32 	%f99, %f86, %f226;
	setp.eq.f32 	%p28, %f367, %f85;
	mov.b32 	%r254, 0;
	@%p28 bra 	$L__BB3_67;
	sub.f32 	%f227, %f367, %f85;
	div.rn.f32 	%f228, %f227, %f88;
	cvt.rmi.f32.f32 	%f229, %f228;
	cvt.rzi.s32.f32 	%r254, %f229;
$L__BB3_67:
	add.s32 	%r164, %r254, 1;
	cvt.rn.f32.s32 	%f230, %r164;
	fma.rn.f32 	%f366, %f88, %f230, %f85;
	setp.geu.f32 	%p29, %f96, %f374;
	@%p29 bra 	$L__BB3_72;
	sub.f32 	%f101, %f96, %f363;
	setp.geu.f32 	%p38, %f367, %f99;
	setp.ge.s32 	%p39, %r254, %r86;
	or.pred  	%p40, %p38, %p39;
	@%p40 bra 	$L__BB3_71;
	not.b32 	%r174, %r253;
	add.s32 	%r175, %r85, %r174;
	cvt.rn.f32.s32 	%f102, %r175;
	mul.f32 	%f242, %f87, %f88;
	div.rn.f32 	%f103, %f101, %f242;
$L__BB3_70:
	setp.gt.f32 	%p41, %f366, %f99;
	selp.f32 	%f107, %f99, %f366, %p41;
	sub.f32 	%f243, %f107, %f367;
	mul.f32 	%f244, %f103, %f243;
	add.s32 	%r176, %r254, %r61;
	cvt.rn.f32.s32 	%f245, %r176;
	tex.3d.v4.f32.f32 	{%f246, %f247, %f248, %f249}, [%rd13, {%f93, %f102, %f245, %f245}];
	fma.rn.f32 	%f362, %f244, %f246, %f362;
	add.s32 	%r254, %r254, 1;
	add.f32 	%f366, %f88, %f107;
	setp.lt.f32 	%p42, %f107, %f99;
	setp.lt.s32 	%p43, %r254, %r86;
	and.pred  	%p44, %p42, %p43;
	mov.f32 	%f367, %f107;
	@%p44 bra 	$L__BB3_70;
$L__BB3_71:
	add.s32 	%r253, %r253, 1;
	add.f32 	%f364, %f87, %f96;
	mov.f32 	%f363, %f96;
	bra.uni 	$L__BB3_77;
$L__BB3_72:
	sub.f32 	%f112, %f374, %f363;
	setp.geu.f32 	%p30, %f367, %f99;
	setp.ge.s32 	%p31, %r254, %r86;
	or.pred  	%p32, %p30, %p31;
	@%p32 bra 	$L__BB3_75;
	not.b32 	%r165, %r253;
	add.s32 	%r166, %r85, %r165;
	cvt.rn.f32.s32 	%f113, %r166;
	mul.f32 	%f231, %f87, %f88;
	div.rn.f32 	%f114, %f112, %f231;
$L__BB3_74:
	setp.gt.f32 	%p33, %f366, %f99;
	selp.f32 	%f118, %f99, %f366, %p33;
	sub.f32 	%f232, %f118, %f367;
	mul.f32 	%f233, %f114, %f232;
	add.s32 	%r167, %r254, %r61;
	cvt.rn.f32.s32 	%f234, %r167;
	tex.3d.v4.f32.f32 	{%f235, %f236, %f237, %f238}, [%rd13, {%f93, %f113, %f234, %f234}];
	fma.rn.f32 	%f362, %f233, %f235, %f362;
	add.s32 	%r254, %r254, 1;
	add.f32 	%f366, %f88, %f118;
	setp.lt.f32 	%p34, %f118, %f99;
	setp.lt.s32 	%p35, %r254, %r86;
	and.pred  	%p36, %p34, %p35;
	mov.f32 	%f367, %f118;
	@%p36 bra 	$L__BB3_74;
$L__BB3_75:
	shl.b32 	%r168, %r252, 2;
	mov.u32 	%r169, _ZZ36BackProjTransConeFlatDisCUDA3dKernelILb0EEvPfyPKfiiiiiiffffffffffffE8ProjTemp;
	add.s32 	%r170, %r169, %r168;
	atom.shared.add.f32 	%f240, [%r170], %f362;
	add.s32 	%r252, %r252, 1;
	setp.ge.s32 	%p37, %r252, %r8;
	mov.f32 	%f362, 0f00000000;
	mov.f32 	%f364, %f96;
	mov.f32 	%f363, %f374;
	@%p37 bra 	$L__BB3_77;
	mov.u32 	%r172, _ZZ36BackProjTransConeFlatDisCUDA3dKernelILb0EEvPfyPKfiiiiiiffffffffffffE15DetColProj2Axis;
	add.s32 	%r173, %r172, %r168;
	ld.shared.f32 	%f374, [%r173+8];
$L__BB3_77:
	setp.lt.s32 	%p45, %r253, %r85;
	setp.lt.s32 	%p46, %r252, %r8;
	and.pred  	%p47, %p45, %p46;
	@%p47 bra 	$L__BB3_65;
$L__BB3_78:
	setp.eq.f32 	%p48, %f362, 0f00000000;
	@%p48 bra 	$L__BB3_80;
	shl.b32 	%r177, %r252, 2;
	mov.u32 	%r178, _ZZ36BackProjTransConeFlatDisCUDA3dKernelILb0EEvPfyPKfiiiiiiffffffffffffE8ProjTemp;
	add.s32 	%r179, %r178, %r177;
	atom.shared.add.f32 	%f250, [%r179], %f362;
$L__BB3_80:
	add.s32 	%r249, %r63, 1;
	mad.lo.s32 	%r248, %r4, %r63, %r4;
	setp.lt.u32 	%p49, %r248, %r84;
	@%p49 bra 	$L__BB3_57;
$L__BB3_81:
	bar.sync 	0;
	setp.ge.s32 	%p50, %r7, %r87;
	@%p50 bra 	$L__BB3_83;
	ld.shared.f32 	%f251, [%r60];
	mul.f32 	%f252, %f14, %f251;
	st.shared.f32 	[%r60], %f252;
	setp.ge.f32 	%p51, %f7, 0f00000000;
	not.b32 	%r180, %r7;
	add.s32 	%r181, %r87, %r180;
	selp.b32 	%r182, %r7, %r181, %p51;
	mad.lo.s32 	%r183, %r88, %r1, %r3;
	mad.lo.s32 	%r184, %r183, %r87, %r182;
	mul.wide.u32 	%rd39, %r184, 4;
	add.s64 	%rd40, %rd1, %rd39;
	st.global.f32 	[%rd40], %f252;
$L__BB3_83:
	ret;

}
	// .globl	_Z31BackProjConeFlatDisCUDA3dKernelILb1EEvPfPKfS2_iiiiiiffffffffffff
.visible .entry _Z31BackProjConeFlatDisCUDA3dKernelILb1EEvPfPKfS2_iiiiiiffffffffffff(
	.param .u64 .ptr .align 1 _Z31BackProjConeFlatDisCUDA3dKernelILb1EEvPfPKfS2_iiiiiiffffffffffff_param_0,
	.param .u64 .ptr .align 1 _Z31BackProjConeFlatDisCUDA3dKernelILb1EEvPfPKfS2_iiiiiiffffffffffff_param_1,
	.param .u64 .ptr .align 1 _Z31BackProjConeFlatDisCUDA3dKernelILb1EEvPfPKfS2_iiiiiiffffffffffff_param_2,
	.param .u32 _Z31BackProjConeFlatDisCUDA3dKernelILb1EEvPfPKfS2_iiiiiiffffffffffff_param_3,
	.param .u32 _Z31BackProjConeFlatDisCUDA3dKernelILb1EEvPfPKfS2_iiiiiiffffffffffff_param_4,
	.param .u32 _Z31BackProjConeFlatDisCUDA3dKernelILb1EEvPfPKfS2_iiiiiiffffffffffff_param_5,
	.param .u32 _Z31BackProjConeFlatDisCUDA3dKernelILb1EEvPfPKfS2_iiiiiiffffffffffff_param_6,
	.param .u32 _Z31BackProjConeFlatDisCUDA3dKernelILb1EEvPfPKfS2_iiiiiiffffffffffff_param_7,
	.param .u32 _Z31BackProjConeFlatDisCUDA3dKernelILb1EEvPfPKfS2_iiiiiiffffffffffff_param_8,
	.param .f32 _Z31BackProjConeFlatDisCUDA3dKernelILb1EEvPfPKfS2_iiiiiiffffffffffff_param_9,
	.param .f32 _Z31BackProjConeFlatDisCUDA3dKernelILb1EEvPfPKfS2_iiiiiiffffffffffff_param_10,
	.param .f32 _Z31BackProjConeFlatDisCUDA3dKernelILb1EEvPfPKfS2_iiiiiiffffffffffff_param_11,
	.param .f32 _Z31BackProjConeFlatDisCUDA3dKernelILb1EEvPfPKfS2_iiiiiiffffffffffff_param_12,
	.param .f32 _Z31BackProjConeFlatDisCUDA3dKernelILb1EEvPfPKfS2_iiiiiiffffffffffff_param_13,
	.param .f32 _Z31BackProjConeFlatDisCUDA3dKernelILb1EEvPfPKfS2_iiiiiiffffffffffff_param_14,
	.param .f32 _Z31BackProjConeFlatDisCUDA3dKernelILb1EEvPfPKfS2_iiiiiiffffffffffff_param_15,
	.param .f32 _Z31BackProjConeFlatDisCUDA3dKernelILb1EEvPfPKfS2_iiiiiiffffffffffff_param_16,
	.param .f32 _Z31BackProjConeFlatDisCUDA3dKernelILb1EEvPfPKfS2_iiiiiiffffffffffff_param_17,
	.param .f32 _Z31BackProjConeFlatDisCUDA3dKernelILb1EEvPfPKfS2_iiiiiiffffffffffff_param_18,
	.param .f32 _Z31BackProjConeFlatDisCUDA3dKernelILb1EEvPfPKfS2_iiiiiiffffffffffff_param_19,
	.param .f32 _Z31BackProjConeFlatDisCUDA3dKernelILb1EEvPfPKfS2_iiiiiiffffffffffff_param_20
)
{
	.local .align 4 .b8 	__local_depot4[28];
	.reg .b64 	%SP;
	.reg .b64 	%SPL;
	.reg .pred 	%p<83>;
	.reg .b32 	%r<270>;
	.reg .b32 	%f<359>;
	.reg .b64 	%rd<67>;
	.reg .b64 	%fd<173>;
	// demoted variable
	.shared .align 4 .b8 _ZZ31BackProjConeFlatDisCUDA3dKernelILb1EEvPfPKfS2_iiiiiiffffffffffffE8ProjTemp[1024];
	// demoted variable
	.shared .align 4 .b8 _ZZ31BackProjConeFlatDisCUDA3dKernelILb1EEvPfPKfS2_iiiiiiffffffffffffE16DetRow0Proj2Axis[1024];
	// demoted variable
	.shared .align 4 .b8 _ZZ31BackProjConeFlatDisCUDA3dKernelILb1EEvPfPKfS2_iiiiiiffffffffffffE16DetRow1Proj2Axis[1024];
	// demoted variable
	.shared .align 4 .b8 _ZZ31BackProjConeFlatDisCUDA3dKernelILb1EEvPfPKfS2_iiiiiiffffffffffffE15DetColProj2Axis[1028];
	mov.u64 	%SPL, __local_depot4;
	ld.param.u64 	%rd15, [_Z31BackProjConeFlatDisCUDA3dKernelILb1EEvPfPKfS2_iiiiiiffffffffffff_param_0];
	ld.param.u64 	%rd16, [_Z31BackProjConeFlatDisCUDA3dKernelILb1EEvPfPKfS2_iiiiiiffffffffffff_param_1];
	ld.param.u64 	%rd17, [_Z31BackProjConeFlatDisCUDA3dKernelILb1EEvPfPKfS2_iiiiiiffffffffffff_param_2];
	ld.param.u32 	%r82, [_Z31BackProjConeFlatDisCUDA3dKernelILb1EEvPfPKfS2_iiiiiiffffffffffff_param_3];
	ld.param.u32 	%r83, [_Z31BackProjConeFlatDisCUDA3dKernelILb1EEvPfPKfS2_iiiiiiffffffffffff_param_4];
	ld.param.u32 	%r84, [_Z31BackProjConeFlatDisCUDA3dKernelILb1EEvPfPKfS2_iiiiiiffffffffffff_param_5];
	ld.param.u32 	%r87, [_Z31BackProjConeFlatDisCUDA3dKernelILb1EEvPfPKfS2_iiiiiiffffffffffff_param_6];
	ld.param.u32 	%r85, [_Z31BackProjConeFlatDisCUDA3dKernelILb1EEvPfPKfS2_iiiiiiffffffffffff_param_7];
	ld.param.u32 	%r86, [_Z31BackProjConeFlatDisCUDA3dKernelILb1EEvPfPKfS2_iiiiiiffffffffffff_param_8];
	ld.param.f32 	%f118, [_Z31BackProjConeFlatDisCUDA3dKernelILb1EEvPfPKfS2_iiiiiiffffffffffff_param_11];
	ld.param.f32 	%f119, [_Z31BackProjConeFlatDisCUDA3dKernelILb1EEvPfPKfS2_iiiiiiffffffffffff_param_12];
	ld.param.f32 	%f120, [_Z31BackProjConeFlatDisCUDA3dKernelILb1EEvPfPKfS2_iiiiiiffffffffffff_param_13];
	ld.param.f32 	%f121, [_Z31BackProjConeFlatDisCUDA3dKernelILb1EEvPfPKfS2_iiiiiiffffffffffff_param_14];
	ld.param.f32 	%f122, [_Z31BackProjConeFlatDisCUDA3dKernelILb1EEvPfPKfS2_iiiiiiffffffffffff_param_15];
	ld.param.f32 	%f125, [_Z31BackProjConeFlatDisCUDA3dKernelILb1EEvPfPKfS2_iiiiiiffffffffffff_param_18];
	ld.param.f32 	%f126, [_Z31BackProjConeFlatDisCUDA3dKernelILb1EEvPfPKfS2_iiiiiiffffffffffff_param_19];
	ld.param.f32 	%f127, [_Z31BackProjConeFlatDisCUDA3dKernelILb1EEvPfPKfS2_iiiiiiffffffffffff_param_20];
	cvta.to.global.u64 	%rd1, %rd15;
	cvta.to.global.u64 	%rd2, %rd16;
	cvta.to.global.u64 	%rd18, %rd17;
	add.u64 	%rd3, %SPL, 0;
	mov.u32 	%r1, %ctaid.x;
	div.u32 	%r2, %r1, %r87;
	mul.lo.s32 	%r88, %r2, %r87;
	sub.s32 	%r89, %r1, %r88;
	mov.u32 	%r3, %ctaid.y;
	mov.u32 	%r90, %ctaid.z;
	mov.u32 	%r4, %ntid.x;
	mul.lo.s32 	%r5, %r90, %r4;
	mov.u32 	%r6, %tid.x;
	add.s32 	%r7, %r5, %r6;
	add.s32 	%r91, %r5, %r4;
	setp.gt.u32 	%p1, %r91, %r85;
	sub.s32 	%r92, %r85, %r5;
	selp.b32 	%r8, %r92, %r4, %p1;
	mul.wide.u32 	%rd20, %r89, 4;
	add.s64 	%rd21, %rd18, %rd20;
	ld.global.nc.f32 	%f1, [%rd21];
	mul.f32 	%f128, %f1, 0f3F22F983;
	cvt.rni.s32.f32 	%r247, %f128;
	cvt.rn.f32.s32 	%f129, %r247;
	fma.rn.f32 	%f130, %f129, 0fBFC90FDA, %f1;
	fma.rn.f32 	%f131, %f129, 0fB3A22168, %f130;
	fma.rn.f32 	%f328, %f129, 0fA7C234C5, %f131;
	abs.f32 	%f3, %f1;
	setp.ltu.f32 	%p2, %f3, 0f47CE4780;
	mov.u32 	%r243, %r247;
	mov.f32 	%f327, %f328;
	@%p2 bra 	$L__BB4_8;
	setp.neu.f32 	%p3, %f3, 0f7F800000;
	@%p3 bra 	$L__BB4_3;
	mov.f32 	%f134, 0f00000000;
	mul.rn.f32 	%f327, %f1, %f134;
	mov.b32 	%r243, 0;
	bra.uni 	$L__BB4_8;
$L__BB4_3:
	mov.b32 	%r10, %f1;
	shl.b32 	%r94, %r10, 8;
	or.b32  	%r11, %r94, -2147483648;
	mov.b64 	%rd65, 0;
	mov.b32 	%r240, 0;
	mov.u64 	%rd63, __cudart_i2opi_f;
	mov.u64 	%rd64, %rd3;
$L__BB4_4:
	.pragma "nounroll";
	ld.global.nc.u32 	%r95, [%rd63];
	mad.wide.u32 	%rd24, %r95, %r11, %rd65;
	shr.u64 	%rd65, %rd24, 32;
	st.local.u32 	[%rd64], %rd24;
	add.s32 	%r240, %r240, 1;
	add.s64 	%rd64, %rd64, 4;
	add.s64 	%rd63, %rd63, 4;
	setp.ne.s32 	%p4, %r240, 6;
	@%p4 bra 	$L__BB4_4;
	shr.u32 	%r96, %r10, 23;
	st.local.u32 	[%rd3+24], %rd65;
	and.b32  	%r14, %r96, 31;
	and.b32  	%r97, %r96, 224;
	add.s32 	%r98, %r97, -128;
	shr.u32 	%r99, %r98, 5;
	mul.wide.u32 	%rd25, %r99, 4;
	sub.s64 	%rd10, %rd3, %rd25;
	ld.local.u32 	%r241, [%rd10+24];
	ld.local.u32 	%r242, [%rd10+20];
	setp.eq.s32 	%p5, %r14, 0;
	@%p5 bra 	$L__BB4_7;
	shf.l.wrap.b32 	%r241, %r242, %r241, %r14;
	ld.local.u32 	%r100, [%rd10+16];
	shf.l.wrap.b32 	%r242, %r100, %r242, %r14;
$L__BB4_7:
	shr.u32 	%r101, %r241, 30;
	shf.l.wrap.b32 	%r102, %r242, %r241, 2;
	shl.b32 	%r103, %r242, 2;
	shr.u32 	%r104, %r102, 31;
	add.s32 	%r105, %r104, %r101;
	neg.s32 	%r106, %r105;
	setp.lt.s32 	%p6, %r10, 0;
	selp.b32 	%r243, %r106, %r105, %p6;
	xor.b32  	%r107, %r102, %r10;
	shr.s32 	%r108, %r102, 31;
	xor.b32  	%r109, %r108, %r102;
	xor.b32  	%r110, %r108, %r103;
	cvt.u64.u32 	%rd26, %r109;
	shl.b64 	%rd27, %rd26, 32;
	cvt.u64.u32 	%rd28, %r110;
	or.b64  	%rd29, %rd27, %rd28;
	cvt.rn.f64.s64 	%fd39, %rd29;
	mul.f64 	%fd40, %fd39, 0d3BF921FB54442D19;
	cvt.rn.f32.f64 	%f132, %fd40;
	neg.f32 	%f133, %f132;
	setp.lt.s32 	%p7, %r107, 0;
	selp.f32 	%f327, %f133, %f132, %p7;
$L__BB4_8:
	setp.ltu.f32 	%p8, %f3, 0f47CE4780;
	mul.rn.f32 	%f135, %f327, %f327;
	and.b32  	%r112, %r243, 1;
	setp.eq.b32 	%p9, %r112, 1;
	selp.f32 	%f136, 0f3F800000, %f327, %p9;
	fma.rn.f32 	%f137, %f135, %f136, 0f00000000;
	fma.rn.f32 	%f138, %f135, 0f37CBAC00, 0fBAB607ED;
	selp.f32 	%f139, %f138, 0fB94D4153, %p9;
	selp.f32 	%f140, 0f3D2AAABB, 0f3C0885E4, %p9;
	fma.rn.f32 	%f141, %f139, %f135, %f140;
	selp.f32 	%f142, 0fBEFFFFFF, 0fBE2AAAA8, %p9;
	fma.rn.f32 	%f143, %f141, %f135, %f142;
	fma.rn.f32 	%f144, %f143, %f137, %f136;
	and.b32  	%r113, %r243, 2;
	setp.eq.s32 	%p10, %r113, 0;
	mov.f32 	%f145, 0f00000000;
	sub.f32 	%f146, %f145, %f144;
	selp.f32 	%f7, %f144, %f146, %p10;
	@%p8 bra 	$L__BB4_16;
	setp.neu.f32 	%p11, %f3, 0f7F800000;
	@%p11 bra 	$L__BB4_11;
	mov.f32 	%f149, 0f00000000;
	mul.rn.f32 	%f328, %f1, %f149;
	mov.b32 	%r247, 0;
	bra.uni 	$L__BB4_16;
$L__BB4_11:
	mov.b32 	%r23, %f1;
	shl.b32 	%r115, %r23, 8;
	or.b32  	%r24, %r115, -2147483648;
	mov.b64 	%rd66, 0;
	mov.b32 	%r244, 0;
	mov.u64 	%rd32, __cudart_i2opi_f;
$L__BB4_12:
	.pragma "nounroll";
	mul.wide.u32 	%rd31, %r244, 4;
	add.s64 	%rd33, %rd32, %rd31;
	ld.global.nc.u32 	%r116, [%rd33];
	mad.wide.u32 	%rd34, %r116, %r24, %rd66;
	shr.u64 	%rd66, %rd34, 32;
	add.s64 	%rd35, %rd3, %rd31;
	st.local.u32 	[%rd35], %rd34;
	add.s32 	%r244, %r244, 1;
	setp.ne.s32 	%p12, %r244, 6;
	@%p12 bra 	$L__BB4_12;
	shr.u32 	%r117, %r23, 23;
	st.local.u32 	[%rd3+24], %rd66;
	and.b32  	%r27, %r117, 31;
	and.b32  	%r118, %r117, 224;
	add.s32 	%r119, %r118, -128;
	shr.u32 	%r120, %r119, 5;
	mul.wide.u32 	%rd36, %r120, 4;
	sub.s64 	%rd13, %rd3, %rd36;
	ld.local.u32 	%r245, [%rd13+24];
	ld.local.u32 	%r246, [%rd13+20];
	setp.eq.s32 	%p13, %r27, 0;
	@%p13 bra 	$L__BB4_15;
	shf.l.wrap.b32 	%r245, %r246, %r245, %r27;
	ld.local.u32 	%r121, [%rd13+16];
	shf.l.wrap.b32 	%r246, %r121, %r246, %r27;
$L__BB4_15:
	shr.u32 	%r122, %r245, 30;
	shf.l.wrap.b32 	%r123, %r246, %r245, 2;
	shl.b32 	%r124, %r246, 2;
	shr.u32 	%r125, %r123, 31;
	add.s32 	%r126, %r125, %r122;
	neg.s32 	%r127, %r126;
	setp.lt.s32 	%p14, %r23, 0;
	selp.b32 	%r247, %r127, %r126, %p14;
	xor.b32  	%r128, %r123, %r23;
	shr.s32 	%r129, %r123, 31;
	xor.b32  	%r130, %r129, %r123;
	xor.b32  	%r131, %r129, %r124;
	cvt.u64.u32 	%rd37, %r130;
	shl.b64 	%rd38, %rd37, 32;
	cvt.u64.u32 	%rd39, %r131;
	or.b64  	%rd40, %rd38, %rd39;
	cvt.rn.f64.s64 	%fd41, %rd40;
	mul.f64 	%fd42, %fd41, 0d3BF921FB54442D19;
	cvt.rn.f32.f64 	%f147, %fd42;
	neg.f32 	%f148, %f147;
	setp.lt.s32 	%p15, %r128, 0;
	selp.f32 	%f328, %f148, %f147, %p15;
$L__BB4_16:
	add.s32 	%r133, %r247, 1;
	mul.rn.f32 	%f150, %f328, %f328;
	and.b32  	%r134, %r247, 1;
	setp.eq.b32 	%p16, %r134, 1;
	selp.f32 	%f151, %f328, 0f3F800000, %p16;
	fma.rn.f32 	%f152, %f150, %f151, 0f00000000;
	fma.rn.f32 	%f153, %f150, 0f37CBAC00, 0fBAB607ED;
	selp.f32 	%f154, 0fB94D4153, %f153, %p16;
	selp.f32 	%f155, 0f3C0885E4, 0f3D2AAABB, %p16;
	fma.rn.f32 	%f156, %f154, %f150, %f155;
	selp.f32 	%f157, 0fBE2AAAA8, 0fBEFFFFFF, %p16;
	fma.rn.f32 	%f158, %f156, %f150, %f157;
	fma.rn.f32 	%f159, %f158, %f152, %f151;
	and.b32  	%r135, %r133, 2;
	setp.eq.s32 	%p17, %r135, 0;
	mov.f32 	%f160, 0f00000000;
	sub.f32 	%f161, %f160, %f159;
	selp.f32 	%f11, %f159, %f161, %p17;
	neg.f32 	%f162, %f7;
	mul.f32 	%f12, %f121, %f162;
	mul.f32 	%f13, %f121, %f11;
	div.rn.f32 	%f163, %f121, %f122;
	mul.f32 	%f14, %f119, %f163;
	mul.f32 	%f15, %f163, %f126;
	cvt.rn.f64.u32 	%fd43, %r3;
	cvt.rn.f64.s32 	%fd44, %r86;
	fma.rn.f64 	%fd45, %fd44, 0dBFE0000000000000, %fd43;
	cvt.f64.f32 	%fd46, %f120;
	cvt.f64.f32 	%fd47, %f127;
	fma.rn.f64 	%fd48, %fd45, %fd46, %fd47;
	cvt.f64.f32 	%fd49, %f121;
	mul.f64 	%fd50, %fd48, %fd49;
	cvt.f64.f32 	%fd51, %f122;
	div.rn.f64 	%fd52, %fd50, %fd51;
	cvt.rn.f32.f64 	%f16, %fd52;
	fma.rn.f32 	%f17, %f120, %f163, %f16;
	mul.f32 	%f164, %f11, %f11;
	setp.leu.f32 	%p18, %f164, 0f3F000000;
	@%p18 bra 	$L__BB4_49;
	setp.ge.s32 	%p51, %r7, %r85;
	@%p51 bra 	$L__BB4_19;
	setp.ge.f32 	%p52, %f11, 0f00000000;
	not.b32 	%r193, %r7;
	add.s32 	%r194, %r85, %r193;
	selp.b32 	%r195, %r7, %r194, %p52;
	mad.lo.s32 	%r196, %r86, %r1, %r3;
	mad.lo.s32 	%r197, %r196, %r85, %r195;
	mul.wide.u32 	%rd51, %r197, 4;
	add.s64 	%rd52, %rd2, %rd51;
	ld.global.nc.f32 	%f241, [%rd52];
	mul.f32 	%f242, %f14, %f241;
	shl.b32 	%r198, %r6, 2;
	mov.u32 	%r199, _ZZ31BackProjConeFlatDisCUDA3dKernelILb1EEvPfPKfS2_iiiiiiffffffffffffE8ProjTemp;
	add.s32 	%r200, %r199, %r198;
	st.shared.f32 	[%r200], %f242;
	bra.uni 	$L__BB4_20;
$L__BB4_19:
	shl.b32 	%r189, %r6, 2;
	mov.u32 	%r190, _ZZ31BackProjConeFlatDisCUDA3dKernelILb1EEvPfPKfS2_iiiiiiffffffffffffE8ProjTemp;
	add.s32 	%r191, %r190, %r189;
	mov.b32 	%r192, 0;
	st.shared.u32 	[%r191], %r192;
$L__BB4_20:
	setp.ltu.f32 	%p53, %f11, 0f00000000;
	@%p53 bra 	$L__BB4_22;
	cvt.rn.f64.u32 	%fd108, %r5;
	cvt.rn.f64.s32 	%fd109, %r85;
	mul.f64 	%fd110, %fd109, 0d3FE0000000000000;
	sub.f64 	%fd111, %fd108, %fd110;
	cvt.f64.f32 	%fd112, %f14;
	cvt.f64.f32 	%fd113, %f15;
	fma.rn.f64 	%fd114, %fd111, %fd112, %fd113;
	cvt.f64.f32 	%fd115, %f11;
	mul.f64 	%fd163, %fd114, %fd115;
	cvt.f64.f32 	%fd116, %f7;
	mul.f64 	%fd164, %fd114, %fd116;
	add.s32 	%r201, %r7, 1;
	cvt.rn.f64.u32 	%fd117, %r201;
	sub.f64 	%fd118, %fd117, %fd110;
	fma.rn.f64 	%fd119, %fd118, %fd112, %fd113;
	mul.f64 	%fd165, %fd119, %fd115;
	mul.f64 	%fd166, %fd119, %fd116;
	cvt.rn.f64.u32 	%fd120, %r7;
	add.f64 	%fd121, %fd120, 0d3FE0000000000000;
	sub.f64 	%fd122, %fd121, %fd110;
	fma.rn.f64 	%fd123, %fd122, %fd112, %fd113;
	mul.f64 	%fd167, %fd123, %fd116;
	bra.uni 	$L__BB4_23;
$L__BB4_22:
	cvt.rn.f64.s32 	%fd124, %r85;
	mul.f64 	%fd125, %fd124, 0d3FE0000000000000;
	cvt.rn.f64.u32 	%fd126, %r5;
	sub.f64 	%fd127, %fd125, %fd126;
	cvt.f64.f32 	%fd128, %f14;
	cvt.f64.f32 	%fd129, %f15;
	fma.rn.f64 	%fd130, %fd127, %fd128, %fd129;
	cvt.f64.f32 	%fd131, %f11;
	mul.f64 	%fd163, %fd130, %fd131;
	cvt.f64.f32 	%fd132, %f7;
	mul.f64 	%fd164, %fd130, %fd132;
	cvt.rn.f64.u32 	%fd133, %r7;
	sub.f64 	%fd134, %fd125, %fd133;
	add.f64 	%fd135, %fd134, 0dBFF0000000000000;
	fma.rn.f64 	%fd136, %fd135, %fd128, %fd129;
	mul.f64 	%fd165, %fd136, %fd131;
	mul.f64 	%fd166, %fd136, %fd132;
	add.f64 	%fd137, %fd134, 0dBFE0000000000000;
	fma.rn.f64 	%fd138, %fd137, %fd128, %fd129;
	mul.f64 	%fd167, %fd138, %fd132;
$L__BB4_23:
	cvt.rn.f32.f64 	%f243, %fd167;
	cvt.rn.f32.f64 	%f244, %fd166;
	cvt.rn.f32.f64 	%f245, %fd165;
	cvt.rn.f32.f64 	%f246, %fd164;
	cvt.rn.f32.f64 	%f18, %fd163;
	mul.f32 	%f247, %f12, %f246;
	mul.f32 	%f248, %f13, %f18;
	sub.f32 	%f249, %f247, %f248;
	sub.f32 	%f250, %f246, %f13;
	div.rn.f32 	%f19, %f249, %f250;
	mul.f32 	%f251, %f12, %f244;
	mul.f32 	%f252, %f13, %f245;
	sub.f32 	%f253, %f251, %f252;
	sub.f32 	%f254, %f244, %f13;
	div.rn.f32 	%f339, %f253, %f254;
	sub.f32 	%f255, %f13, %f243;
	div.rn.f32 	%f256, %f13, %f255;
	mul.f32 	%f21, %f256, %f16;
	mul.f32 	%f22, %f17, %f256;
	setp.ne.s32 	%p54, %r6, 0;
	@%p54 bra 	$L__BB4_25;
	st.shared.f32 	[_ZZ31BackProjConeFlatDisCUDA3dKernelILb1EEvPfPKfS2_iiiiiiffffffffffffE15DetColProj2Axis], %f19;
$L__BB4_25:
	ld.param.f32 	%f324, [_Z31BackProjConeFlatDisCUDA3dKernelILb1EEvPfPKfS2_iiiiiiffffffffffff_param_16];
	ld.param.f32 	%f318, [_Z31BackProjConeFlatDisCUDA3dKernelILb1EEvPfPKfS2_iiiiiiffffffffffff_param_9];
	shl.b32 	%r202, %r6, 2;
	mov.u32 	%r203, _ZZ31BackProjConeFlatDisCUDA3dKernelILb1EEvPfPKfS2_iiiiiiffffffffffffE15DetColProj2Axis;
	add.s32 	%r204, %r203, %r202;
	st.shared.f32 	[%r204+4], %f339;
	mov.u32 	%r205, _ZZ31BackProjConeFlatDisCUDA3dKernelILb1EEvPfPKfS2_iiiiiiffffffffffffE16DetRow0Proj2Axis;
	add.s32 	%r206, %r205, %r202;
	st.shared.f32 	[%r206], %f21;
	mov.u32 	%r207, _ZZ31BackProjConeFlatDisCUDA3dKernelILb1EEvPfPKfS2_iiiiiiffffffffffffE16DetRow1Proj2Axis;
	add.s32 	%r208, %r207, %r202;
	st.shared.f32 	[%r208], %f22;
	bar.sync 	0;
	neg.s32 	%r209, %r82;
	cvt.rn.f64.s32 	%fd139, %r209;
	mul.f64 	%fd140, %fd139, 0d3FE0000000000000;
	cvt.f64.f32 	%fd16, %f318;
	cvt.f64.f32 	%fd141, %f324;
	fma.rn.f64 	%fd17, %fd140, %fd16, %fd141;
	cvt.rn.f64.s32 	%fd142, %r82;
	mul.f64 	%fd143, %fd142, 0d3FE0000000000000;
	fma.rn.f64 	%fd18, %fd143, %fd16, %fd141;
	neg.s32 	%r210, %r84;
	cvt.rn.f64.s32 	%fd144, %r210;
	mul.f64 	%fd145, %fd144, 0d3FE0000000000000;
	cvt.f64.f32 	%fd146, %f118;
	cvt.f64.f32 	%fd147, %f125;
	fma.rn.f64 	%fd148, %fd145, %fd146, %fd147;
	cvt.rn.f32.f64 	%f23, %fd148;
	cvt.rn.f64.s32 	%fd149, %r84;
	mul.f64 	%fd150, %fd149, 0d3FE0000000000000;
	fma.rn.f64 	%fd151, %fd150, %fd146, %fd147;
	cvt.rn.f32.f64 	%f24, %fd151;
	setp.eq.s32 	%p55, %r83, 0;
	@%p55 bra 	$L__BB4_81;
	cvt.rn.f32.f64 	%f257, %fd18;
	cvt.rn.f32.f64 	%f258, %fd17;
	mul.f32 	%f25, %f13, %f258;
	mul.f32 	%f26, %f13, %f257;
	cvt.f64.f32 	%fd19, %f258;
	mul.f32 	%f27, %f121, %f121;
	mul.lo.s32 	%r36, %r2, %r84;
	abs.f32 	%f259, %f11;
	mul.f32 	%f28, %f14, %f259;
	mov.b32 	%r248, 0;
	mov.u32 	%r249, %r248;
$L__BB4_27:
	mov.u32 	%r38, %r249;
	add.s32 	%r39, %r248, %r6;
	setp.ge.s32 	%p56, %r39, %r83;
	@%p56 bra 	$L__BB4_48;
	ld.param.f32 	%f326, [_Z31BackProjConeFlatDisCUDA3dKernelILb1EEvPfPKfS2_iiiiiiffffffffffff_param_17];
	ld.param.f32 	%f322, [_Z31BackProjConeFlatDisCUDA3dKernelILb1EEvPfPKfS2_iiiiiiffffffffffff_param_10];
	cvt.rn.f64.s32 	%fd152, %r39;
	cvt.rn.f64.s32 	%fd153, %r83;
	mul.f64 	%fd154, %fd153, 0d3FE0000000000000;
	sub.f64 	%fd155, %fd154, %fd152;
	add.f64 	%fd156, %fd155, 0dBFE0000000000000;
	cvt.f64.f32 	%fd157, %f322;
	cvt.f64.f32 	%fd158, %f326;
	fma.rn.f64 	%fd159, %fd156, %fd157, %fd158;
	cvt.rn.f32.f64 	%f30, %fd159;
	mul.f32 	%f260, %f12, %f30;
	sub.f32 	%f261, %f260, %f25;
	sub.f32 	%f262, %f30, %f13;
	div.rn.f32 	%f31, %f261, %f262;
	sub.f32 	%f263, %f260, %f26;
	div.rn.f32 	%f264, %f263, %f262;
	sub.f32 	%f265, %f13, %f30;
	div.rn.f32 	%f266, %f13, %f265;
	mul.f32 	%f32, %f266, %f23;
	mul.f32 	%f33, %f266, %f24;
	sub.f32 	%f267, %f264, %f31;
	cvt.rn.f32.s32 	%f268, %r82;
	div.rn.f32 	%f34, %f267, %f268;
	sub.f32 	%f269, %f33, %f32;
	cvt.rn.f32.s32 	%f270, %r84;
	div.rn.f32 	%f35, %f269, %f270;
	ld.shared.f32 	%f271, [_ZZ31BackProjConeFlatDisCUDA3dKernelILb1EEvPfPKfS2_iiiiiiffffffffffffE15DetColProj2Axis];
	max.f32 	%f332, %f31, %f271;
	setp.neu.f32 	%p57, %f31, %f332;
	@%p57 bra 	$L__BB4_30;
	mul.f32 	%f275, %f13, %f332;
	sub.f32 	%f276, %f332, %f12;
	mul.f32 	%f277, %f7, %f276;
	div.rn.f32 	%f278, %f277, %f11;
	add.f32 	%f279, %f13, %f278;
	div.rn.f32 	%f280, %f275, %f279;
	sub.f32 	%f281, %f280, %f18;
	div.rn.f32 	%f282, %f281, %f28;
	cvt.rmi.f32.f32 	%f283, %f282;
	cvt.rzi.s32.f32 	%r252, %f283;
	mov.b32 	%r253, 0;
	bra.uni 	$L__BB4_31;
$L__BB4_30:
	sub.f32 	%f272, %f332, %f31;
	div.rn.f32 	%f273, %f272, %f34;
	cvt.rmi.f32.f32 	%f274, %f273;
	cvt.rzi.s32.f32 	%r253, %f274;
	mov.b32 	%r252, 0;
$L__BB4_31:
	cvt.rn.f64.s32 	%fd160, %r253;
	add.f64 	%fd161, %fd160, 0d3FE0000000000000;
	fma.rn.f64 	%fd162, %fd161, %fd16, %fd19;
	cvt.rn.f32.f64 	%f331, %fd162;
	add.s32 	%r214, %r253, 1;
	cvt.rn.f32.s32 	%f284, %r214;
	fma.rn.f32 	%f333, %f34, %f284, %f31;
	setp.ge.s32 	%p58, %r252, %r8;
	@%p58 bra 	$L__BB4_33;
	shl.b32 	%r215, %r252, 2;
	mov.u32 	%r216, _ZZ31BackProjConeFlatDisCUDA3dKernelILb1EEvPfPKfS2_iiiiiiffffffffffffE15DetColProj2Axis;
	add.s32 	%r217, %r216, %r215;
	ld.shared.f32 	%f339, [%r217+4];
$L__BB4_33:
	setp.ge.s32 	%p60, %r253, %r82;
	or.pred  	%p61, %p60, %p58;
	@%p61 bra 	$L__BB4_48;
	mul.f32 	%f41, %f13, %f30;
$L__BB4_35:
	mov.f32 	%f44, %f333;
	mov.u32 	%r44, %r252;
	shl.b32 	%r219, %r44, 2;
	mov.u32 	%r220, _ZZ31BackProjConeFlatDisCUDA3dKernelILb1EEvPfPKfS2_iiiiiiffffffffffffE16DetRow0Proj2Axis;
	add.s32 	%r221, %r220, %r219;
	ld.shared.f32 	%f285, [%r221];
	max.f32 	%f336, %f32, %f285;
	mov.u32 	%r222, _ZZ31BackProjConeFlatDisCUDA3dKernelILb1EEvPfPKfS2_iiiiiiffffffffffffE16DetRow1Proj2Axis;
	add.s32 	%r223, %r222, %r219;
	ld.shared.f32 	%f286, [%r223];
	min.f32 	%f47, %f33, %f286;
	setp.eq.f32 	%p62, %f336, %f32;
	mov.b32 	%r254, 0;
	@%p62 bra 	$L__BB4_37;
	sub.f32 	%f287, %f336, %f32;
	div.rn.f32 	%f288, %f287, %f35;
	cvt.rmi.f32.f32 	%f289, %f288;
	cvt.rzi.s32.f32 	%r254, %f289;
$L__BB4_37:
	add.s32 	%r224, %r254, 1;
	cvt.rn.f32.s32 	%f290, %r224;
	fma.rn.f32 	%f335, %f35, %f290, %f32;
	setp.geu.f32 	%p63, %f44, %f339;
	@%p63 bra 	$L__BB4_42;
	sub.f32 	%f304, %f44, %f332;
	mul.f32 	%f305, %f34, %f35;
	div.rn.f32 	%f306, %f304, %f305;
	fma.rn.f32 	%f307, %f12, %f331, %f41;
	div.rn.f32 	%f308, %f307, %f121;
	sub.f32 	%f309, %f121, %f308;
	mul.f32 	%f310, %f309, %f309;
	div.rn.f32 	%f311, %f27, %f310;
	mul.f32 	%f49, %f306, %f311;
	setp.geu.f32 	%p72, %f336, %f47;
	setp.ge.s32 	%p73, %r254, %r84;
	or.pred  	%p74, %p72, %p73;
	@%p74 bra 	$L__BB4_41;
	cvt.s64.s32 	%rd59, %r253;
$L__BB4_40:
	setp.gt.f32 	%p75, %f335, %f47;
	selp.f32 	%f52, %f47, %f335, %p75;
	sub.f32 	%f312, %f52, %f336;
	mul.f32 	%f313, %f49, %f312;
	shl.b32 	%r234, %r44, 2;
	mov.u32 	%r235, _ZZ31BackProjConeFlatDisCUDA3dKernelILb1EEvPfPKfS2_iiiiiiffffffffffffE8ProjTemp;
	add.s32 	%r236, %r235, %r234;
	ld.shared.f32 	%f314, [%r236];
	mul.f32 	%f315, %f313, %f314;
	add.s32 	%r237, %r254, %r36;
	mad.lo.s32 	%r238, %r237, %r83, %r39;
	mul.lo.s32 	%r239, %r238, %r82;
	cvt.s64.s32 	%rd58, %r239;
	add.s64 	%rd60, %rd58, %rd59;
	shl.b64 	%rd61, %rd60, 2;
	add.s64 	%rd62, %rd1, %rd61;
	atom.global.add.f32 	%f316, [%rd62], %f315;
	add.s32 	%r254, %r254, 1;
	add.f32 	%f335, %f35, %f52;
	setp.lt.f32 	%p76, %f52, %f47;
	setp.lt.s32 	%p77, %r254, %r84;
	and.pred  	%p78, %p76, %p77;
	mov.f32 	%f336, %f52;
	@%p78 bra 	$L__BB4_40;
$L__BB4_41:
	ld.param.f32 	%f319, [_Z31BackProjConeFlatDisCUDA3dKernelILb1EEvPfPKfS2_iiiiiiffffffffffff_param_9];
	add.s32 	%r253, %r253, 1;
	add.f32 	%f331, %f319, %f331;
	add.f32 	%f333, %f34, %f44;
	mov.f32 	%f332, %f44;
	mov.u32 	%r252, %r44;
	bra.uni 	$L__BB4_47;
$L__BB4_42:
	sub.f32 	%f291, %f339, %f332;
	mul.f32 	%f292, %f34, %f35;
	div.rn.f32 	%f293, %f291, %f292;
	fma.rn.f32 	%f294, %f12, %f331, %f41;
	div.rn.f32 	%f295, %f294, %f121;
	sub.f32 	%f296, %f121, %f295;
	mul.f32 	%f297, %f296, %f296;
	div.rn.f32 	%f298, %f27, %f297;
	mul.f32 	%f56, %f293, %f298;
	setp.geu.f32 	%p64, %f336, %f47;
	setp.ge.s32 	%p65, %r254, %r84;
	or.pred  	%p66, %p64, %p65;
	@%p66 bra 	$L__BB4_45;
	cvt.s64.s32 	%rd54, %r253;
$L__BB4_44:
	setp.gt.f32 	%p67, %f335, %f47;
	selp.f32 	%f59, %f47, %f335, %p67;
	sub.f32 	%f299, %f59, %f336;
	mul.f32 	%f300, %f56, %f299;
	shl.b32 	%r225, %r44, 2;
	mov.u32 	%r226, _ZZ31BackProjConeFlatDisCUDA3dKernelILb1EEvPfPKfS2_iiiiiiffffffffffffE8ProjTemp;
	add.s32 	%r227, %r226, %r225;
	ld.shared.f32 	%f301, [%r227];
	mul.f32 	%f302, %f300, %f301;
	add.s32 	%r228, %r254, %r36;
	mad.lo.s32 	%r229, %r228, %r83, %r39;
	mul.lo.s32 	%r230, %r229, %r82;
	cvt.s64.s32 	%rd53, %r230;
	add.s64 	%rd55, %rd53, %rd54;
	shl.b64 	%rd56, %rd55, 2;
	add.s64 	%rd57, %rd1, %rd56;
	atom.global.add.f32 	%f303, [%rd57], %f302;
	add.s32 	%r254, %r254, 1;
	add.f32 	%f335, %f35, %f59;
	setp.lt.f32 	%p68, %f59, %f47;
	setp.lt.s32 	%p69, %r254, %r84;
	and.pred  	%p70, %p68, %p69;
	mov.f32 	%f336, %f59;
	@%p70 bra 	$L__BB4_44;
$L__BB4_45:
	add.s32 	%r252, %r44, 1;
	setp.ge.s32 	%p71, %r252, %r8;
	mov.f32 	%f333, %f44;
	mov.f32 	%f332, %f339;
	@%p71 bra 	$L__BB4_47;
	shl.b32 	%r231, %r44, 2;
	mov.u32 	%r232, _ZZ31BackProjConeFlatDisCUDA3dKernelILb1EEvPfPKfS2_iiiiiiffffffffffffE15DetColProj2Axis;
	add.s32 	%r233, %r232, %r231;
	ld.shared.f32 	%f339, [%r233+8];
$L__BB4_47:
	setp.lt.s32 	%p79, %r253, %r82;
	setp.lt.s32 	%p80, %r252, %r8;
	and.pred  	%p81, %p79, %p80;
	@%p81 bra 	$L__BB4_35;
$L__BB4_48:
	add.s32 	%r249, %r38, 1;
	mad.lo.s32 	%r248, %r4, %r38, %r4;
	setp.lt.u32 	%p82, %r248, %r83;
	@%p82 bra 	$L__BB4_27;
	bra.uni 	$L__BB4_81;
$L__BB4_49:
	setp.ge.s32 	%p19, %r7, %r85;
	@%p19 bra 	$L__BB4_51;
	setp.ge.f32 	%p20, %f7, 0f00000000;
	not.b32 	%r140, %r7;
	add.s32 	%r141, %r85, %r140;
	selp.b32 	%r142, %r7, %r141, %p20;
	mad.lo.s32 	%r143, %r86, %r1, %r3;
	mad.lo.s32 	%r144, %r143, %r85, %r142;
	mul.wide.u32 	%rd41, %r144, 4;
	add.s64 	%rd42, %rd2, %rd41;
	ld.global.nc.f32 	%f165, [%rd42];
	mul.f32 	%f166, %f14, %f165;
	shl.b32 	%r145, %r6, 2;
	mov.u32 	%r146, _ZZ31BackProjConeFlatDisCUDA3dKernelILb1EEvPfPKfS2_iiiiiiffffffffffffE8ProjTemp;
	add.s32 	%r147, %r146, %r145;
	st.shared.f32 	[%r147], %f166;
	bra.uni 	$L__BB4_52;
$L__BB4_51:
	shl.b32 	%r136, %r6, 2;
	mov.u32 	%r137, _ZZ31BackProjConeFlatDisCUDA3dKernelILb1EEvPfPKfS2_iiiiiiffffffffffffE8ProjTemp;
	add.s32 	%r138, %r137, %r136;
	mov.b32 	%r139, 0;
	st.shared.u32 	[%r138], %r139;
$L__BB4_52:
	setp.ltu.f32 	%p21, %f7, 0f00000000;
	@%p21 bra 	$L__BB4_54;
	cvt.rn.f64.u32 	%fd53, %r5;
	cvt.rn.f64.s32 	%fd54, %r85;
	mul.f64 	%fd55, %fd54, 0d3FE0000000000000;
	sub.f64 	%fd56, %fd53, %fd55;
	cvt.f64.f32 	%fd57, %f14;
	cvt.f64.f32 	%fd58, %f15;
	fma.rn.f64 	%fd59, %fd56, %fd57, %fd58;
	cvt.f64.f32 	%fd60, %f11;
	mul.f64 	%fd168, %fd59, %fd60;
	cvt.f64.f32 	%fd61, %f7;
	mul.f64 	%fd169, %fd59, %fd61;
	add.s32 	%r148, %r7, 1;
	cvt.rn.f64.u32 	%fd62, %r148;
	sub.f64 	%fd63, %fd62, %fd55;
	fma.rn.f64 	%fd64, %fd63, %fd57, %fd58;
	mul.f64 	%fd170, %fd64, %fd60;
	mul.f64 	%fd171, %fd64, %fd61;
	cvt.rn.f64.u32 	%fd65, %r7;
	add.f64 	%fd66, %fd65, 0d3FE0000000000000;
	sub.f64 	%fd67, %fd66, %fd55;
	fma.rn.f64 	%fd68, %fd67, %fd57, %fd58;
	mul.f64 	%fd172, %fd68, %fd60;
	bra.uni 	$L__BB4_55;
$L__BB4_54:
	cvt.rn.f64.s32 	%fd69, %r85;
	mul.f64 	%fd70, %fd69, 0d3FE0000000000000;
	cvt.rn.f64.u32 	%fd71, %r5;
	sub.f64 	%fd72, %fd70, %fd71;
	cvt.f64.f32 	%fd73, %f14;
	cvt.f64.f32 	%fd74, %f15;
	fma.rn.f64 	%fd75, %fd72, %fd73, %fd74;
	cvt.f64.f32 	%fd76, %f11;
	mul.f64 	%fd168, %fd75, %fd76;
	cvt.f64.f32 	%fd77, %f7;
	mul.f64 	%fd169, %fd75, %fd77;
	cvt.rn.f64.u32 	%fd78, %r7;
	sub.f64 	%fd79, %fd70, %fd78;
	add.f64 	%fd80, %fd79, 0dBFF0000000000000;
	fma.rn.f64 	%fd81, %fd80, %fd73, %fd74;
	mul.f64 	%fd170, %fd81, %fd76;
	mul.f64 	%fd171, %fd81, %fd77;
	add.f64 	%fd82, %fd79, 0dBFE0000000000000;
	fma.rn.f64 	%fd83, %fd82, %fd73, %fd74;
	mul.f64 	%fd172, %fd83, %fd76;
$L__BB4_55:
	cvt.rn.f32.f64 	%f167, %fd172;
	cvt.rn.f32.f64 	%f168, %fd171;
	cvt.rn.f32.f64 	%f169, %fd170;
	cvt.rn.f32.f64 	%f67, %fd169;
	cvt.rn.f32.f64 	%f170, %fd168;
	mul.f32 	%f171, %f13, %f170;
	mul.f32 	%f172, %f12, %f67;
	sub.f32 	%f173, %f171, %f172;
	sub.f32 	%f174, %f170, %f12;
	div.rn.f32 	%f68, %f173, %f174;
	mul.f32 	%f175, %f13, %f169;
	mul.f32 	%f176, %f12, %f168;
	sub.f32 	%f177, %f175, %f176;
	sub.f32 	%f178, %f169, %f12;
	div.rn.f32 	%f354, %f177, %f178;
	sub.f32 	%f179, %f12, %f167;
	div.rn.f32 	%f180, %f12, %f179;
	mul.f32 	%f70, %f180, %f16;
	mul.f32 	%f71, %f17, %f180;
	setp.ne.s32 	%p22, %r6, 0;
	@%p22 bra 	$L__BB4_57;
	st.shared.f32 	[_ZZ31BackProjConeFlatDisCUDA3dKernelILb1EEvPfPKfS2_iiiiiiffffffffffffE15DetColProj2Axis], %f68;
$L__BB4_57:
	ld.param.f32 	%f325, [_Z31BackProjConeFlatDisCUDA3dKernelILb1EEvPfPKfS2_iiiiiiffffffffffff_param_17];
	ld.param.f32 	%f320, [_Z31BackProjConeFlatDisCUDA3dKernelILb1EEvPfPKfS2_iiiiiiffffffffffff_param_10];
	shl.b32 	%r149, %r6, 2;
	mov.u32 	%r150, _ZZ31BackProjConeFlatDisCUDA3dKernelILb1EEvPfPKfS2_iiiiiiffffffffffffE15DetColProj2Axis;
	add.s32 	%r151, %r150, %r149;
	st.shared.f32 	[%r151+4], %f354;
	mov.u32 	%r152, _ZZ31BackProjConeFlatDisCUDA3dKernelILb1EEvPfPKfS2_iiiiiiffffffffffffE16DetRow0Proj2Axis;
	add.s32 	%r153, %r152, %r149;
	st.shared.f32 	[%r153], %f70;
	mov.u32 	%r154, _ZZ31BackProjConeFlatDisCUDA3dKernelILb1EEvPfPKfS2_iiiiiiffffffffffffE16DetRow1Proj2Axis;
	add.s32 	%r155, %r154, %r149;
	st.shared.f32 	[%r155], %f71;
	bar.sync 	0;
	neg.s32 	%r156, %r83;
	cvt.rn.f64.s32 	%fd84, %r156;
	mul.f64 	%fd85, %fd84, 0d3FE0000000000000;
	cvt.f64.f32 	%fd35, %f320;
	cvt.f64.f32 	%fd86, %f325;
	fma.rn.f64 	%fd36, %fd85, %fd35, %fd86;
	cvt.rn.f64.s32 	%fd87, %r83;
	mul.f64 	%fd88, %fd87, 0d3FE0000000000000;
	fma.rn.f64 	%fd37, %fd88, %fd35, %fd86;
	neg.s32 	%r157, %r84;
	cvt.rn.f64.s32 	%fd89, %r157;
	mul.f64 	%fd90, %fd89, 0d3FE0000000000000;
	cvt.f64.f32 	%fd91, %f118;
	cvt.f64.f32 	%fd92, %f125;
	fma.rn.f64 	%fd93, %fd90, %fd91, %fd92;
	cvt.rn.f32.f64 	%f72, %fd93;
	cvt.rn.f64.s32 	%fd94, %r84;
	mul.f64 	%fd95, %fd94, 0d3FE0000000000000;
	fma.rn.f64 	%fd96, %fd95, %fd91, %fd92;
	cvt.rn.f32.f64 	%f73, %fd96;
	setp.eq.s32 	%p23, %r82, 0;
	@%p23 bra 	$L__BB4_81;
	cvt.rn.f32.f64 	%f181, %fd37;
	cvt.rn.f32.f64 	%f182, %fd36;
	mul.f32 	%f74, %f12, %f182;
	mul.f32 	%f75, %f12, %f181;
	cvt.f64.f32 	%fd38, %f182;
	mul.f32 	%f76, %f121, %f121;
	mul.lo.s32 	%r58, %r2, %r84;
	abs.f32 	%f183, %f7;
	mul.f32 	%f77, %f14, %f183;
	mov.b32 	%r259, 0;
	mov.u32 	%r260, %r259;
$L__BB4_59:
	mov.u32 	%r60, %r260;
	add.s32 	%r61, %r259, %r6;
	setp.ge.s32 	%p24, %r61, %r82;
	@%p24 bra 	$L__BB4_80;
	ld.param.f32 	%f323, [_Z31BackProjConeFlatDisCUDA3dKernelILb1EEvPfPKfS2_iiiiiiffffffffffff_param_16];
	ld.param.f32 	%f317, [_Z31BackProjConeFlatDisCUDA3dKernelILb1EEvPfPKfS2_iiiiiiffffffffffff_param_9];
	cvt.rn.f64.s32 	%fd97, %r61;
	cvt.rn.f64.s32 	%fd98, %r82;
	mul.f64 	%fd99, %fd98, 0d3FE0000000000000;
	sub.f64 	%fd100, %fd97, %fd99;
	add.f64 	%fd101, %fd100, 0d3FE0000000000000;
	cvt.f64.f32 	%fd102, %f317;
	cvt.f64.f32 	%fd103, %f323;
	fma.rn.f64 	%fd104, %fd101, %fd102, %fd103;
	cvt.rn.f32.f64 	%f79, %fd104;
	mul.f32 	%f184, %f13, %f79;
	sub.f32 	%f185, %f184, %f74;
	sub.f32 	%f186, %f79, %f12;
	div.rn.f32 	%f80, %f185, %f186;
	sub.f32 	%f187, %f184, %f75;
	div.rn.f32 	%f188, %f187, %f186;
	sub.f32 	%f189, %f12, %f79;
	div.rn.f32 	%f190, %f12, %f189;
	mul.f32 	%f81, %f190, %f72;
	mul.f32 	%f82, %f190, %f73;
	sub.f32 	%f191, %f188, %f80;
	cvt.rn.f32.s32 	%f192, %r83;
	div.rn.f32 	%f83, %f191, %f192;
	sub.f32 	%f193, %f82, %f81;
	cvt.rn.f32.s32 	%f194, %r84;
	div.rn.f32 	%f84, %f193, %f194;
	ld.shared.f32 	%f195, [_ZZ31BackProjConeFlatDisCUDA3dKernelILb1EEvPfPKfS2_iiiiiiffffffffffffE15DetColProj2Axis];
	max.f32 	%f347, %f80, %f195;
	setp.neu.f32 	%p25, %f80, %f347;
	@%p25 bra 	$L__BB4_62;
	mul.f32 	%f199, %f12, %f347;
	sub.f32 	%f200, %f347, %f13;
	mul.f32 	%f201, %f11, %f200;
	div.rn.f32 	%f202, %f201, %f7;
	add.f32 	%f203, %f12, %f202;
	div.rn.f32 	%f204, %f199, %f203;
	sub.f32 	%f205, %f204, %f67;
	div.rn.f32 	%f206, %f205, %f77;
	cvt.rmi.f32.f32 	%f207, %f206;
	cvt.rzi.s32.f32 	%r263, %f207;
	mov.b32 	%r264, 0;
	bra.uni 	$L__BB4_63;
$L__BB4_62:
	sub.f32 	%f196, %f347, %f80;
	div.rn.f32 	%f197, %f196, %f83;
	cvt.rmi.f32.f32 	%f198, %f197;
	cvt.rzi.s32.f32 	%r264, %f198;
	mov.b32 	%r263, 0;
$L__BB4_63:
	cvt.rn.f64.s32 	%fd105, %r264;
	add.f64 	%fd106, %fd105, 0d3FE0000000000000;
	fma.rn.f64 	%fd107, %fd106, %fd35, %fd38;
	cvt.rn.f32.f64 	%f346, %fd107;
	add.s32 	%r161, %r264, 1;
	cvt.rn.f32.s32 	%f208, %r161;
	fma.rn.f32 	%f348, %f83, %f208, %f80;
	setp.ge.s32 	%p26, %r263, %r8;
	@%p26 bra 	$L__BB4_65;
	shl.b32 	%r162, %r263, 2;
	mov.u32 	%r163, _ZZ31BackProjConeFlatDisCUDA3dKernelILb1EEvPfPKfS2_iiiiiiffffffffffffE15DetColProj2Axis;
	add.s32 	%r164, %r163, %r162;
	ld.shared.f32 	%f354, [%r164+4];
$L__BB4_65:
	setp.ge.s32 	%p28, %r264, %r83;
	or.pred  	%p29, %p28, %p26;
	@%p29 bra 	$L__BB4_80;
	mul.f32 	%f90, %f12, %f79;
	cvt.s64.s32 	%rd14, %r61;
$L__BB4_67:
	mov.f32 	%f93, %f348;
	mov.u32 	%r66, %r263;
	shl.b32 	%r166, %r66, 2;
	mov.u32 	%r167, _ZZ31BackProjConeFlatDisCUDA3dKernelILb1EEvPfPKfS2_iiiiiiffffffffffffE16DetRow0Proj2Axis;
	add.s32 	%r168, %r167, %r166;
	ld.shared.f32 	%f209, [%r168];
	max.f32 	%f351, %f81, %f209;
	mov.u32 	%r169, _ZZ31BackProjConeFlatDisCUDA3dKernelILb1EEvPfPKfS2_iiiiiiffffffffffffE16DetRow1Proj2Axis;
	add.s32 	%r170, %r169, %r166;
	ld.shared.f32 	%f210, [%r170];
	min.f32 	%f96, %f82, %f210;
	setp.eq.f32 	%p30, %f351, %f81;
	mov.b32 	%r265, 0;
	@%p30 bra 	$L__BB4_69;
	sub.f32 	%f211, %f351, %f81;
	div.rn.f32 	%f212, %f211, %f84;
	cvt.rmi.f32.f32 	%f213, %f212;
	cvt.rzi.s32.f32 	%r265, %f213;
$L__BB4_69:
	add.s32 	%r171, %r265, 1;
	cvt.rn.f32.s32 	%f214, %r171;
	fma.rn.f32 	%f350, %f84, %f214, %f81;
	setp.geu.f32 	%p31, %f93, %f354;
	@%p31 bra 	$L__BB4_74;
	sub.f32 	%f228, %f93, %f347;
	mul.f32 	%f229, %f83, %f84;
	div.rn.f32 	%f230, %f228, %f229;
	fma.rn.f32 	%f231, %f13, %f346, %f90;
	div.rn.f32 	%f232, %f231, %f121;
	sub.f32 	%f233, %f121, %f232;
	mul.f32 	%f234, %f233, %f233;
	div.rn.f32 	%f235, %f76, %f234;
	mul.f32 	%f98, %f230, %f235;
	setp.geu.f32 	%p40, %f351, %f96;
	setp.ge.s32 	%p41, %r265, %r84;
	or.pred  	%p42, %p40, %p41;
	@%p42 bra 	$L__BB4_73;
	not.b32 	%r182, %r264;
	add.s32 	%r70, %r83, %r182;
$L__BB4_72:
	setp.gt.f32 	%p43, %f350, %f96;
	selp.f32 	%f101, %f96, %f350, %p43;
	sub.f32 	%f236, %f101, %f351;
	mul.f32 	%f237, %f98, %f236;
	shl.b32 	%r183, %r66, 2;
	mov.u32 	%r184, _ZZ31BackProjConeFlatDisCUDA3dKernelILb1EEvPfPKfS2_iiiiiiffffffffffffE8ProjTemp;
	add.s32 	%r185, %r184, %r183;
	ld.shared.f32 	%f238, [%r185];
	mul.f32 	%f239, %f237, %f238;
	add.s32 	%r186, %r265, %r58;
	mad.lo.s32 	%r187, %r186, %r83, %r70;
	mul.lo.s32 	%r188, %r187, %r82;
	cvt.s64.s32 	%rd47, %r188;
	add.s64 	%rd48, %rd47, %rd14;
	shl.b64 	%rd49, %rd48, 2;
	add.s64 	%rd50, %rd1, %rd49;
	atom.global.add.f32 	%f240, [%rd50], %f239;
	add.s32 	%r265, %r265, 1;
	add.f32 	%f350, %f84, %f101;
	setp.lt.f32 	%p44, %f101, %f96;
	setp.lt.s32 	%p45, %r265, %r84;
	and.pred  	%p46, %p44, %p45;
	mov.f32 	%f351, %f101;
	@%p46 bra 	$L__BB4_72;
$L__BB4_73:
	ld.param.f32 	%f321, [_Z31BackProjConeFlatDisCUDA3dKernelILb1EEvPfPKfS2_iiiiiiffffffffffff_param_10];
	add.s32 	%r264, %r264, 1;
	add.f32 	%f346, %f321, %f346;
	add.f32 	%f348, %f83, %f93;
	mov.f32 	%f347, %f93;
	mov.u32 	%r263, %r66;
	bra.uni 	$L__BB4_79;
$L__BB4_74:
	sub.f32 	%f215, %f354, %f347;
	mul.f32 	%f216, %f83, %f84;
	div.rn.f32 	%f217, %f215, %f216;
	fma.rn.f32 	%f218, %f13, %f346, %f90;
	div.rn.f32 	%f219, %f218, %f121;
	sub.f32 	%f220, %f121, %f219;
	mul.f32 	%f221, %f220, %f220;
	div.rn.f32 	%f222, %f76, %f221;
	mul.f32 	%f105, %f217, %f222;
	setp.geu.f32 	%p32, %f351, %f96;
	setp.ge.s32 	%p33, %r265, %r84;
	or.pred  	%p34, %p32, %p33;
	@%p34 bra 	$L__BB4_77;
	not.b32 	%r172, %r264;
	add.s32 	%r74, %r83, %r172;
$L__BB4_76:
	setp.gt.f32 	%p35, %f350, %f96;
	selp.f32 	%f108, %f96, %f350, %p35;
	sub.f32 	%f223, %f108, %f351;
	mul.f32 	%f224, %f105, %f223;
	shl.b32 	%r173, %r66, 2;
	mov.u32 	%r174, _ZZ31BackProjConeFlatDisCUDA3dKernelILb1EEvPfPKfS2_iiiiiiffffffffffffE8ProjTemp;
	add.s32 	%r175, %r174, %r173;
	ld.shared.f32 	%f225, [%r175];
	mul.f32 	%f226, %f224, %f225;
	add.s32 	%r176, %r265, %r58;
	mad.lo.s32 	%r177, %r176, %r83, %r74;
	mul.lo.s32 	%r178, %r177, %r82;
	cvt.s64.s32 	%rd43, %r178;
	add.s64 	%rd44, %rd43, %rd14;
	shl.b64 	%rd45, %rd44, 2;
	add.s64 	%rd46, %rd1, %rd45;
	atom.global.add.f32 	%f227, [%rd46], %f226;
	add.s32 	%r265, %r265, 1;
	add.f32 	%f350, %f84, %f108;
	setp.lt.f32 	%p36, %f108, %f96;
	setp.lt.s32 	%p37, %r265, %r84;
	and.pred  	%p38, %p36, %p37;
	mov.f32 	%f351, %f108;
	@%p38 bra 	$L__BB4_76;
$L__BB4_77:
	add.s32 	%r263, %r66, 1;
	setp.ge.s32 	%p39, %r263, %r8;
	mov.f32 	%f348, %f93;
	mov.f32 	%f347, %f354;
	@%p39 bra 	$L__BB4_79;
	shl.b32 	%r179, %r66, 2;
	mov.u32 	%r180, _ZZ31BackProjConeFlatDisCUDA3dKernelILb1EEvPfPKfS2_iiiiiiffffffffffffE15DetColProj2Axis;
	add.s32 	%r181, %r180, %r179;
	ld.shared.f32 	%f354, [%r181+8];
$L__BB4_79:
	setp.lt.s32 	%p47, %r264, %r83;
	setp.lt.s32 	%p48, %r263, %r8;
	and.pred  	%p49, %p47, %p48;
	@%p49 bra 	$L__BB4_67;
$L__BB4_80:
	add.s32 	%r260, %r60, 1;
	mad.lo.s32 	%r259, %r4, %r60, %r4;
	setp.lt.u32 	%p50, %r259, %r82;
	@%p50 bra 	$L__BB4_59;
$L__BB4_81:
	ret;

}
	// .globl	_Z36BackProjTransConeFlatDisCUDA3dKernelILb1EEvPfyPKfiiiiiiffffffffffff
.visible .entry _Z36BackProjTransConeFlatDisCUDA3dKernelILb1EEvPfyPKfiiiiiiffffffffffff(
	.param .u64 .ptr .align 1 _Z36BackProjTransConeFlatDisCUDA3dKernelILb1EEvPfyPKfiiiiiiffffffffffff_param_0,
	.param .u64 _Z36BackProjTransConeFlatDisCUDA3dKernelILb1EEvPfyPKfiiiiiiffffffffffff_param_1,
	.param .u64 .ptr .align 1 _Z36BackProjTransConeFlatDisCUDA3dKernelILb1EEvPfyPKfiiiiiiffffffffffff_param_2,
	.param .u32 _Z36BackProjTransConeFlatDisCUDA3dKernelILb1EEvPfyPKfiiiiiiffffffffffff_param_3,
	.param .u32 _Z36BackProjTransConeFlatDisCUDA3dKernelILb1EEvPfyPKfiiiiiiffffffffffff_param_4,
	.param .u32 _Z36BackProjTransConeFlatDisCUDA3dKernelILb1EEvPfyPKfiiiiiiffffffffffff_param_5,
	.param .u32 _Z36BackProjTransConeFlatDisCUDA3dKernelILb1EEvPfyPKfiiiiiiffffffffffff_param_6,
	.param .u32 _Z36BackProjTransConeFlatDisCUDA3dKernelILb1EEvPfyPKfiiiiiiffffffffffff_param_7,
	.param .u32 _Z36BackProjTransConeFlatDisCUDA3dKernelILb1EEvPfyPKfiiiiiiffffffffffff_param_8,
	.param .f32 _Z36BackProjTransConeFlatDisCUDA3dKernelILb1EEvPfyPKfiiiiiiffffffffffff_param_9,
	.param .f32 _Z36BackProjTransConeFlatDisCUDA3dKernelILb1EEvPfyPKfiiiiiiffffffffffff_param_10,
	.param .f32 _Z36BackProjTransConeFlatDisCUDA3dKernelILb1EEvPfyPKfiiiiiiffffffffffff_param_11,
	.param .f32 _Z36BackProjTransConeFlatDisCUDA3dKernelILb1EEvPfyPKfiiiiiiffffffffffff_param_12,
	.param .f32 _Z36BackProjTransConeFlatDisCUDA3dKernelILb1EEvPfyPKfiiiiiiffffffffffff_param_13,
	.param .f32 _Z36BackProjTransConeFlatDisCUDA3dKernelILb1EEvPfyPKfiiiiiiffffffffffff_param_14,
	.param .f32 _Z36BackProjTransConeFlatDisCUDA3dKernelILb1EEvPfyPKfiiiiiiffffffffffff_param_15,
	.param .f32 _Z36BackProjTransConeFlatDisCUDA3dKernelILb1EEvPfyPKfiiiiiiffffffffffff_param_16,
	.param .f32 _Z36BackProjTransConeFlatDisCUDA3dKernelILb1EEvPfyPKfiiiiiiffffffffffff_param_17,
	.param .f32 _Z36BackProjTransConeFlatDisCUDA3dKernelILb1EEvPfyPKfiiiiiiffffffffffff_param_18,
	.param .f32 _Z36BackProjTransConeFlatDisCUDA3dKernelILb1EEvPfyPKfiiiiiiffffffffffff_param_19,
	.param .f32 _Z36BackProjTransConeFlatDisCUDA3dKernelILb1EEvPfyPKfiiiiiiffffffffffff_param_20
)
{
	.local .align 4 .b8 	__local_depot5[28];
	.reg .b64 	%SP;
	.reg .b64 	%SPL;
	.reg .pred 	%p<85>;
	.reg .b32 	%r<269>;
	.reg .b32 	%f<433>;
	.reg .b64 	%rd<50>;
	.reg .b64 	%fd<173>;
	// demoted variable
	.shared .align 4 .b8 _ZZ36BackProjTransConeFlatDisCUDA3dKernelILb1EEvPfyPKfiiiiiiffffffffffffE8ProjTemp[1024];
	// demoted variable
	.shared .align 4 .b8 _ZZ36BackProjTransConeFlatDisCUDA3dKernelILb1EEvPfyPKfiiiiiiffffffffffffE16DetRow0Proj2Axis[1024];
	// demoted variable
	.shared .align 4 .b8 _ZZ36BackProjTransConeFlatDisCUDA3dKernelILb1EEvPfyPKfiiiiiiffffffffffffE16DetRow1Proj2Axis[1024];
	// demoted variable
	.shared .align 4 .b8 _ZZ36BackProjTransConeFlatDisCUDA3dKernelILb1EEvPfyPKfiiiiiiffffffffffffE15DetColProj2Axis[1028];
	mov.u64 	%SPL, __local_depot5;
	ld.param.u64 	%rd13, [_Z36BackProjTransConeFlatDisCUDA3dKernelILb1EEvPfyPKfiiiiiiffffffffffff_param_1];
	ld.param.u64 	%rd14, [_Z36BackProjTransConeFlatDisCUDA3dKernelILb1EEvPfyPKfiiiiiiffffffffffff_param_2];
	ld.param.u32 	%r83, [_Z36BackProjTransConeFlatDisCUDA3dKernelILb1EEvPfyPKfiiiiiiffffffffffff_param_3];
	ld.param.u32 	%r84, [_Z36BackProjTransConeFlatDisCUDA3dKernelILb1EEvPfyPKfiiiiiiffffffffffff_param_4];
	ld.param.u32 	%r85, [_Z36BackProjTransConeFlatDisCUDA3dKernelILb1EEvPfyPKfiiiiiiffffffffffff_param_5];
	ld.param.u32 	%r88, [_Z36BackProjTransConeFlatDisCUDA3dKernelILb1EEvPfyPKfiiiiiiffffffffffff_param_6];
	ld.param.u32 	%r86, [_Z36BackProjTransConeFlatDisCUDA3dKernelILb1EEvPfyPKfiiiiiiffffffffffff_param_7];
	ld.param.f32 	%f141, [_Z36BackProjTransConeFlatDisCUDA3dKernelILb1EEvPfyPKfiiiiiiffffffffffff_param_12];
	ld.param.f32 	%f142, [_Z36BackProjTransConeFlatDisCUDA3dKernelILb1EEvPfyPKfiiiiiiffffffffffff_param_13];
	ld.param.f32 	%f143, [_Z36BackProjTransConeFlatDisCUDA3dKernelILb1EEvPfyPKfiiiiiiffffffffffff_param_14];
	ld.param.f32 	%f144, [_Z36BackProjTransConeFlatDisCUDA3dKernelILb1EEvPfyPKfiiiiiiffffffffffff_param_15];
	ld.param.f32 	%f148, [_Z36BackProjTransConeFlatDisCUDA3dKernelILb1EEvPfyPKfiiiiiiffffffffffff_param_19];
	ld.param.f32 	%f149, [_Z36BackProjTransConeFlatDisCUDA3dKernelILb1EEvPfyPKfiiiiiiffffffffffff_param_20];
	cvta.to.global.u64 	%rd15, %rd14;
	add.u64 	%rd1, %SPL, 0;
	mov.u32 	%r89, %ctaid.x;
	div.u32 	%r1, %r89, %r88;
	mul.lo.s32 	%r90, %r1, %r88;
	sub.s32 	%r91, %r89, %r90;
	mov.u32 	%r2, %ctaid.y;
	mov.u32 	%r92, %ctaid.z;
	mov.u32 	%r3, %ntid.x;
	mul.lo.s32 	%r4, %r92, %r3;
	mov.u32 	%r5, %tid.x;
	add.s32 	%r6, %r4, %r5;
	add.s32 	%r93, %r4, %r3;
	setp.gt.u32 	%p1, %r93, %r86;
	sub.s32 	%r94, %r86, %r4;
	selp.b32 	%r7, %r94, %r3, %p1;
	mul.wide.u32 	%rd17, %r91, 4;
	add.s64 	%rd18, %rd15, %rd17;
	ld.global.nc.f32 	%f1, [%rd18];
	mul.f32 	%f150, %f1, 0f3F22F983;
	cvt.rni.s32.f32 	%r244, %f150;
	cvt.rn.f32.s32 	%f151, %r244;
	fma.rn.f32 	%f152, %f151, 0fBFC90FDA, %f1;
	fma.rn.f32 	%f153, %f151, 0fB3A22168, %f152;
	fma.rn.f32 	%f386, %f151, 0fA7C234C5, %f153;
	abs.f32 	%f3, %f1;
	setp.ltu.f32 	%p2, %f3, 0f47CE4780;
	mov.u32 	%r240, %r244;
	mov.f32 	%f385, %f386;
	@%p2 bra 	$L__BB5_8;
	setp.neu.f32 	%p3, %f3, 0f7F800000;
	@%p3 bra 	$L__BB5_3;
	mov.f32 	%f156, 0f00000000;
	mul.rn.f32 	%f385, %f1, %f156;
	mov.b32 	%r240, 0;
	bra.uni 	$L__BB5_8;
$L__BB5_3:
	mov.b32 	%r9, %f1;
	shl.b32 	%r96, %r9, 8;
	or.b32  	%r10, %r96, -2147483648;
	mov.b64 	%rd48, 0;
	mov.b32 	%r237, 0;
	mov.u64 	%rd46, __cudart_i2opi_f;
	mov.u64 	%rd47, %rd1;
$L__BB5_4:
	.pragma "nounroll";
	ld.global.nc.u32 	%r97, [%rd46];
	mad.wide.u32 	%rd21, %r97, %r10, %rd48;
	shr.u64 	%rd48, %rd21, 32;
	st.local.u32 	[%rd47], %rd21;
	add.s32 	%r237, %r237, 1;
	add.s64 	%rd47, %rd47, 4;
	add.s64 	%rd46, %rd46, 4;
	setp.ne.s32 	%p4, %r237, 6;
	@%p4 bra 	$L__BB5_4;
	shr.u32 	%r98, %r9, 23;
	st.local.u32 	[%rd1+24], %rd48;
	and.b32  	%r13, %r98, 31;
	and.b32  	%r99, %r98, 224;
	add.s32 	%r100, %r99, -128;
	shr.u32 	%r101, %r100, 5;
	mul.wide.u32 	%rd22, %r101, 4;
	sub.s64 	%rd8, %rd1, %rd22;
	ld.local.u32 	%r238, [%rd8+24];
	ld.local.u32 	%r239, [%rd8+20];
	setp.eq.s32 	%p5, %r13, 0;
	@%p5 bra 	$L__BB5_7;
	shf.l.wrap.b32 	%r238, %r239, %r238, %r13;
	ld.local.u32 	%r102, [%rd8+16];
	shf.l.wrap.b32 	%r239, %r102, %r239, %r13;
$L__BB5_7:
	shr.u32 	%r103, %r238, 30;
	shf.l.wrap.b32 	%r104, %r239, %r238, 2;
	shl.b32 	%r105, %r239, 2;
	shr.u32 	%r106, %r104, 31;
	add.s32 	%r107, %r106, %r103;
	neg.s32 	%r108, %r107;
	setp.lt.s32 	%p6, %r9, 0;
	selp.b32 	%r240, %r108, %r107, %p6;
	xor.b32  	%r109, %r104, %r9;
	shr.s32 	%r110, %r104, 31;
	xor.b32  	%r111, %r110, %r104;
	xor.b32  	%r112, %r110, %r105;
	cvt.u64.u32 	%rd23, %r111;
	shl.b64 	%rd24, %rd23, 32;
	cvt.u64.u32 	%rd25, %r112;
	or.b64  	%rd26, %rd24, %rd25;
	cvt.rn.f64.s64 	%fd39, %rd26;
	mul.f64 	%fd40, %fd39, 0d3BF921FB54442D19;
	cvt.rn.f32.f64 	%f154, %fd40;
	neg.f32 	%f155, %f154;
	setp.lt.s32 	%p7, %r109, 0;
	selp.f32 	%f385, %f155, %f154, %p7;
$L__BB5_8:
	setp.ltu.f32 	%p8, %f3, 0f47CE4780;
	mul.rn.f32 	%f157, %f385, %f385;
	and.b32  	%r114, %r240, 1;
	setp.eq.b32 	%p9, %r114, 1;
	selp.f32 	%f158, 0f3F800000, %f385, %p9;
	fma.rn.f32 	%f159, %f157, %f158, 0f00000000;
	fma.rn.f32 	%f160, %f157, 0f37CBAC00, 0fBAB607ED;
	selp.f32 	%f161, %f160, 0fB94D4153, %p9;
	selp.f32 	%f162, 0f3D2AAABB, 0f3C0885E4, %p9;
	fma.rn.f32 	%f163, %f161, %f157, %f162;
	selp.f32 	%f164, 0fBEFFFFFF, 0fBE2AAAA8, %p9;
	fma.rn.f32 	%f165, %f163, %f157, %f164;
	fma.rn.f32 	%f166, %f165, %f159, %f158;
	and.b32  	%r115, %r240, 2;
	setp.eq.s32 	%p10, %r115, 0;
	mov.f32 	%f167, 0f00000000;
	sub.f32 	%f168, %f167, %f166;
	selp.f32 	%f7, %f166, %f168, %p10;
	@%p8 bra 	$L__BB5_16;
	setp.neu.f32 	%p11, %f3, 0f7F800000;
	@%p11 bra 	$L__BB5_11;
	mov.f32 	%f171, 0f00000000;
	mul.rn.f32 	%f386, %f1, %f171;
	mov.b32 	%r244, 0;
	bra.uni 	$L__BB5_16;
$L__BB5_11:
	mov.b32 	%r22, %f1;
	shl.b32 	%r117, %r22, 8;
	or.b32  	%r23, %r117, -2147483648;
	mov.b64 	%rd49, 0;
	mov.b32 	%r241, 0;
	mov.u64 	%rd29, __cudart_i2opi_f;
$L__BB5_12:
	.pragma "nounroll";
	mul.wide.u32 	%rd28, %r241, 4;
	add.s64 	%rd30, %rd29, %rd28;
	ld.global.nc.u32 	%r118, [%rd30];
	mad.wide.u32 	%rd31, %r118, %r23, %rd49;
	shr.u64 	%rd49, %rd31, 32;
	add.s64 	%rd32, %rd1, %rd28;
	st.local.u32 	[%rd32], %rd31;
	add.s32 	%r241, %r241, 1;
	setp.ne.s32 	%p12, %r241, 6;
	@%p12 bra 	$L__BB5_12;
	shr.u32 	%r119, %r22, 23;
	st.local.u32 	[%rd1+24], %rd49;
	and.b32  	%r26, %r119, 31;
	and.b32  	%r120, %r119, 224;
	add.s32 	%r121, %r120, -128;
	shr.u32 	%r122, %r121, 5;
	mul.wide.u32 	%rd33, %r122, 4;
	sub.s64 	%rd11, %rd1, %rd33;
	ld.local.u32 	%r242, [%rd11+24];
	ld.local.u32 	%r243, [%rd11+20];
	setp.eq.s32 	%p13, %r26, 0;
	@%p13 bra 	$L__BB5_15;
	shf.l.wrap.b32 	%r242, %r243, %r242, %r26;
	ld.local.u32 	%r123, [%rd11+16];
	shf.l.wrap.b32 	%r243, %r123, %r243, %r26;
$L__BB5_15:
	shr.u32 	%r124, %r242, 30;
	shf.l.wrap.b32 	%r125, %r243, %r242, 2;
	shl.b32 	%r126, %r243, 2;
	shr.u32 	%r127, %r125, 31;
	add.s32 	%r128, %r127, %r124;
	neg.s32 	%r129, %r128;
	setp.lt.s32 	%p14, %r22, 0;
	selp.b32 	%r244, %r129, %r128, %p14;
	xor.b32  	%r130, %r125, %r22;
	shr.s32 	%r131, %r125, 31;
	xor.b32  	%r132, %r131, %r125;
	xor.b32  	%r133, %r131, %r126;
	cvt.u64.u32 	%rd34, %r132;
	shl.b64 	%rd35, %rd34, 32;
	cvt.u64.u32 	%rd36, %r133;
	or.b64  	%rd37, %rd35, %rd36;
	cvt.rn.f64.s64 	%fd41, %rd37;
	mul.f64 	%fd42, %fd41, 0d3BF921FB54442D19;
	cvt.rn.f32.f64 	%f169, %fd42;
	neg.f32 	%f170, %f169;
	setp.lt.s32 	%p15, %r130, 0;
	selp.f32 	%f386, %f170, %f169, %p15;
$L__BB5_16:
	ld.param.u32 	%r234, [_Z36BackProjTransConeFlatDisCUDA3dKernelILb1EEvPfyPKfiiiiiiffffffffffff_param_8];
	add.s32 	%r135, %r244, 1;
	mul.rn.f32 	%f172, %f386, %f386;
	and.b32  	%r136, %r244, 1;
	setp.eq.b32 	%p16, %r136, 1;
	selp.f32 	%f173, %f386, 0f3F800000, %p16;
	fma.rn.f32 	%f174, %f172, %f173, 0f00000000;
	fma.rn.f32 	%f175, %f172, 0f37CBAC00, 0fBAB607ED;
	selp.f32 	%f176, 0fB94D4153, %f175, %p16;
	selp.f32 	%f177, 0f3C0885E4, 0f3D2AAABB, %p16;
	fma.rn.f32 	%f178, %f176, %f172, %f177;
	selp.f32 	%f179, 0fBE2AAAA8, 0fBEFFFFFF, %p16;
	fma.rn.f32 	%f180, %f178, %f172, %f179;
	fma.rn.f32 	%f181, %f180, %f174, %f173;
	and.b32  	%r137, %r135, 2;
	setp.eq.s32 	%p17, %r137, 0;
	mov.f32 	%f182, 0f00000000;
	sub.f32 	%f183, %f182, %f181;
	selp.f32 	%f11, %f181, %f183, %p17;
	neg.f32 	%f184, %f7;
	mul.f32 	%f12, %f143, %f184;
	mul.f32 	%f13, %f143, %f11;
	div.rn.f32 	%f185, %f143, %f144;
	mul.f32 	%f14, %f141, %f185;
	mul.f32 	%f15, %f185, %f148;
	cvt.rn.f64.u32 	%fd43, %r2;
	cvt.rn.f64.s32 	%fd44, %r234;
	fma.rn.f64 	%fd45, %fd44, 0dBFE0000000000000, %fd43;
	cvt.f64.f32 	%fd46, %f142;
	cvt.f64.f32 	%fd47, %f149;
	fma.rn.f64 	%fd48, %fd45, %fd46, %fd47;
	cvt.f64.f32 	%fd49, %f143;
	mul.f64 	%fd50, %fd48, %fd49;
	cvt.f64.f32 	%fd51, %f144;
	div.rn.f64 	%fd52, %fd50, %fd51;
	cvt.rn.f32.f64 	%f16, %fd52;
	fma.rn.f32 	%f17, %f142, %f185, %f16;
	mul.f32 	%f186, %f11, %f11;
	setp.leu.f32 	%p18, %f186, 0f3F000000;
	@%p18 bra 	$L__BB5_50;
	shl.b32 	%r188, %r5, 2;
	mov.u32 	%r189, _ZZ36BackProjTransConeFlatDisCUDA3dKernelILb1EEvPfyPKfiiiiiiffffffffffffE8ProjTemp;
	add.s32 	%r35, %r189, %r188;
	mov.b32 	%r190, 0;
	st.shared.u32 	[%r35], %r190;
	setp.ltu.f32 	%p52, %f11, 0f00000000;
	@%p52 bra 	$L__BB5_19;
	cvt.rn.f64.u32 	%fd108, %r4;
	cvt.rn.f64.s32 	%fd109, %r86;
	mul.f64 	%fd110, %fd109, 0d3FE0000000000000;
	sub.f64 	%fd111, %fd108, %fd110;
	cvt.f64.f32 	%fd112, %f14;
	cvt.f64.f32 	%fd113, %f15;
	fma.rn.f64 	%fd114, %fd111, %fd112, %fd113;
	cvt.f64.f32 	%fd115, %f11;
	mul.f64 	%fd163, %fd114, %fd115;
	cvt.f64.f32 	%fd116, %f7;
	mul.f64 	%fd164, %fd114, %fd116;
	add.s32 	%r191, %r6, 1;
	cvt.rn.f64.u32 	%fd117, %r191;
	sub.f64 	%fd118, %fd117, %fd110;
	fma.rn.f64 	%fd119, %fd118, %fd112, %fd113;
	mul.f64 	%fd165, %fd119, %fd115;
	mul.f64 	%fd166, %fd119, %fd116;
	cvt.rn.f64.u32 	%fd120, %r6;
	add.f64 	%fd121, %fd120, 0d3FE0000000000000;
	sub.f64 	%fd122, %fd121, %fd110;
	fma.rn.f64 	%fd123, %fd122, %fd112, %fd113;
	mul.f64 	%fd167, %fd123, %fd116;
	bra.uni 	$L__BB5_20;
$L__BB5_19:
	cvt.rn.f64.s32 	%fd124, %r86;
	mul.f64 	%fd125, %fd124, 0d3FE0000000000000;
	cvt.rn.f64.u32 	%fd126, %r4;
	sub.f64 	%fd127, %fd125, %fd126;
	cvt.f64.f32 	%fd128, %f14;
	cvt.f64.f32 	%fd129, %f15;
	fma.rn.f64 	%fd130, %fd127, %fd128, %fd129;
	cvt.f64.f32 	%fd131, %f11;
	mul.f64 	%fd163, %fd130, %fd131;
	cvt.f64.f32 	%fd132, %f7;
	mul.f64 	%fd164, %fd130, %fd132;
	cvt.rn.f64.u32 	%fd133, %r6;
	sub.f64 	%fd134, %fd125, %fd133;
	add.f64 	%fd135, %fd134, 0dBFF0000000000000;
	fma.rn.f64 	%fd136, %fd135, %fd128, %fd129;
	mul.f64 	%fd165, %fd136, %fd131;
	mul.f64 	%fd166, %fd136, %fd132;
	add.f64 	%fd137, %fd134, 0dBFE0000000000000;
	fma.rn.f64 	%fd138, %fd137, %fd128, %fd129;
	mul.f64 	%fd167, %fd138, %fd132;
$L__BB5_20:
	cvt.rn.f32.f64 	%f277, %fd167;
	cvt.rn.f32.f64 	%f278, %fd166;
	cvt.rn.f32.f64 	%f279, %fd165;
	cvt.rn.f32.f64 	%f280, %fd164;
	cvt.rn.f32.f64 	%f18, %fd163;
	mul.f32 	%f281, %f12, %f280;
	mul.f32 	%f282, %f13, %f18;
	sub.f32 	%f283, %f281, %f282;
	sub.f32 	%f284, %f280, %f13;
	div.rn.f32 	%f19, %f283, %f284;
	mul.f32 	%f285, %f12, %f278;
	mul.f32 	%f286, %f13, %f279;
	sub.f32 	%f287, %f285, %f286;
	sub.f32 	%f288, %f278, %f13;
	div.rn.f32 	%f402, %f287, %f288;
	sub.f32 	%f289, %f13, %f277;
	div.rn.f32 	%f290, %f13, %f289;
	mul.f32 	%f21, %f290, %f16;
	mul.f32 	%f22, %f17, %f290;
	setp.ne.s32 	%p53, %r5, 0;
	@%p53 bra 	$L__BB5_22;
	st.shared.f32 	[_ZZ36BackProjTransConeFlatDisCUDA3dKernelILb1EEvPfyPKfiiiiiiffffffffffffE15DetColProj2Axis], %f19;
$L__BB5_22:
	ld.param.f32 	%f382, [_Z36BackProjTransConeFlatDisCUDA3dKernelILb1EEvPfyPKfiiiiiiffffffffffff_param_18];
	ld.param.f32 	%f378, [_Z36BackProjTransConeFlatDisCUDA3dKernelILb1EEvPfyPKfiiiiiiffffffffffff_param_16];
	ld.param.f32 	%f376, [_Z36BackProjTransConeFlatDisCUDA3dKernelILb1EEvPfyPKfiiiiiiffffffffffff_param_11];
	ld.param.f32 	%f370, [_Z36BackProjTransConeFlatDisCUDA3dKernelILb1EEvPfyPKfiiiiiiffffffffffff_param_9];
	mov.u32 	%r193, _ZZ36BackProjTransConeFlatDisCUDA3dKernelILb1EEvPfyPKfiiiiiiffffffffffffE15DetColProj2Axis;
	add.s32 	%r194, %r193, %r188;
	st.shared.f32 	[%r194+4], %f402;
	mov.u32 	%r195, _ZZ36BackProjTransConeFlatDisCUDA3dKernelILb1EEvPfyPKfiiiiiiffffffffffffE16DetRow0Proj2Axis;
	add.s32 	%r196, %r195, %r188;
	st.shared.f32 	[%r196], %f21;
	mov.u32 	%r197, _ZZ36BackProjTransConeFlatDisCUDA3dKernelILb1EEvPfyPKfiiiiiiffffffffffffE16DetRow1Proj2Axis;
	add.s32 	%r198, %r197, %r188;
	st.shared.f32 	[%r198], %f22;
	bar.sync 	0;
	neg.s32 	%r199, %r83;
	cvt.rn.f64.s32 	%fd139, %r199;
	mul.f64 	%fd140, %fd139, 0d3FE0000000000000;
	cvt.f64.f32 	%fd16, %f370;
	cvt.f64.f32 	%fd141, %f378;
	fma.rn.f64 	%fd17, %fd140, %fd16, %fd141;
	cvt.rn.f64.s32 	%fd142, %r83;
	mul.f64 	%fd143, %fd142, 0d3FE0000000000000;
	fma.rn.f64 	%fd18, %fd143, %fd16, %fd141;
	neg.s32 	%r200, %r85;
	cvt.rn.f64.s32 	%fd144, %r200;
	mul.f64 	%fd145, %fd144, 0d3FE0000000000000;
	cvt.f64.f32 	%fd146, %f376;
	cvt.f64.f32 	%fd147, %f382;
	fma.rn.f64 	%fd148, %fd145, %fd146, %fd147;
	cvt.rn.f32.f64 	%f23, %fd148;
	cvt.rn.f64.s32 	%fd149, %r85;
	mul.f64 	%fd150, %fd149, 0d3FE0000000000000;
	fma.rn.f64 	%fd151, %fd150, %fd146, %fd147;
	cvt.rn.f32.f64 	%f24, %fd151;
	setp.eq.s32 	%p54, %r84, 0;
	@%p54 bra 	$L__BB5_48;
	cvt.rn.f32.f64 	%f291, %fd18;
	cvt.rn.f32.f64 	%f292, %fd17;
	mul.f32 	%f25, %f13, %f292;
	mul.f32 	%f26, %f13, %f291;
	cvt.f64.f32 	%fd19, %f292;
	mul.lo.s32 	%r36, %r1, %r85;
	mov.b32 	%r245, 0;
	mov.u32 	%r246, %r245;
$L__BB5_24:
	mov.u32 	%r38, %r246;
	add.s32 	%r39, %r245, %r5;
	setp.ge.s32 	%p55, %r39, %r84;
	@%p55 bra 	$L__BB5_47;
	ld.param.f32 	%f380, [_Z36BackProjTransConeFlatDisCUDA3dKernelILb1EEvPfyPKfiiiiiiffffffffffff_param_17];
	ld.param.f32 	%f374, [_Z36BackProjTransConeFlatDisCUDA3dKernelILb1EEvPfyPKfiiiiiiffffffffffff_param_10];
	cvt.rn.f64.s32 	%fd152, %r39;
	cvt.rn.f64.s32 	%fd153, %r84;
	mul.f64 	%fd154, %fd153, 0d3FE0000000000000;
	sub.f64 	%fd155, %fd154, %fd152;
	add.f64 	%fd156, %fd155, 0dBFE0000000000000;
	cvt.f64.f32 	%fd157, %f374;
	cvt.f64.f32 	%fd158, %f380;
	fma.rn.f64 	%fd159, %fd156, %fd157, %fd158;
	cvt.rn.f32.f64 	%f28, %fd159;
	mul.f32 	%f293, %f12, %f28;
	sub.f32 	%f294, %f293, %f25;
	sub.f32 	%f295, %f28, %f13;
	div.rn.f32 	%f29, %f294, %f295;
	sub.f32 	%f296, %f293, %f26;
	div.rn.f32 	%f297, %f296, %f295;
	sub.f32 	%f298, %f13, %f28;
	div.rn.f32 	%f299, %f13, %f298;
	mul.f32 	%f30, %f299, %f23;
	mul.f32 	%f31, %f299, %f24;
	sub.f32 	%f300, %f297, %f29;
	cvt.rn.f32.s32 	%f301, %r83;
	div.rn.f32 	%f32, %f300, %f301;
	sub.f32 	%f302, %f31, %f30;
	cvt.rn.f32.s32 	%f303, %r85;
	div.rn.f32 	%f33, %f302, %f303;
	ld.shared.f32 	%f304, [_ZZ36BackProjTransConeFlatDisCUDA3dKernelILb1EEvPfyPKfiiiiiiffffffffffffE15DetColProj2Axis];
	max.f32 	%f391, %f29, %f304;
	setp.neu.f32 	%p56, %f29, %f391;
	@%p56 bra 	$L__BB5_27;
	mul.f32 	%f308, %f13, %f391;
	sub.f32 	%f309, %f391, %f12;
	mul.f32 	%f310, %f7, %f309;
	div.rn.f32 	%f311, %f310, %f11;
	add.f32 	%f312, %f13, %f311;
	div.rn.f32 	%f313, %f308, %f312;
	sub.f32 	%f314, %f313, %f18;
	abs.f32 	%f315, %f11;
	mul.f32 	%f316, %f14, %f315;
	div.rn.f32 	%f317, %f314, %f316;
	cvt.rmi.f32.f32 	%f318, %f317;
	cvt.rzi.s32.f32 	%r249, %f318;
	mov.b32 	%r250, 0;
	bra.uni 	$L__BB5_28;
$L__BB5_27:
	sub.f32 	%f305, %f391, %f29;
	div.rn.f32 	%f306, %f305, %f32;
	cvt.rmi.f32.f32 	%f307, %f306;
	cvt.rzi.s32.f32 	%r250, %f307;
	mov.b32 	%r249, 0;
$L__BB5_28:
	cvt.rn.f64.s32 	%fd160, %r250;
	add.f64 	%fd161, %fd160, 0d3FE0000000000000;
	fma.rn.f64 	%fd162, %fd161, %fd16, %fd19;
	cvt.rn.f32.f64 	%f390, %fd162;
	add.s32 	%r204, %r250, 1;
	cvt.rn.f32.s32 	%f319, %r204;
	fma.rn.f32 	%f392, %f32, %f319, %f29;
	setp.ge.s32 	%p57, %r249, %r7;
	@%p57 bra 	$L__BB5_30;
	shl.b32 	%r205, %r249, 2;
	mov.u32 	%r206, _ZZ36BackProjTransConeFlatDisCUDA3dKernelILb1EEvPfyPKfiiiiiiffffffffffffE15DetColProj2Axis;
	add.s32 	%r207, %r206, %r205;
	ld.shared.f32 	%f402, [%r207+4];
$L__BB5_30:
	setp.ge.s32 	%p59, %r250, %r83;
	mov.f32 	%f389, 0f00000000;
	or.pred  	%p60, %p59, %p57;
	@%p60 bra 	$L__BB5_45;
	mul.f32 	%f39, %f13, %f28;
	cvt.rn.f32.s32 	%f40, %r39;
	mov.f32 	%f389, 0f00000000;
$L__BB5_32:
	mov.f32 	%f44, %f392;
	shl.b32 	%r209, %r249, 2;
	mov.u32 	%r210, _ZZ36BackProjTransConeFlatDisCUDA3dKernelILb1EEvPfyPKfiiiiiiffffffffffffE16DetRow0Proj2Axis;
	add.s32 	%r211, %r210, %r209;
	ld.shared.f32 	%f322, [%r211];
	max.f32 	%f395, %f30, %f322;
	mov.u32 	%r212, _ZZ36BackProjTransConeFlatDisCUDA3dKernelILb1EEvPfyPKfiiiiiiffffffffffffE16DetRow1Proj2Axis;
	add.s32 	%r213, %r212, %r209;
	ld.shared.f32 	%f323, [%r213];
	min.f32 	%f47, %f31, %f323;
	setp.eq.f32 	%p61, %f395, %f30;
	mov.b32 	%r251, 0;
	@%p61 bra 	$L__BB5_34;
	sub.f32 	%f324, %f395, %f30;
	div.rn.f32 	%f325, %f324, %f33;
	cvt.rmi.f32.f32 	%f326, %f325;
	cvt.rzi.s32.f32 	%r251, %f326;
$L__BB5_34:
	setp.geu.f32 	%p62, %f44, %f402;
	@%p62 bra 	$L__BB5_39;
	sub.f32 	%f348, %f44, %f391;
	mul.f32 	%f349, %f32, %f33;
	div.rn.f32 	%f350, %f348, %f349;
	fma.rn.f32 	%f351, %f12, %f390, %f39;
	div.rn.f32 	%f352, %f351, %f143;
	sub.f32 	%f353, %f143, %f352;
	mul.f32 	%f354, %f353, %f353;
	mul.f32 	%f355, %f143, %f143;
	div.rn.f32 	%f356, %f355, %f354;
	mul.f32 	%f48, %f350, %f356;
	setp.geu.f32 	%p71, %f395, %f47;
	setp.ge.s32 	%p72, %r251, %r85;
	or.pred  	%p73, %p71, %p72;
	@%p73 bra 	$L__BB5_38;
	add.s32 	%r222, %r251, 1;
	cvt.rn.f32.s32 	%f357, %r222;
	fma.rn.f32 	%f394, %f33, %f357, %f30;
$L__BB5_37:
	setp.gt.f32 	%p74, %f394, %f47;
	selp.f32 	%f53, %f47, %f394, %p74;
	sub.f32 	%f358, %f53, %f395;
	mul.f32 	%f359, %f48, %f358;
	add.s32 	%r223, %r251, %r36;
	cvt.rn.f32.s32 	%f360, %r223;
	cvt.rn.f32.s32 	%f361, %r250;
	tex.3d.v4.f32.f32 	{%f362, %f363, %f364, %f365}, [%rd13, {%f361, %f40, %f360, %f360}];
	fma.rn.f32 	%f389, %f359, %f362, %f389;
	add.s32 	%r251, %r251, 1;
	add.f32 	%f394, %f33, %f53;
	setp.lt.f32 	%p75, %f53, %f47;
	setp.lt.s32 	%p76, %r251, %r85;
	and.pred  	%p77, %p75, %p76;
	mov.f32 	%f395, %f53;
	@%p77 bra 	$L__BB5_37;
$L__BB5_38:
	ld.param.f32 	%f371, [_Z36BackProjTransConeFlatDisCUDA3dKernelILb1EEvPfyPKfiiiiiiffffffffffff_param_9];
	add.s32 	%r250, %r250, 1;
	add.f32 	%f390, %f371, %f390;
	add.f32 	%f392, %f32, %f44;
	mov.f32 	%f391, %f44;
	bra.uni 	$L__BB5_44;
$L__BB5_39:
	sub.f32 	%f327, %f402, %f391;
	mul.f32 	%f328, %f32, %f33;
	div.rn.f32 	%f329, %f327, %f328;
	fma.rn.f32 	%f330, %f12, %f390, %f39;
	div.rn.f32 	%f331, %f330, %f143;
	sub.f32 	%f332, %f143, %f331;
	mul.f32 	%f333, %f332, %f332;
	mul.f32 	%f334, %f143, %f143;
	div.rn.f32 	%f335, %f334, %f333;
	mul.f32 	%f59, %f329, %f335;
	setp.geu.f32 	%p63, %f395, %f47;
	setp.ge.s32 	%p64, %r251, %r85;
	or.pred  	%p65, %p63, %p64;
	@%p65 bra 	$L__BB5_42;
	add.s32 	%r214, %r251, 1;
	cvt.rn.f32.s32 	%f336, %r214;
	fma.rn.f32 	%f398, %f33, %f336, %f30;
$L__BB5_41:
	setp.gt.f32 	%p66, %f398, %f47;
	selp.f32 	%f64, %f47, %f398, %p66;
	sub.f32 	%f337, %f64, %f395;
	mul.f32 	%f338, %f59, %f337;
	add.s32 	%r215, %r251, %r36;
	cvt.rn.f32.s32 	%f339, %r215;
	cvt.rn.f32.s32 	%f340, %r250;
	tex.3d.v4.f32.f32 	{%f341, %f342, %f343, %f344}, [%rd13, {%f340, %f40, %f339, %f339}];
	fma.rn.f32 	%f389, %f338, %f341, %f389;
	add.s32 	%r251, %r251, 1;
	add.f32 	%f398, %f33, %f64;
	setp.lt.f32 	%p67, %f64, %f47;
	setp.lt.s32 	%p68, %r251, %r85;
	and.pred  	%p69, %p67, %p68;
	mov.f32 	%f395, %f64;
	@%p69 bra 	$L__BB5_41;
$L__BB5_42:
	shl.b32 	%r216, %r249, 2;
	mov.u32 	%r217, _ZZ36BackProjTransConeFlatDisCUDA3dKernelILb1EEvPfyPKfiiiiiiffffffffffffE8ProjTemp;
	add.s32 	%r218, %r217, %r216;
	atom.shared.add.f32 	%f346, [%r218], %f389;
	add.s32 	%r249, %r249, 1;
	setp.ge.s32 	%p70, %r249, %r7;
	mov.f32 	%f389, 0f00000000;
	mov.f32 	%f392, %f44;
	mov.f32 	%f391, %f402;
	@%p70 bra 	$L__BB5_44;
	mov.u32 	%r220, _ZZ36BackProjTransConeFlatDisCUDA3dKernelILb1EEvPfyPKfiiiiiiffffffffffffE15DetColProj2Axis;
	add.s32 	%r221, %r220, %r216;
	ld.shared.f32 	%f402, [%r221+8];
$L__BB5_44:
	setp.lt.s32 	%p78, %r250, %r83;
	setp.lt.s32 	%p79, %r249, %r7;
	and.pred  	%p80, %p78, %p79;
	@%p80 bra 	$L__BB5_32;
$L__BB5_45:
	setp.eq.f32 	%p81, %f389, 0f00000000;
	@%p81 bra 	$L__BB5_47;
	shl.b32 	%r224, %r249, 2;
	mov.u32 	%r225, _ZZ36BackProjTransConeFlatDisCUDA3dKernelILb1EEvPfyPKfiiiiiiffffffffffffE8ProjTemp;
	add.s32 	%r226, %r225, %r224;
	atom.shared.add.f32 	%f366, [%r226], %f389;
$L__BB5_47:
	add.s32 	%r246, %r38, 1;
	mad.lo.s32 	%r245, %r3, %r38, %r3;
	setp.lt.u32 	%p82, %r245, %r84;
	@%p82 bra 	$L__BB5_24;
$L__BB5_48:
	bar.sync 	0;
	setp.ge.s32 	%p83, %r6, %r86;
	@%p83 bra 	$L__BB5_83;
	ld.param.u32 	%r236, [_Z36BackProjTransConeFlatDisCUDA3dKernelILb1EEvPfyPKfiiiiiiffffffffffff_param_8];
	ld.param.u64 	%rd45, [_Z36BackProjTransConeFlatDisCUDA3dKernelILb1EEvPfyPKfiiiiiiffffffffffff_param_0];
	ld.shared.f32 	%f367, [%r35];
	mul.f32 	%f368, %f14, %f367;
	st.shared.f32 	[%r35], %f368;
	setp.ge.f32 	%p84, %f11, 0f00000000;
	not.b32 	%r227, %r6;
	add.s32 	%r228, %r86, %r227;
	selp.b32 	%r229, %r6, %r228, %p84;
	mov.u32 	%r230, %ctaid.x;
	mov.u32 	%r231, %ctaid.y;
	mad.lo.s32 	%r232, %r236, %r230, %r231;
	mad.lo.s32 	%r233, %r232, %r86, %r229;
	cvta.to.global.u64 	%rd41, %rd45;
	mul.wide.u32 	%rd42, %r233, 4;
	add.s64 	%rd43, %rd41, %rd42;
	st.global.f32 	[%rd43], %f368;
	bra.uni 	$L__BB5_83;
$L__BB5_50:
	shl.b32 	%r138, %r5, 2;
	mov.u32 	%r139, _ZZ36BackProjTransConeFlatDisCUDA3dKernelILb1EEvPfyPKfiiiiiiffffffffffffE8ProjTemp;
	add.s32 	%r59, %r139, %r138;
	mov.b32 	%r140, 0;
	st.shared.u32 	[%r59], %r140;
	setp.ltu.f32 	%p19, %f7, 0f00000000;
	@%p19 bra 	$L__BB5_52;
	cvt.rn.f64.u32 	%fd53, %r4;
	cvt.rn.f64.s32 	%fd54, %r86;
	mul.f64 	%fd55, %fd54, 0d3FE0000000000000;
	sub.f64 	%fd56, %fd53, %fd55;
	cvt.f64.f32 	%fd57, %f14;
	cvt.f64.f32 	%fd58, %f15;
	fma.rn.f64 	%fd59, %fd56, %fd57, %fd58;
	cvt.f64.f32 	%fd60, %f11;
	mul.f64 	%fd168, %fd59, %fd60;
	cvt.f64.f32 	%fd61, %f7;
	mul.f64 	%fd169, %fd59, %fd61;
	add.s32 	%r141, %r6, 1;
	cvt.rn.f64.u32 	%fd62, %r141;
	sub.f64 	%fd63, %fd62, %fd55;
	fma.rn.f64 	%fd64, %fd63, %fd57, %fd58;
	mul.f64 	%fd170, %fd64, %fd60;
	mul.f64 	%fd171, %fd64, %fd61;
	cvt.rn.f64.u32 	%fd65, %r6;
	add.f64 	%fd66, %fd65, 0d3FE0000000000000;
	sub.f64 	%fd67, %fd66, %fd55;
	fma.rn.f64 	%fd68, %fd67, %fd57, %fd58;
	mul.f64 	%fd172, %fd68, %fd60;
	bra.uni 	$L__BB5_53;
$L__BB5_52:
	cvt.rn.f64.s32 	%fd69, %r86;
	mul.f64 	%fd70, %fd69, 0d3FE0000000000000;
	cvt.rn.f64.u32 	%fd71, %r4;
	sub.f64 	%fd72, %fd70, %fd71;
	cvt.f64.f32 	%fd73, %f14;
	cvt.f64.f32 	%fd74, %f15;
	fma.rn.f64 	%fd75, %fd72, %fd73, %fd74;
	cvt.f64.f32 	%fd76, %f11;
	mul.f64 	%fd168, %fd75, %fd76;
	cvt.f64.f32 	%fd77, %f7;
	mul.f64 	%fd169, %fd75, %fd77;
	cvt.rn.f64.u32 	%fd78, %r6;
	sub.f64 	%fd79, %fd70, %fd78;
	add.f64 	%fd80, %fd79, 0dBFF0000000000000;
	fma.rn.f64 	%fd81, %fd80, %fd73, %fd74;
	mul.f64 	%fd170, %fd81, %fd76;
	mul.f64 	%fd171, %fd81, %fd77;
	add.f64 	%fd82, %fd79, 0dBFE0000000000000;
	fma.rn.f64 	%fd83, %fd82, %fd73, %fd74;
	mul.f64 	%fd172, %fd83, %fd76;
$L__BB5_53:
	cvt.rn.f32.f64 	%f187, %fd172;
	cvt.rn.f32.f64 	%f188, %fd171;
	cvt.rn.f32.f64 	%f189, %fd170;
	cvt.rn.f32.f64 	%f77, %fd169;
	cvt.rn.f32.f64 	%f190, %fd168;
	mul.f32 	%f191, %f13, %f190;
	mul.f32 	%f192, %f12, %f77;
	sub.f32 	%f193, %f191, %f192;
	sub.f32 	%f194, %f190, %f12;
	div.rn.f32 	%f78, %f193, %f194;
	mul.f32 	%f195, %f13, %f189;
	mul.f32 	%f196, %f12, %f188;
	sub.f32 	%f197, %f195, %f196;
	sub.f32 	%f198, %f189, %f12;
	div.rn.f32 	%f425, %f197, %f198;
	sub.f32 	%f199, %f12, %f187;
	div.rn.f32 	%f200, %f12, %f199;
	mul.f32 	%f80, %f200, %f16;
	mul.f32 	%f81, %f17, %f200;
	setp.ne.s32 	%p20, %r5, 0;
	@%p20 bra 	$L__BB5_55;
	st.shared.f32 	[_ZZ36BackProjTransConeFlatDisCUDA3dKernelILb1EEvPfyPKfiiiiiiffffffffffffE15DetColProj2Axis], %f78;
$L__BB5_55:
	ld.param.f32 	%f381, [_Z36BackProjTransConeFlatDisCUDA3dKernelILb1EEvPfyPKfiiiiiiffffffffffff_param_18];
	ld.param.f32 	%f379, [_Z36BackProjTransConeFlatDisCUDA3dKernelILb1EEvPfyPKfiiiiiiffffffffffff_param_17];
	ld.param.f32 	%f375, [_Z36BackProjTransConeFlatDisCUDA3dKernelILb1EEvPfyPKfiiiiiiffffffffffff_param_11];
	ld.param.f32 	%f372, [_Z36BackProjTransConeFlatDisCUDA3dKernelILb1EEvPfyPKfiiiiiiffffffffffff_param_10];
	mov.u32 	%r143, _ZZ36BackProjTransConeFlatDisCUDA3dKernelILb1EEvPfyPKfiiiiiiffffffffffffE15DetColProj2Axis;
	add.s32 	%r144, %r143, %r138;
	st.shared.f32 	[%r144+4], %f425;
	mov.u32 	%r145, _ZZ36BackProjTransConeFlatDisCUDA3dKernelILb1EEvPfyPKfiiiiiiffffffffffffE16DetRow0Proj2Axis;
	add.s32 	%r146, %r145, %r138;
	st.shared.f32 	[%r146], %f80;
	mov.u32 	%r147, _ZZ36BackProjTransConeFlatDisCUDA3dKernelILb1EEvPfyPKfiiiiiiffffffffffffE16DetRow1Proj2Axis;
	add.s32 	%r148, %r147, %r138;
	st.shared.f32 	[%r148], %f81;
	bar.sync 	0;
	neg.s32 	%r149, %r84;
	cvt.rn.f64.s32 	%fd84, %r149;
	mul.f64 	%fd85, %fd84, 0d3FE0000000000000;
	cvt.f64.f32 	%fd35, %f372;
	cvt.f64.f32 	%fd86, %f379;
	fma.rn.f64 	%fd36, %fd85, %fd35, %fd86;
	cvt.rn.f64.s32 	%fd87, %r84;
	mul.f64 	%fd88, %fd87, 0d3FE0000000000000;
	fma.rn.f64 	%fd37, %fd88, %fd35, %fd86;
	neg.s32 	%r150, %r85;
	cvt.rn.f64.s32 	%fd89, %r150;
	mul.f64 	%fd90, %fd89, 0d3FE0000000000000;
	cvt.f64.f32 	%fd91, %f375;
	cvt.f64.f32 	%fd92, %f381;
	fma.rn.f64 	%fd93, %fd90, %fd91, %fd92;
	cvt.rn.f32.f64 	%f82, %fd93;
	cvt.rn.f64.s32 	%fd94, %r85;
	mul.f64 	%fd95, %fd94, 0d3FE0000000000000;
	fma.rn.f64 	%fd96, %fd95, %fd91, %fd92;
	cvt.rn.f32.f64 	%f83, %fd96;
	setp.eq.s32 	%p21, %r83, 0;
	@%p21 bra 	$L__BB5_81;
	cvt.rn.f32.f64 	%f201, %fd37;
	cvt.rn.f32.f64 	%f202, %fd36;
	mul.f32 	%f84, %f12, %f202;
	mul.f32 	%f85, %f12, %f201;
	cvt.f64.f32 	%fd38, %f202;
	mul.lo.s32 	%r60, %r1, %r85;
	mov.b32 	%r257, 0;
	mov.u32 	%r258, %r257;
$L__BB5_57:
	mov.u32 	%r62, %r258;
	add.s32 	%r63, %r257, %r5;
	setp.ge.s32 	%p22, %r63, %r83;
	@%p22 bra 	$L__BB5_80;
	ld.param.f32 	%f377, [_Z36BackProjTransConeFlatDisCUDA3dKernelILb1EEvPfyPKfiiiiiiffffffffffff_param_16];
	ld.param.f32 	%f369, [_Z36BackProjTransConeFlatDisCUDA3dKernelILb1EEvPfyPKfiiiiiiffffffffffff_param_9];
	cvt.rn.f64.s32 	%fd97, %r63;
	cvt.rn.f64.s32 	%fd98, %r83;
	mul.f64 	%fd99, %fd98, 0d3FE0000000000000;
	sub.f64 	%fd100, %fd97, %fd99;
	add.f64 	%fd101, %fd100, 0d3FE0000000000000;
	cvt.f64.f32 	%fd102, %f369;
	cvt.f64.f32 	%fd103, %f377;
	fma.rn.f64 	%fd104, %fd101, %fd102, %fd103;
	cvt.rn.f32.f64 	%f87, %fd104;
	mul.f32 	%f203, %f13, %f87;
	sub.f32 	%f204, %f203, %f84;
	sub.f32 	%f205, %f87, %f12;
	div.rn.f32 	%f88, %f204, %f205;
	sub.f32 	%f206, %f203, %f85;
	div.rn.f32 	%f207, %f206, %f205;
	sub.f32 	%f208, %f12, %f87;
	div.rn.f32 	%f209, %f12, %f208;
	mul.f32 	%f89, %f209, %f82;
	mul.f32 	%f90, %f209, %f83;
	sub.f32 	%f210, %f207, %f88;
	cvt.rn.f32.s32 	%f211, %r84;
	div.rn.f32 	%f91, %f210, %f211;
	sub.f32 	%f212, %f90, %f89;
	cvt.rn.f32.s32 	%f213, %r85;
	div.rn.f32 	%f92, %f212, %f213;
	ld.shared.f32 	%f214, [_ZZ36BackProjTransConeFlatDisCUDA3dKernelILb1EEvPfyPKfiiiiiiffffffffffffE15DetColProj2Axis];
	max.f32 	%f414, %f88, %f214;
	setp.neu.f32 	%p23, %f88, %f414;
	@%p23 bra 	$L__BB5_60;
	mul.f32 	%f218, %f12, %f414;
	sub.f32 	%f219, %f414, %f13;
	mul.f32 	%f220, %f11, %f219;
	div.rn.f32 	%f221, %f220, %f7;
	add.f32 	%f222, %f12, %f221;
	div.rn.f32 	%f223, %f218, %f222;
	sub.f32 	%f224, %f223, %f77;
	abs.f32 	%f225, %f7;
	mul.f32 	%f226, %f14, %f225;
	div.rn.f32 	%f227, %f224, %f226;
	cvt.rmi.f32.f32 	%f228, %f227;
	cvt.rzi.s32.f32 	%r261, %f228;
	mov.b32 	%r262, 0;
	bra.uni 	$L__BB5_61;
$L__BB5_60:
	sub.f32 	%f215, %f414, %f88;
	div.rn.f32 	%f216, %f215, %f91;
	cvt.rmi.f32.f32 	%f217, %f216;
	cvt.rzi.s32.f32 	%r262, %f217;
	mov.b32 	%r261, 0;
$L__BB5_61:
	cvt.rn.f64.s32 	%fd105, %r262;
	add.f64 	%fd106, %fd105, 0d3FE0000000000000;
	fma.rn.f64 	%fd107, %fd106, %fd35, %fd38;
	cvt.rn.f32.f64 	%f413, %fd107;
	add.s32 	%r154, %r262, 1;
	cvt.rn.f32.s32 	%f229, %r154;
	fma.rn.f32 	%f415, %f91, %f229, %f88;
	setp.ge.s32 	%p24, %r261, %r7;
	@%p24 bra 	$L__BB5_63;
	shl.b32 	%r155, %r261, 2;
	mov.u32 	%r156, _ZZ36BackProjTransConeFlatDisCUDA3dKernelILb1EEvPfyPKfiiiiiiffffffffffffE15DetColProj2Axis;
	add.s32 	%r157, %r156, %r155;
	ld.shared.f32 	%f425, [%r157+4];
$L__BB5_63:
	setp.ge.s32 	%p26, %r262, %r84;
	mov.f32 	%f412, 0f00000000;
	or.pred  	%p27, %p26, %p24;
	@%p27 bra 	$L__BB5_78;
	mul.f32 	%f98, %f12, %f87;
	cvt.rn.f32.s32 	%f99, %r63;
	mov.f32 	%f412, 0f00000000;
$L__BB5_65:
	mov.f32 	%f103, %f415;
	shl.b32 	%r159, %r261, 2;
	mov.u32 	%r160, _ZZ36BackProjTransConeFlatDisCUDA3dKernelILb1EEvPfyPKfiiiiiiffffffffffffE16DetRow0Proj2Axis;
	add.s32 	%r161, %r160, %r159;
	ld.shared.f32 	%f232, [%r161];
	max.f32 	%f418, %f89, %f232;
	mov.u32 	%r162, _ZZ36BackProjTransConeFlatDisCUDA3dKernelILb1EEvPfyPKfiiiiiiffffffffffffE16DetRow1Proj2Axis;
	add.s32 	%r163, %r162, %r159;
	ld.shared.f32 	%f233, [%r163];
	min.f32 	%f106, %f90, %f233;
	setp.eq.f32 	%p28, %f418, %f89;
	mov.b32 	%r263, 0;
	@%p28 bra 	$L__BB5_67;
	sub.f32 	%f234, %f418, %f89;
	div.rn.f32 	%f235, %f234, %f92;
	cvt.rmi.f32.f32 	%f236, %f235;
	cvt.rzi.s32.f32 	%r263, %f236;
$L__BB5_67:
	setp.geu.f32 	%p29, %f103, %f425;
	@%p29 bra 	$L__BB5_72;
	sub.f32 	%f257, %f103, %f414;
	mul.f32 	%f258, %f91, %f92;
	div.rn.f32 	%f259, %f257, %f258;
	fma.rn.f32 	%f260, %f13, %f413, %f98;
	div.rn.f32 	%f261, %f260, %f143;
	sub.f32 	%f262, %f143, %f261;
	mul.f32 	%f263, %f262, %f262;
	mul.f32 	%f264, %f143, %f143;
	div.rn.f32 	%f265, %f264, %f263;
	mul.f32 	%f107, %f259, %f265;
	setp.geu.f32 	%p38, %f418, %f106;
	setp.ge.s32 	%p39, %r263, %r85;
	or.pred  	%p40, %p38, %p39;
	@%p40 bra 	$L__BB5_71;
	add.s32 	%r174, %r263, 1;
	cvt.rn.f32.s32 	%f266, %r174;
	fma.rn.f32 	%f417, %f92, %f266, %f89;
	not.b32 	%r175, %r262;
	add.s32 	%r176, %r84, %r175;
	cvt.rn.f32.s32 	%f109, %r176;
$L__BB5_70:
	setp.gt.f32 	%p41, %f417, %f106;
	selp.f32 	%f113, %f106, %f417, %p41;
	sub.f32 	%f267, %f113, %f418;
	mul.f32 	%f268, %f107, %f267;
	add.s32 	%r177, %r263, %r60;
	cvt.rn.f32.s32 	%f269, %r177;
	tex.3d.v4.f32.f32 	{%f270, %f271, %f272, %f273}, [%rd13, {%f99, %f109, %f269, %f269}];
	fma.rn.f32 	%f412, %f268, %f270, %f412;
	add.s32 	%r263, %r263, 1;
	add.f32 	%f417, %f92, %f113;
	setp.lt.f32 	%p42, %f113, %f106;
	setp.lt.s32 	%p43, %r263, %r85;
	and.pred  	%p44, %p42, %p43;
	mov.f32 	%f418, %f113;
	@%p44 bra 	$L__BB5_70;
$L__BB5_71:
	ld.param.f32 	%f373, [_Z36BackProjTransConeFlatDisCUDA3dKernelILb1EEvPfyPKfiiiiiiffffffffffff_param_10];
	add.s32 	%r262, %r262, 1;
	add.f32 	%f413, %f373, %f413;
	add.f32 	%f415, %f91, %f103;
	mov.f32 	%f414, %f103;
	bra.uni 	$L__BB5_77;
$L__BB5_72:
	sub.f32 	%f237, %f425, %f414;
	mul.f32 	%f238, %f91, %f92;
	div.rn.f32 	%f239, %f237, %f238;
	fma.rn.f32 	%f240, %f13, %f413, %f98;
	div.rn.f32 	%f241, %f240, %f143;
	sub.f32 	%f242, %f143, %f241;
	mul.f32 	%f243, %f242, %f242;
	mul.f32 	%f244, %f143, %f143;
	div.rn.f32 	%f245, %f244, %f243;
	mul.f32 	%f119, %f239, %f245;
	setp.geu.f32 	%p30, %f418, %f106;
	setp.ge.s32 	%p31, %r263, %r85;
	or.pred  	%p32, %p30, %p31;
	@%p32 bra 	$L__BB5_75;
	add.s32 	%r164, %r263, 1;
	cvt.rn.f32.s32 	%f246, %r164;
	fma.rn.f32 	%f421, %f92, %f246, %f89;
	not.b32 	%r165, %r262;
	add.s32 	%r166, %r84, %r165;
	cvt.rn.f32.s32 	%f121, %r166;
$L__BB5_74:
	setp.gt.f32 	%p33, %f421, %f106;
	selp.f32 	%f125, %f106, %f421, %p33;
	sub.f32 	%f247, %f125, %f418;
	mul.f32 	%f248, %f119, %f247;
	add.s32 	%r167, %r263, %r60;
	cvt.rn.f32.s32 	%f249, %r167;
	tex.3d.v4.f32.f32 	{%f250, %f251, %f252, %f253}, [%rd13, {%f99, %f121, %f249, %f249}];
	fma.rn.f32 	%f412, %f248, %f250, %f412;
	add.s32 	%r263, %r263, 1;
	add.f32 	%f421, %f92, %f125;
	setp.lt.f32 	%p34, %f125, %f106;
	setp.lt.s32 	%p35, %r263, %r85;
	and.pred  	%p36, %p34, %p35;
	mov.f32 	%f418, %f125;
	@%p36 bra 	$L__BB5_74;
$L__BB5_75:
	shl.b32 	%r168, %r261, 2;
	mov.u32 	%r169, _ZZ36BackProjTransConeFlatDisCUDA3dKernelILb1EEvPfyPKfiiiiiiffffffffffffE8ProjTemp;
	add.s32 	%r170, %r169, %r168;
	atom.shared.add.f32 	%f255, [%r170], %f412;
	add.s32 	%r261, %r261, 1;
	setp.ge.s32 	%p37, %r261, %r7;
	mov.f32 	%f412, 0f00000000;
	mov.f32 	%f415, %f103;
	mov.f32 	%f414, %f425;
	@%p37 bra 	$L__BB5_77;
	mov.u32 	%r172, _ZZ36BackProjTransConeFlatDisCUDA3dKernelILb1EEvPfyPKfiiiiiiffffffffffffE15DetColProj2Axis;
	add.s32 	%r173, %r172, %r168;
	ld.shared.f32 	%f425, [%r173+8];
$L__BB5_77:
	setp.lt.s32 	%p45, %r262, %r84;
	setp.lt.s32 	%p46, %r261, %r7;
	and.pred  	%p47, %p45, %p46;
	@%p47 bra 	$L__BB5_65;
$L__BB5_78:
	setp.eq.f32 	%p48, %f412, 0f00000000;
	@%p48 bra 	$L__BB5_80;
	shl.b32 	%r178, %r261, 2;
	mov.u32 	%r179, _ZZ36BackProjTransConeFlatDisCUDA3dKernelILb1EEvPfyPKfiiiiiiffffffffffffE8ProjTemp;
	add.s32 	%r180, %r179, %r178;
	atom.shared.add.f32 	%f274, [%r180], %f412;
$L__BB5_80:
	add.s32 	%r258, %r62, 1;
	mad.lo.s32 	%r257, %r3, %r62, %r3;
	setp.lt.u32 	%p49, %r257, %r83;
	@%p49 bra 	$L__BB5_57;
$L__BB5_81:
	bar.sync 	0;
	setp.ge.s32 	%p50, %r6, %r86;
	@%p50 bra 	$L__BB5_83;
	ld.param.u32 	%r235, [_Z36BackProjTransConeFlatDisCUDA3dKernelILb1EEvPfyPKfiiiiiiffffffffffff_param_8];
	ld.param.u64 	%rd44, [_Z36BackProjTransConeFlatDisCUDA3dKernelILb1EEvPfyPKfiiiiiiffffffffffff_param_0];
	ld.shared.f32 	%f275, [%r59];
	mul.f32 	%f276, %f14, %f275;
	st.shared.f32 	[%r59], %f276;
	setp.ge.f32 	%p51, %f7, 0f00000000;
	not.b32 	%r181, %r6;
	add.s32 	%r182, %r86, %r181;
	selp.b32 	%r183, %r6, %r182, %p51;
	mov.u32 	%r184, %ctaid.x;
	mov.u32 	%r185, %ctaid.y;
	mad.lo.s32 	%r186, %r235, %r184, %r185;
	mad.lo.s32 	%r187, %r186, %r86, %r183;
	cvta.to.global.u64 	%rd38, %rd44;
	mul.wide.u32 	%rd39, %r187, 4;
	add.s64 	%rd40, %rd38, %rd39;
	st.global.f32 	[%rd40], %f276;
$L__BB5_83:
	ret;

}


// ===== COMPILED SASS (sm_100) =====

	.target	sm_100

	.elftype	@"ET_EXEC"


//--------------------- .note.nv.tkinfo           --------------------------
	.section	.note.nv.tkinfo,"",@"SHT_NOTE"
	.sectionflags	@"SHF_NOTE_NV_TKINFO"
	.tkinfo
        /*0018*/ 	.word	0x00000002
        /*0030*/ 	.string	""
        /*0030*/ 	.string	"ptxas"
        /*0030*/ 	.string	"Cuda compilation tools, release 13.0, V13.0.88"
        /*0030*/ 	.string	"Build cuda_13.0.r13.0/compiler.36424714_0"
        /*0030*/ 	.string	"-arch sm_100 -m 64 "



//--------------------- .note.nv.cuinfo           --------------------------
	.section	.note.nv.cuinfo,"",@"SHT_NOTE"
	.sectionflags	@"SHF_NOTE_NV_CUINFO"
        /*0018*/ 	.short	0x0002
        /*001a*/ 	.short	0x0064
        /*001c*/ 	.short	0x0082
	.zero		2


//--------------------- .nv.info                  --------------------------
	.section	.nv.info,"",@"SHT_CUDA_INFO"
	.align	4


	//----- nvinfo : EIATTR_REGCOUNT
	.align		4
        /*0000*/ 	.byte	0x04, 0x2f
        /*0002*/ 	.short	(.L_2 - .L_1)
	.align		4
.L_1:
        /*0004*/ 	.word	index@(_Z27ProjConeFlatDisCUDA3dKernelPfyPKfiiiiiiffffffffffff)
        /*0008*/ 	.word	0x00000028


	//----- nvinfo : EIATTR_FRAME_SIZE
	.align		4
.L_2:
        /*000c*/ 	.byte	0x04, 0x11
        /*000e*/ 	.short	(.L_4 - .L_3)
	.align		4
.L_3:
        /*0010*/ 	.word	index@($__internal_13_$__cuda_sm3x_div_rn_noftz_f32_slowpath)
        /*0014*/ 	.word	0x00000020


	//----- nvinfo : EIATTR_FRAME_SIZE
	.align		4
.L_4:
        /*0018*/ 	.byte	0x04, 0x11
        /*001a*/ 	.short	(.L_6 - .L_5)
	.align		4
.L_5:
        /*001c*/ 	.word	index@($__internal_12_$__cuda_sm20_sqrt_rn_f32_slowpath)
        /*0020*/ 	.word	0x00000020


	//----- nvinfo : EIATTR_FRAME_SIZE
	.align		4
.L_6:
        /*0024*/ 	.byte	0x04, 0x11
        /*0026*/ 	.short	(.L_8 - .L_7)
	.align		4
.L_7:
        /*0028*/ 	.word	index@($__internal_11_$__cuda_sm20_div_rn_f64_full)
        /*002c*/ 	.word	0x00000020


	//----- nvinfo : EIATTR_FRAME_SIZE
	.align		4
.L_8:
        /*0030*/ 	.byte	0x04, 0x11
        /*0032*/ 	.short	(.L_10 - .L_9)
	.align		4
.L_9:
        /*0034*/ 	.word	index@(_Z27ProjConeFlatDisCUDA3dKernelPfyPKfiiiiiiffffffffffff)
        /*0038*/ 	.word	0x00000020


	//----- nvinfo : EIATTR_REGCOUNT
	.align		4
.L_10:
        /*003c*/ 	.byte	0x04, 0x2f
        /*003e*/ 	.short	(.L_12 - .L_11)
	.align		4
.L_11:
        /*0040*/ 	.word	index@(_Z32ProjTransConeFlatDisCUDA3dKernelPfPKfS1_iiiiiiffffffffffff)
        /*0044*/ 	.word	0x00000025


	//----- nvinfo : EIATTR_FRAME_SIZE
	.align		4
.L_12:
        /*0048*/ 	.byte	0x04, 0x11
        /*004a*/ 	.short	(.L_14 - .L_13)
	.align		4
.L_13:
        /*004c*/ 	.word	index@($__internal_10_$__cuda_sm3x_div_rn_noftz_f32_slowpath)
        /*0050*/ 	.word	0x00000020


	//----- nvinfo : EIATTR_FRAME_SIZE
	.align		4
.L_14:
        /*0054*/ 	.byte	0x04, 0x11
        /*0056*/ 	.short	(.L_16 - .L_15)
	.align		4
.L_15:
        /*0058*/ 	.word	index@($__internal_9_$__cuda_sm20_sqrt_rn_f32_slowpath)
        /*005c*/ 	.word	0x00000020


	//----- nvinfo : EIATTR_FRAME_SIZE
	.align		4
.L_16:
        /*0060*/ 	.byte	0x04, 0x11
        /*0062*/ 	.short	(.L_18 - .L_17)
	.align		4
.L_17:
        /*0064*/ 	.word	index@($__internal_8_$__cuda_sm20_div_rn_f64_full)
        /*0068*/ 	.word	0x00000020


	//----- nvinfo : EIATTR_FRAME_SIZE
	.align		4
.L_18:
        /*006c*/ 	.byte	0x04, 0x11
        /*006e*/ 	.short	(.L_20 - .L_19)
	.align		4
.L_19:
        /*0070*/ 	.word	index@(_Z32ProjTransConeFlatDisCUDA3dKernelPfPKfS1_iiiiiiffffffffffff)
        /*0074*/ 	.word	0x00000020


	//----- nvinfo : EIATTR_REGCOUNT
	.align		4
.L_20:
        /*0078*/ 	.byte	0x04, 0x2f
        /*007a*/ 	.short	(.L_22 - .L_21)
	.align		4
.L_21:
        /*007c*/ 	.word	index@(_Z31BackProjConeFlatDisCUDA3dKernelILb0EEvPfPKfS2_iiiiiiffffffffffff)
        /*0080*/ 	.word	0x0000002c


	//----- nvinfo : EIATTR_FRAME_SIZE
	.align		4
.L_22:
        /*0084*/ 	.byte	0x04, 0x11
        /*0086*/ 	.short	(.L_24 - .L_23)
	.align		4
.L_23:
        /*0088*/ 	.word	index@($__internal_7_$__cuda_sm3x_div_rn_noftz_f32_slowpath)
        /*008c*/ 	.word	0x00000020


	//----- nvinfo : EIATTR_FRAME_SIZE
	.align		4
.L_24:
        /*0090*/ 	.byte	0x04, 0x11
        /*0092*/ 	.short	(.L_26 - .L_25)
	.align		4
.L_25:
        /*0094*/ 	.word	index@($__internal_6_$__cuda_sm20_div_rn_f64_full)
        /*0098*/ 	.word	0x00000020


	//----- nvinfo : EIATTR_FRAME_SIZE
	.align		4
.L_26:
        /*009c*/ 	.byte	0x04, 0x11
        /*009e*/ 	.short	(.L_28 - .L_27)
	.align		4
.L_27:
        /*00a0*/ 	.word	index@(_Z31BackProjConeFlatDisCUDA3dKernelILb0EEvPfPKfS2_iiiiiiffffffffffff)
        /*00a4*/ 	.word	0x00000020


	//----- nvinfo : EIATTR_REGCOUNT
	.align		4
.L_28:
        /*00a8*/ 	.byte	0x04, 0x2f
        /*00aa*/ 	.short	(.L_30 - .L_29)
	.align		4
.L_29:
        /*00ac*/ 	.word	index@(_Z36BackProjTransConeFlatDisCUDA3dKernelILb0EEvPfyPKfiiiiiiffffffffffff)
        /*00b0*/ 	.word	0x0000002c


	//----- nvinfo : EIATTR_FRAME_SIZE
	.align		4
.L_30:
        /*00b4*/ 	.byte	0x04, 0x11
        /*00b6*/ 	.short	(.L_32 - .L_31)
	.align		4
.L_31:
        /*00b8*/ 	.word	index@($__internal_5_$__cuda_sm3x_div_rn_noftz_f32_slowpath)
        /*00bc*/ 	.word	0x00000020


	//----- nvinfo : EIATTR_FRAME_SIZE
	.align		4
.L_32:
        /*00c0*/ 	.byte	0x04, 0x11
        /*00c2*/ 	.short	(.L_34 - .L_33)
	.align		4
.L_33:
        /*00c4*/ 	.word	index@($__internal_4_$__cuda_sm20_div_rn_f64_full)
        /*00c8*/ 	.word	0x00000020


	//----- nvinfo : EIATTR_FRAME_SIZE
	.align		4
.L_34:
        /*00cc*/ 	.byte	0x04, 0x11
        /*00ce*/ 	.short	(.L_36 - .L_35)
	.align		4
.L_35:
        /*00d0*/ 	.word	index@(_Z36BackProjTransConeFlatDisCUDA3dKernelILb0EEvPfyPKfiiiiiiffffffffffff)
        /*00d4*/ 	.word	0x00000020


	//----- nvinfo : EIATTR_REGCOUNT
	.align		4
.L_36:
        /*00d8*/ 	.byte	0x04, 0x2f
        /*00da*/ 	.short	(.L_38 - .L_37)
	.align		4
.L_37:
        /*00dc*/ 	.word	index@(_Z31BackProjConeFlatDisCUDA3dKernelILb1EEvPfPKfS2_iiiiiiffffffffffff)
        /*00e0*/ 	.word	0x00000030


	//----- nvinfo : EIATTR_FRAME_SIZE
	.align		4
.L_38:
        /*00e4*/ 	.byte	0x04, 0x11
        /*00e6*/ 	.short	(.L_40 - .L_39)
	.align		4
.L_39:
        /*00e8*/ 	.word	index@($__internal_3_$__cuda_sm3x_div_rn_noftz_f32_slowpath)
        /*00ec*/ 	.word	0x00000020


	//----- nvinfo : EIATTR_FRAME_SIZE
	.align		4
.L_40:
        /*00f0*/ 	.byte	0x04, 0x11
        /*00f2*/ 	.short	(.L_42 - .L_41)
	.align		4
.L_41:
        /*00f4*/ 	.word	index@($__internal_2_$__cuda_sm20_div_rn_f64_full)
        /*00f8*/ 	.word	0x00000020


	//----- nvinfo : EIATTR_FRAME_SIZE
	.align		4
.L_42:
        /*00fc*/ 	.byte	0x04, 0x11
        /*00fe*/ 	.short	(.L_44 - .L_43)
	.align		4
.L_43:
        /*0100*/ 	.word	index@(_Z31BackProjConeFlatDisCUDA3dKernelILb1EEvPfPKfS2_iiiiiiffffffffffff)
        /*0104*/ 	.word	0x00000020


	//----- nvinfo : EIATTR_REGCOUNT
	.align		4
.L_44:
        /*0108*/ 	.byte	0x04, 0x2f
        /*010a*/ 	.short	(.L_46 - .L_45)
	.align		4
.L_45:
        /*010c*/ 	.word	index@(_Z36BackProjTransConeFlatDisCUDA3dKernelILb1EEvPfyPKfiiiiiiffffffffffff)
        /*0110*/ 	.word	0x0000002d


	//----- nvinfo : EIATTR_FRAME_SIZE
	.align		4
.L_46:
        /*0114*/ 	.byte	0x04, 0x11
        /*0116*/ 	.short	(.L_48 - .L_47)
	.align		4
.L_47:
        /*0118*/ 	.word	index@($__internal_1_$__cuda_sm3x_div_rn_noftz_f32_slowpath)
        /*011c*/ 	.word	0x00000020


	//----- nvinfo : EIATTR_FRAME_SIZE
	.align		4
.L_48:
        /*0120*/ 	.byte	0x04, 0x11
        /*0122*/ 	.short	(.L_50 - .L_49)
	.align		4
.L_49:
        /*0124*/ 	.word	index@($__internal_0_$__cuda_sm20_div_rn_f64_full)
        /*0128*/ 	.word	0x00000020


	//----- nvinfo : EIATTR_FRAME_SIZE
	.align		4
.L_50:
        /*012c*/ 	.byte	0x04, 0x11
        /*012e*/ 	.short	(.L_52 - .L_51)
	.align		4
.L_51:
        /*0130*/ 	.word	index@(_Z36BackProjTransConeFlatDisCUDA3dKernelILb1EEvPfyPKfiiiiiiffffffffffff)
        /*0134*/ 	.word	0x00000020


	//----- nvinfo : EIATTR_MIN_STACK_SIZE
	.align		4
.L_52:
        /*0138*/ 	.byte	0x04, 0x12
        /*013a*/ 	.short	(.L_54 - .L_53)
	.align		4
.L_53:
        /*013c*/ 	.word	index@(_Z36BackProjTransConeFlatDisCUDA3dKernelILb1EEvPfyPKfiiiiiiffffffffffff)
        /*0140*/ 	.word	0x00000020


	//----- nvinfo : EIATTR_MIN_STACK_SIZE
	.align		4
.L_54:
        /*0144*/ 	.byte	0x04, 0x12
        /*0146*/ 	.short	(.L_56 - .L_55)
	.align		4
.L_55:
        /*0148*/ 	.word	index@(_Z31BackProjConeFlatDisCUDA3dKernelILb1EEvPfPKfS2_iiiiiiffffffffffff)
        /*014c*/ 	.word	0x00000020


	//----- nvinfo : EIATTR_MIN_STACK_SIZE
	.align		4
.L_56:
        /*0150*/ 	.byte	0x04, 0x12
        /*0152*/ 	.short	(.L_58 - .L_57)
	.align		4
.L_57:
        /*0154*/ 	.word	index@(_Z36BackProjTransConeFlatDisCUDA3dKernelILb0EEvPfyPKfiiiiiiffffffffffff)
        /*0158*/ 	.word	0x00000020


	//----- nvinfo : EIATTR_MIN_STACK_SIZE
	.align		4
.L_58:
        /*015c*/ 	.byte	0x04, 0x12
        /*015e*/ 	.short	(.L_60 - .L_59)
	.align		4
.L_59:
        /*0160*/ 	.word	index@(_Z31BackProjConeFlatDisCUDA3dKernelILb0EEvPfPKfS2_iiiiiiffffffffffff)
        /*0164*/ 	.word	0x00000020


	//----- nvinfo : EIATTR_MIN_STACK_SIZE
	.align		4
.L_60:
        /*0168*/ 	.byte	0x04, 0x12
        /*016a*/ 	.short	(.L_62 - .L_61)
	.align		4
.L_61:
        /*016c*/ 	.word	index@(_Z32ProjTransConeFlatDisCUDA3dKernelPfPKfS1_iiiiiiffffffffffff)
        /*0170*/ 	.word	0x00000020


	//----- nvinfo : EIATTR_MIN_STACK_SIZE
	.align		4
.L_62:
        /*0174*/ 	.byte	0x04, 0x12
        /*0176*/ 	.short	(.L_64 - .L_63)
	.align		4
.L_63:
        /*0178*/ 	.word	index@(_Z27ProjConeFlatDisCUDA3dKernelPfyPKfiiiiiiffffffffffff)
        /*017c*/ 	.word	0x00000020
.L_64:


//--------------------- .nv.compat                --------------------------
	.section	.nv.compat,"",@"SHT_CUDA_COMPAT_INFO"
	.align	4
        /*0000*/ 	.byte	0x02, 0x09, 0x00, 0x00, 0x02, 0x02, 0x02, 0x00, 0x02, 0x05, 0x05, 0x00, 0x03, 0x07, 0x01, 0x01
        /*0010*/ 	.byte	0x02, 0x03, 0x00, 0x00, 0x02, 0x06, 0x01, 0x00, 0x04, 0x0b, 0x08, 0x00, 0x01, 0x00, 0x00, 0x00
        /*0020*/ 	.byte	0x00, 0x00, 0x00, 0x00


//--------------------- .nv.info._Z36BackProjTransConeFlatDisCUDA3dKernelILb1EEvPfyPKfiiiiiiffffffffffff --------------------------
	.section	.nv.info._Z36BackProjTransConeFlatDisCUDA3dKernelILb1EEvPfyPKfiiiiiiffffffffffff,"",@"SHT_CUDA_INFO"
	.sectionflags	@""
	.align	4


	//----- nvinfo : EIATTR_CUDA_API_VERSION
	.align		4
        /*0000*/ 	.byte	0x04, 0x37
        /*0002*/ 	.short	(.L_66 - .L_65)
.L_65:
        /*0004*/ 	.word	0x00000082


	//----- nvinfo : EIATTR_KPARAM_INFO
	.align		4
.L_66:
        /*0008*/ 	.byte	0x04, 0x17
        /*000a*/ 	.short	(.L_68 - .L_67)
.L_67:
        /*000c*/ 	.word	0x00000000
        /*0010*/ 	.short	0x0014
        /*0012*/ 	.short	0x005c
        /*0014*/ 	.byte	0x00, 0xf0, 0x11, 0x00


	//----- nvinfo : EIATTR_KPARAM_INFO
	.align		4
.L_68:
        /*0018*/ 	.byte	0x04, 0x17
        /*001a*/ 	.short	(.L_70 - .L_69)
.L_69:
        /*001c*/ 	.word	0x00000000
        /*0020*/ 	.short	0x0013
        /*0022*/ 	.short	0x0058
        /*0024*/ 	.byte	0x00, 0xf0, 0x11, 0x00


	//----- nvinfo : EIATTR_KPARAM_INFO
	.align		4
.L_70:
        /*0028*/ 	.byte	0x04, 0x17
        /*002a*/ 	.short	(.L_72 - .L_71)
.L_71:
        /*002c*/ 	.word	0x00000000
        /*0030*/ 	.short	0x0012
        /*0032*/ 	.short	0x0054
        /*0034*/ 	.byte	0x00, 0xf0, 0x11, 0x00


	//----- nvinfo : EIATTR_KPARAM_INFO
	.align		4
.L_72:
        /*0038*/ 	.byte	0x04, 0x17
        /*003a*/ 	.short	(.L_74 - .L_73)
.L_73:
        /*003c*/ 	.word	0x00000000
        /*0040*/ 	.short	0x0011
        /*0042*/ 	.short	0x0050
        /*0044*/ 	.byte	0x00, 0xf0, 0x11, 0x00


	//----- nvinfo : EIATTR_KPARAM_INFO
	.align		4
.L_74:
        /*0048*/ 	.byte	0x04, 0x17
        /*004a*/ 	.short	(.L_76 - .L_75)
.L_75:
        /*004c*/ 	.word	0x00000000
        /*0050*/ 	.short	0x0010
        /*0052*/ 	.short	0x004c
        /*0054*/ 	.byte	0x00, 0xf0, 0x11, 0x00


	//----- nvinfo : EIATTR_KPARAM_INFO
	.align		4
.L_76:
        /*0058*/ 	.byte	0x04, 0x17
        /*005a*/ 	.short	(.L_78 - .L_77)
.L_77:
        /*005c*/ 	.word	0x00000000
        /*0060*/ 	.short	0x000f
        /*0062*/ 	.short	0x0048
        /*0064*/ 	.byte	0x00, 0xf0, 0x11, 0x00


	//----- nvinfo : EIATTR_KPARAM_INFO
	.align		4
.L_78:
        /*0068*/ 	.byte	0x04, 0x17
        /*006a*/ 	.short	(.L_80 - .L_79)
.L_79:
        /*006c*/ 	.word	0x00000000
        /*0070*/ 	.short	0x000e
        /*0072*/ 	.short	0x0044
        /*0074*/ 	.byte	0x00, 0xf0, 0x11, 0x00


	//----- nvinfo : EIATTR_KPARAM_INFO
	.align		4
.L_80:
        /*0078*/ 	.byte	0x04, 0x17
        /*007a*/ 	.short	(.L_82 - .L_81)
.L_81:
        /*007c*/ 	.word	0x00000000
        /*0080*/ 	.short	0x000d
        /*0082*/ 	.short	0x0040
        /*0084*/ 	.byte	0x00, 0xf0, 0x11, 0x00


	//----- nvinfo : EIATTR_KPARAM_INFO
	.align		4
.L_82:
        /*0088*/ 	.byte	0x04, 0x17
        /*008a*/ 	.short	(.L_84 - .L_83)
.L_83:
        /*008c*/ 	.word	0x00000000
        /*0090*/ 	.short	0x000c
        /*0092*/ 	.short	0x003c
        /*0094*/ 	.byte	0x00, 0xf0, 0x11, 0x00


	//----- nvinfo : EIATTR_KPARAM_INFO
	.align		4
.L_84:
        /*0098*/ 	.byte	0x04, 0x17
        /*009a*/ 	.short	(.L_86 - .L_85)
.L_85:
        /*009c*/ 	.word	0x00000000
        /*00a0*/ 	.short	0x000b
        /*00a2*/ 	.short	0x0038
        /*00a4*/ 	.byte	0x00, 0xf0, 0x11, 0x00


	//----- nvinfo : EIATTR_KPARAM_INFO
	.align		4
.L_86:
        /*00a8*/ 	.byte	0x04, 0x17
        /*00aa*/ 	.short	(.L_88 - .L_87)
.L_87:
        /*00ac*/ 	.word	0x00000000
        /*00b0*/ 	.short	0x000a
        /*00b2*/ 	.short	0x0034
        /*00b4*/ 	.byte	0x00, 0xf0, 0x11, 0x00


	//----- nvinfo : EIATTR_KPARAM_INFO
	.align		4
.L_88:
        /*00b8*/ 	.byte	0x04, 0x17
        /*00ba*/ 	.short	(.L_90 - .L_89)
.L_89:
        /*00bc*/ 	.word	0x00000000
        /*00c0*/ 	.short	0x0009
        /*00c2*/ 	.short	0x0030
        /*00c4*/ 	.byte	0x00, 0xf0, 0x11, 0x00


	//----- nvinfo : EIATTR_KPARAM_INFO
	.align		4
.L_90:
        /*00c8*/ 	.byte	0x04, 0x17
        /*00ca*/ 	.short	(.L_92 - .L_91)
.L_91:
        /*00cc*/ 	.word	0x00000000
        /*00d0*/ 	.short	0x0008
        /*00d2*/ 	.short	0x002c
        /*00d4*/ 	.byte	0x00, 0xf0, 0x11, 0x00


	//----- nvinfo : EIATTR_KPARAM_INFO
	.align		4
.L_92:
        /*00d8*/ 	.byte	0x04, 0x17
        /*00da*/ 	.short	(.L_94 - .L_93)
.L_93:
        /*00dc*/ 	.word	0x00000000
        /*00e0*/ 	.short	0x0007
        /*00e2*/ 	.short	0x0028
        /*00e4*/ 	.byte	0x00, 0xf0, 0x11, 0x00


	//----- nvinfo : EIATTR_KPARAM_INFO
	.align		4
.L_94:
        /*00e8*/ 	.byte	0x04, 0x17
        /*00ea*/ 	.short	(.L_96 - .L_95)
.L_95:
        /*00ec*/ 	.word	0x00000000
        /*00f0*/ 	.short	0x0006
        /*00f2*/ 	.short	0x0024
        /*00f4*/ 	.byte	0x00, 0xf0, 0x11, 0x00


	//----- nvinfo : EIATTR_KPARAM_INFO
	.align		4
.L_96:
        /*00f8*/ 	.byte	0x04, 0x17
        /*00fa*/ 	.short	(.L_98 - .L_97)
.L_97:
        /*00fc*/ 	.word	0x00000000
        /*0100*/ 	.short	0x0005
        /*0102*/ 	.short	0x0020
        /*0104*/ 	.byte	0x00, 0xf0, 0x11, 0x00


	//----- nvinfo : EIATTR_KPARAM_INFO
	.align		4
.L_98:
        /*0108*/ 	.byte	0x04, 0x17
        /*010a*/ 	.short	(.L_100 - .L_99)
.L_99:
        /*010c*/ 	.word	0x00000000
        /*0110*/ 	.short	0x0004
        /*0112*/ 	.short	0x001c
        /*0114*/ 	.byte	0x00, 0xf0, 0x11, 0x00


	//----- nvinfo : EIATTR_KPARAM_INFO
	.align		4
.L_100:
        /*0118*/ 	.byte	0x04, 0x17
        /*011a*/ 	.short	(.L_102 - .L_101)
.L_101:
        /*011c*/ 	.word	0x00000000
        /*0120*/ 	.short	0x0003
        /*0122*/ 	.short	0x0018
        /*0124*/ 	.byte	0x00, 0xf0, 0x11, 0x00


	//----- nvinfo : EIATTR_KPARAM_INFO
	.align		4
.L_102:
        /*0128*/ 	.byte	0x04, 0x17
        /*012a*/ 	.short	(.L_104 - .L_103)
.L_103:
        /*012c*/ 	.word	0x00000000
        /*0130*/ 	.short	0x0002
        /*0132*/ 	.short	0x0010
        /*0134*/ 	.byte	0x00, 0xf5, 0x21, 0x00


	//----- nvinfo : EIATTR_KPARAM_INFO
	.align		4
.L_104:
        /*0138*/ 	.byte	0x04, 0x17
        /*013a*/ 	.short	(.L_106 - .L_105)
.L_105:
        /*013c*/ 	.word	0x00000000
        /*0140*/ 	.short	0x0001
        /*0142*/ 	.short	0x0008
        /*0144*/ 	.byte	0x00, 0xf0, 0x21, 0x00


	//----- nvinfo : EIATTR_KPARAM_INFO
	.align		4
.L_106:
        /*0148*/ 	.byte	0x04, 0x17
        /*014a*/ 	.short	(.L_108 - .L_107)
.L_107:
        /*014c*/ 	.word	0x00000000
        /*0150*/ 	.short	0x0000
        /*0152*/ 	.short	0x0000
        /*0154*/ 	.byte	0x00, 0xf5, 0x21, 0x00


	//----- nvinfo : EIATTR_SPARSE_MMA_MASK
	.align		4
.L_108:
        /*0158*/ 	.byte	0x03, 0x50
        /*015a*/ 	.short	0x0000


	//----- nvinfo : EIATTR_MAXREG_COUNT
	.align		4
        /*015c*/ 	.byte	0x03, 0x1b
        /*015e*/ 	.short	0x00ff


	//----- nvinfo : EIATTR_NUM_BARRIERS
	.align		4
        /*0160*/ 	.byte	0x02, 0x4c
        /*0162*/ 	.byte	0x01
	.zero		1


	//----- nvinfo : EIATTR_MERCURY_ISA_VERSION
	.align		4
        /*0164*/ 	.byte	0x03, 0x5f
        /*0166*/ 	.short	0x0101


	//----- nvinfo : EIATTR_VRC_CTA_INIT_COUNT
	.align		4
        /*0168*/ 	.byte	0x02, 0x4a
	.zero		1
	.zero		1


	//----- nvinfo : EIATTR_EXIT_INSTR_OFFSETS
	.align		4
        /*016c*/ 	.byte	0x04, 0x1c
        /*016e*/ 	.short	(.L_110 - .L_109)


	//   ....[0]....
.L_109:
        /*0170*/ 	.word	0x000035a0


	//   ....[1]....
        /*0174*/ 	.word	0x000036a0


	//   ....[2]....
        /*0178*/ 	.word	0x00005cf0


	//   ....[3]....
        /*017c*/ 	.word	0x00005de0


	//----- nvinfo : EIATTR_CRS_STACK_SIZE
	.align		4
.L_110:
        /*0180*/ 	.byte	0x04, 0x1e
        /*0182*/ 	.short	(.L_112 - .L_111)
.L_111:
        /*0184*/ 	.word	0x00000000


	//----- nvinfo : EIATTR_CBANK_PARAM_SIZE
	.align		4
.L_112:
        /*0188*/ 	.byte	0x03, 0x19
        /*018a*/ 	.short	0x0060


	//----- nvinfo : EIATTR_PARAM_CBANK
	.align		4
        /*018c*/ 	.byte	0x04, 0x0a
        /*018e*/ 	.short	(.L_114 - .L_113)
	.align		4
.L_113:
        /*0190*/ 	.word	index@(.nv.constant0._Z36BackProjTransConeFlatDisCUDA3dKernelILb1EEvPfyPKfiiiiiiffffffffffff)
        /*0194*/ 	.short	0x0380
        /*0196*/ 	.short	0x0060


	//----- nvinfo : EIATTR_SW_WAR
	.align		4
.L_114:
        /*0198*/ 	.byte	0x04, 0x36
        /*019a*/ 	.short	(.L_116 - .L_115)
.L_115:
        /*019c*/ 	.word	0x00000008
.L_116:


//--------------------- .nv.info._Z31BackProjConeFlatDisCUDA3dKernelILb1EEvPfPKfS2_iiiiiiffffffffffff --------------------------
	.section	.nv.info._Z31BackProjConeFlatDisCUDA3dKernelILb1EEvPfPKfS2_iiiiiiffffffffffff,"",@"SHT_CUDA_INFO"
	.sectionflags	@""
	.align	4


	//----- nvinfo : EIATTR_CUDA_API_VERSION
	.align		4
        /*0000*/ 	.byte	0x04, 0x37
        /*0002*/ 	.short	(.L_118 - .L_117)
.L_117:
        /*0004*/ 	.word	0x00000082


	//----- nvinfo : EIATTR_KPARAM_INFO
	.align		4
.L_118:
        /*0008*/ 	.byte	0x04, 0x17
        /*000a*/ 	.short	(.L_120 - .L_119)
.L_119:
        /*000c*/ 	.word	0x00000000
        /*0010*/ 	.short	0x0014
        /*0012*/ 	.short	0x005c
        /*0014*/ 	.byte	0x00, 0xf0, 0x11, 0x00


	//----- nvinfo : EIATTR_KPARAM_INFO
	.align		4
.L_120:
        /*0018*/ 	.byte	0x04, 0x17
        /*001a*/ 	.short	(.L_122 - .L_121)
.L_121:
        /*001c*/ 	.word	0x00000000
        /*0020*/ 	.short	0x0013
        /*0022*/ 	.short	0x0058
        /*0024*/ 	.byte	0x00, 0xf0, 0x11, 0x00


	//----- nvinfo : EIATTR_KPARAM_INFO
	.align		4
.L_122:
        /*0028*/ 	.byte	0x04, 0x17
        /*002a*/ 	.short	(.L_124 - .L_123)
.L_123:
        /*002c*/ 	.word	0x00000000
        /*0030*/ 	.short	0x0012
        /*0032*/ 	.short	0x0054
        /*0034*/ 	.byte	0x00, 0xf0, 0x11, 0x00


	//----- nvinfo : EIATTR_KPARAM_INFO
	.align		4
.L_124:
        /*0038*/ 	.byte	0x04, 0x17
        /*003a*/ 	.short	(.L_126 - .L_125)
.L_125:
        /*003c*/ 	.word	0x00000000
        /*0040*/ 	.short	0x0011
        /*0042*/ 	.short	0x0050
        /*0044*/ 	.byte	0x00, 0xf0, 0x11, 0x00


	//----- nvinfo : EIATTR_KPARAM_INFO
	.align		4
.L_126:
        /*0048*/ 	.byte	0x04, 0x17
        /*004a*/ 	.short	(.L_128 - .L_127)
.L_127:
        /*004c*/ 	.word	0x00000000
        /*0050*/ 	.short	0x0010
        /*0052*/ 	.short	0x004c
        /*0054*/ 	.byte	0x00, 0xf0, 0x11, 0x00


	//----- nvinfo : EIATTR_KPARAM_INFO
	.align		4
.L_128:
        /*0058*/ 	.byte	0x04, 0x17
        /*005a*/ 	.short	(.L_130 - .L_129)
.L_129:
        /*005c*/ 	.word	0x00000000
        /*0060*/ 	.short	0x000f
        /*0062*/ 	.short	0x0048
        /*0064*/ 	.byte	0x00, 0xf0, 0x11, 0x00


	//----- nvinfo : EIATTR_KPARAM_INFO
	.align		4
.L_130:
        /*0068*/ 	.byte	0x04, 0x17
        /*006a*/ 	.short	(.L_132 - .L_131)
.L_131:
        /*006c*/ 	.word	0x00000000
        /*0070*/ 	.short	0x000e
        /*0072*/ 	.short	0x0044
        /*0074*/ 	.byte	0x00, 0xf0, 0x11, 0x00


	//----- nvinfo : EIATTR_KPARAM_INFO
	.align		4
.L_132:
        /*0078*/ 	.byte	0x04, 0x17
        /*007a*/ 	.short	(.L_134 - .L_133)
.L_133:
        /*007c*/ 	.word	0x00000000
        /*0080*/ 	.short	0x000d
        /*0082*/ 	.short	0x0040
        /*0084*/ 	.byte	0x00, 0xf0, 0x11, 0x00


	//----- nvinfo : EIATTR_KPARAM_INFO
	.align		4
.L_134:
        /*0088*/ 	.byte	0x04, 0x17
        /*008a*/ 	.short	(.L_136 - .L_135)
.L_135:
        /*008c*/ 	.word	0x00000000
        /*0090*/ 	.short	0x000c
        /*0092*/ 	.short	0x003c
        /*0094*/ 	.byte	0x00, 0xf0, 0x11, 0x00


	//----- nvinfo : EIATTR_KPARAM_INFO
	.align		4
.L_136:
        /*0098*/ 	.byte	0x04, 0x17
        /*009a*/ 	.short	(.L_138 - .L_137)
.L_137:
        /*009c*/ 	.word	0x00000000
        /*00a0*/ 	.short	0x000b
        /*00a2*/ 	.short	0x0038
        /*00a4*/ 	.byte	0x00, 0xf0, 0x11, 0x00


	//----- nvinfo : EIATTR_KPARAM_INFO
	.align		4
.L_138:
        /*00a8*/ 	.byte	0x04, 0x17
        /*00aa*/ 	.short	(.L_140 - .L_139)
.L_139:
        /*00ac*/ 	.word	0x00000000
        /*00b0*/ 	.short	0x000a
        /*00b2*/ 	.short	0x0034
        /*00b4*/ 	.byte	0x00, 0xf0, 0x11, 0x00


	//----- nvinfo : EIATTR_KPARAM_INFO
	.align		4
.L_140:
        /*00b8*/ 	.byte	0x04, 0x17
        /*00ba*/ 	.short	(.L_142 - .L_141)
.L_141:
        /*00bc*/ 	.word	0x00000000
        /*00c0*/ 	.short	0x0009
        /*00c2*/ 	.short	0x0030
        /*00c4*/ 	.byte	0x00, 0xf0, 0x11, 0x00


	//----- nvinfo : EIATTR_KPARAM_INFO
	.align		4
.L_142:
        /*00c8*/ 	.byte	0x04, 0x17
        /*00ca*/ 	.short	(.L_144 - .L_143)
.L_143:
        /*00cc*/ 	.word	0x00000000
        /*00d0*/ 	.short	0x0008
        /*00d2*/ 	.short	0x002c
        /*00d4*/ 	.byte	0x00, 0xf0, 0x11, 0x00


	//----- nvinfo : EIATTR_KPARAM_INFO
	.align		4
.L_144:
        /*00d8*/ 	.byte	0x04, 0x17
        /*00da*/ 	.short	(.L_146 - .L_145)
.L_145:
        /*00dc*/ 	.word	0x00000000
        /*00e0*/ 	.short	0x0007
        /*00e2*/ 	.short	0x0028
        /*00e4*/ 	.byte	0x00, 0xf0, 0x11, 0x00


	//----- nvinfo : EIATTR_KPARAM_INFO
	.align		4
.L_146:
        /*00e8*/ 	.byte	0x04, 0x17
        /*00ea*/ 	.short	(.L_148 - .L_147)
.L_147:
        /*00ec*/ 	.word	0x00000000
        /*00f0*/ 	.short	0x0006
        /*00f2*/ 	.short	0x0024
        /*00f4*/ 	.byte	0x00, 0xf0, 0x11, 0x00


	//----- nvinfo : EIATTR_KPARAM_INFO
	.align		4
.L_148:
        /*00f8*/ 	.byte	0x04, 0x17
        /*00fa*/ 	.short	(.L_150 - .L_149)
.L_149:
        /*00fc*/ 	.word	0x00000000
        /*0100*/ 	.short	0x0005
        /*0102*/ 	.short	0x0020
        /*0104*/ 	.byte	0x00, 0xf0, 0x11, 0x00


	//----- nvinfo : EIATTR_KPARAM_INFO
	.align		4
.L_150:
        /*0108*/ 	.byte	0x04, 0x17
        /*010a*/ 	.short	(.L_152 - .L_151)
.L_151:
        /*010c*/ 	.word	0x00000000
        /*0110*/ 	.short	0x0004
        /*0112*/ 	.short	0x001c
        /*0114*/ 	.byte	0x00, 0xf0, 0x11, 0x00


	//----- nvinfo : EIATTR_KPARAM_INFO
	.align		4
.L_152:
        /*0118*/ 	.byte	0x04, 0x17
        /*011a*/ 	.short	(.L_154 - .L_153)
.L_153:
        /*011c*/ 	.word	0x00000000
        /*0120*/ 	.short	0x0003
        /*0122*/ 	.short	0x0018
        /*0124*/ 	.byte	0x00, 0xf0, 0x11, 0x00


	//----- nvinfo : EIATTR_KPARAM_INFO
	.align		4
.L_154:
        /*0128*/ 	.byte	0x04, 0x17
        /*012a*/ 	.short	(.L_156 - .L_155)
.L_155:
        /*012c*/ 	.word	0x00000000
        /*0130*/ 	.short	0x0002
        /*0132*/ 	.short	0x0010
        /*0134*/ 	.byte	0x00, 0xf5, 0x21, 0x00


	//----- nvinfo : EIATTR_KPARAM_INFO
	.align		4
.L_156:
        /*0138*/ 	.byte	0x04, 0x17
        /*013a*/ 	.short	(.L_158 - .L_157)
.L_157:
        /*013c*/ 	.word	0x00000000
        /*0140*/ 	.short	0x0001
        /*0142*/ 	.short	0x0008
        /*0144*/ 	.byte	0x00, 0xf5, 0x21, 0x00


	//----- nvinfo : EIATTR_KPARAM_INFO
	.align		4
.L_158:
        /*0148*/ 	.byte	0x04, 0x17
        /*014a*/ 	.short	(.L_160 - .L_159)
.L_159:
        /*014c*/ 	.word	0x00000000
        /*0150*/ 	.short	0x0000
        /*0152*/ 	.short	0x0000
        /*0154*/ 	.byte	0x00, 0xf5, 0x21, 0x00


	//----- nvinfo : EIATTR_SPARSE_MMA_MASK
	.align		4
.L_160:
        /*0158*/ 	.byte	0x03, 0x50
        /*015a*/ 	.short	0x0000


	//----- nvinfo : EIATTR_MAXREG_COUNT
	.align		4
        /*015c*/ 	.byte	0x03, 0x1b
        /*015e*/ 	.short	0x00ff


	//----- nvinfo : EIATTR_NUM_BARRIERS
	.align		4
        /*0160*/ 	.byte	0x02, 0x4c
        /*0162*/ 	.byte	0x01
	.zero		1


	//----- nvinfo : EIATTR_MERCURY_ISA_VERSION
	.align		4
        /*0164*/ 	.byte	0x03, 0x5f
        /*0166*/ 	.short	0x0101


	//----- nvinfo : EIATTR_VRC_CTA_INIT_COUNT
	.align		4
        /*0168*/ 	.byte	0x02, 0x4a
	.zero		1
	.zero		1


	//----- nvinfo : EIATTR_EXIT_INSTR_OFFSETS
	.align		4
        /*016c*/ 	.byte	0x04, 0x1c
        /*016e*/ 	.short	(.L_162 - .L_161)


	//   ....[0]....
.L_161:
        /*0170*/ 	.word	0x00001970


	//   ....[1]....
        /*0174*/ 	.word	0x00003640


	//   ....[2]....
        /*0178*/ 	.word	0x00003fa0


	//   ....[3]....
        /*017c*/ 	.word	0x00005ce0


	//----- nvinfo : EIATTR_CRS_STACK_SIZE
	.align		4
.L_162:
        /*0180*/ 	.byte	0x04, 0x1e
        /*0182*/ 	.short	(.L_164 - .L_163)
.L_163:
        /*0184*/ 	.word	0x00000000


	//----- nvinfo : EIATTR_CBANK_PARAM_SIZE
	.align		4
.L_164:
        /*0188*/ 	.byte	0x03, 0x19
        /*018a*/ 	.short	0x0060


	//----- nvinfo : EIATTR_PARAM_CBANK
	.align		4
        /*018c*/ 	.byte	0x04, 0x0a
        /*018e*/ 	.short	(.L_166 - .L_165)
	.align		4
.L_165:
        /*0190*/ 	.word	index@(.nv.constant0._Z31BackProjConeFlatDisCUDA3dKernelILb1EEvPfPKfS2_iiiiiiffffffffffff)
        /*0194*/ 	.short	0x0380
        /*0196*/ 	.short	0x0060


	//----- nvinfo : EIATTR_SW_WAR
	.align		4
.L_166:
        /*0198*/ 	.byte	0x04, 0x36
        /*019a*/ 	.short	(.L_168 - .L_167)
.L_167:
        /*019c*/ 	.word	0x00000008
.L_168:


//--------------------- .nv.info._Z36BackProjTransConeFlatDisCUDA3dKernelILb0EEvPfyPKfiiiiiiffffffffffff --------------------------
	.section	.nv.info._Z36BackProjTransConeFlatDisCUDA3dKernelILb0EEvPfyPKfiiiiiiffffffffffff,"",@"SHT_CUDA_INFO"
	.sectionflags	@""
	.align	4


	//----- nvinfo : EIATTR_CUDA_API_VERSION
	.align		4
        /*0000*/ 	.byte	0x04, 0x37
        /*0002*/ 	.short	(.L_170 - .L_169)
.L_169:
        /*0004*/ 	.word	0x00000082


	//----- nvinfo : EIATTR_KPARAM_INFO
	.align		4
.L_170:
        /*0008*/ 	.byte	0x04, 0x17
        /*000a*/ 	.short	(.L_172 - .L_171)
.L_171:
        /*000c*/ 	.word	0x00000000
        /*0010*/ 	.short	0x0014
        /*0012*/ 	.short	0x005c
        /*0014*/ 	.byte	0x00, 0xf0, 0x11, 0x00


	//----- nvinfo : EIATTR_KPARAM_INFO
	.align		4
.L_172:
        /*0018*/ 	.byte	0x04, 0x17
        /*001a*/ 	.short	(.L_174 - .L_173)
.L_173:
        /*001c*/ 	.word	0x00000000
        /*0020*/ 	.short	0x0013
        /*0022*/ 	.short	0x0058
        /*0024*/ 	.byte	0x00, 0xf0, 0x11, 0x00


	//----- nvinfo : EIATTR_KPARAM_INFO
	.align		4
.L_174:
        /*0028*/ 	.byte	0x04, 0x17
        /*002a*/ 	.short	(.L_176 - .L_175)
.L_175:
        /*002c*/ 	.word	0x00000000
        /*0030*/ 	.short	0x0012
        /*0032*/ 	.short	0x0054
        /*0034*/ 	.byte	0x00, 0xf0, 0x11, 0x00


	//----- nvinfo : EIATTR_KPARAM_INFO
	.align		4
.L_176:
        /*0038*/ 	.byte	0x04, 0x17
        /*003a*/ 	.short	(.L_178 - .L_177)
.L_177:
        /*003c*/ 	.word	0x00000000
        /*0040*/ 	.short	0x0011
        /*0042*/ 	.short	0x0050
        /*0044*/ 	.byte	0x00, 0xf0, 0x11, 0x00


	//----- nvinfo : EIATTR_KPARAM_INFO
	.align		4
.L_178:
        /*0048*/ 	.byte	0x04, 0x17
        /*004a*/ 	.short	(.L_180 - .L_179)
.L_179:
        /*004c*/ 	.word	0x00000000
        /*0050*/ 	.short	0x0010
        /*0052*/ 	.short	0x004c
        /*0054*/ 	.byte	0x00, 0xf0, 0x11, 0x00


	//----- nvinfo : EIATTR_KPARAM_INFO
	.align		4
.L_180:
        /*0058*/ 	.byte	0x04, 0x17
        /*005a*/ 	.short	(.L_182 - .L_181)
.L_181:
        /*005c*/ 	.word	0x00000000
        /*0060*/ 	.short	0x000f
        /*0062*/ 	.short	0x0048
        /*0064*/ 	.byte	0x00, 0xf0, 0x11, 0x00


	//----- nvinfo : EIATTR_KPARAM_INFO
	.align		4
.L_182:
        /*0068*/ 	.byte	0x04, 0x17
        /*006a*/ 	.short	(.L_184 - .L_183)
.L_183:
        /*006c*/ 	.word	0x00000000
        /*0070*/ 	.short	0x000e
        /*0072*/ 	.short	0x0044
        /*0074*/ 	.byte	0x00, 0xf0, 0x11, 0x00


	//----- nvinfo : EIATTR_KPARAM_INFO
	.align		4
.L_184:
        /*0078*/ 	.byte	0x04, 0x17
        /*007a*/ 	.short	(.L_186 - .L_185)
.L_185:
        /*007c*/ 	.word	0x00000000
        /*0080*/ 	.short	0x000d
        /*0082*/ 	.short	0x0040
        /*0084*/ 	.byte	0x00, 0xf0, 0x11, 0x00


	//----- nvinfo : EIATTR_KPARAM_INFO
	.align		4
.L_186:
        /*0088*/ 	.byte	0x04, 0x17
        /*008a*/ 	.short	(.L_188 - .L_187)
.L_187:
        /*008c*/ 	.word	0x00000000
        /*0090*/ 	.short	0x000c
        /*0092*/ 	.short	0x003c
        /*0094*/ 	.byte	0x00, 0xf0, 0x11, 0x00


	//----- nvinfo : EIATTR_KPARAM_INFO
	.align		4
.L_188:
        /*0098*/ 	.byte	0x04, 0x17
        /*009a*/ 	.short	(.L_190 - .L_189)
.L_189:
        /*009c*/ 	.word	0x00000000
        /*00a0*/ 	.short	0x000b
        /*00a2*/ 	.short	0x0038
        /*00a4*/ 	.byte	0x00, 0xf0, 0x11, 0x00


	//----- nvinfo : EIATTR_KPARAM_INFO
	.align		4
.L_190:
        /*00a8*/ 	.byte	0x04, 0x17
        /*00aa*/ 	.short	(.L_192 - .L_191)
.L_191:
        /*00ac*/ 	.word	0x00000000
        /*00b0*/ 	.short	0x000a
        /*00b2*/ 	.short	0x0034
        /*00b4*/ 	.byte	0x00, 0xf0, 0x11, 0x00


	//----- nvinfo : EIATTR_KPARAM_INFO
	.align		4
.L_192:
        /*00b8*/ 	.byte	0x04, 0x17
        /*00ba*/ 	.short	(.L_194 - .L_193)
.L_193:
        /*00bc*/ 	.word	0x00000000
        /*00c0*/ 	.short	0x0009
        /*00c2*/ 	.short	0x0030
        /*00c4*/ 	.byte	0x00, 0xf0, 0x11, 0x00


	//----- nvinfo : EIATTR_KPARAM_INFO
	.align		4
.L_194:
        /*00c8*/ 	.byte	0x04, 0x17
        /*00ca*/ 	.short	(.L_196 - .L_195)
.L_195:
        /*00cc*/ 	.word	0x00000000
        /*00d0*/ 	.short	0x0008
        /*00d2*/ 	.short	0x002c
        /*00d4*/ 	.byte	0x00, 0xf0, 0x11, 0x00


	//----- nvinfo : EIATTR_KPARAM_INFO
	.align		4
.L_196:
        /*00d8*/ 	.byte	0x04, 0x17
        /*00da*/ 	.short	(.L_198 - .L_197)
.L_197:
        /*00dc*/ 	.word	0x00000000
        /*00e0*/ 	.short	0x0007
        /*00e2*/ 	.short	0x0028
        /*00e4*/ 	.byte	0x00, 0xf0, 0x11, 0x00


	//----- nvinfo : EIATTR_KPARAM_INFO
	.align		4
.L_198:
        /*00e8*/ 	.byte	0x04, 0x17
        /*00ea*/ 	.short	(.L_200 - .L_199)
.L_199:
        /*00ec*/ 	.word	0x00000000
        /*00f0*/ 	.short	0x0006
        /*00f2*/ 	.short	0x0024
        /*00f4*/ 	.byte	0x00, 0xf0, 0x11, 0x00


	//----- nvinfo : EIATTR_KPARAM_INFO
	.align		4
.L_200:
        /*00f8*/ 	.byte	0x04, 0x17
        /*00fa*/ 	.short	(.L_202 - .L_201)
.L_201:
        /*00fc*/ 	.word	0x00000000
        /*0100*/ 	.short	0x0005
        /*0102*/ 	.short	0x0020
        /*0104*/ 	.byte	0x00, 0xf0, 0x11, 0x00


	//----- nvinfo : EIATTR_KPARAM_INFO
	.align		4
.L_202:
        /*0108*/ 	.byte	0x04, 0x17
        /*010a*/ 	.short	(.L_204 - .L_203)
.L_203:
        /*010c*/ 	.word	0x00000000
        /*0110*/ 	.short	0x0004
        /*0112*/ 	.short	0x001c
        /*0114*/ 	.byte	0x00, 0xf0, 0x11, 0x00


	//----- nvinfo : EIATTR_KPARAM_INFO
	.align		4
.L_204:
        /*0118*/ 	.byte	0x04, 0x17
        /*011a*/ 	.short	(.L_206 - .L_205)
.L_205:
        /*011c*/ 	.word	0x00000000
        /*0120*/ 	.short	0x0003
        /*0122*/ 	.short	0x0018
        /*0124*/ 	.byte	0x00, 0xf0, 0x11, 0x00


	//----- nvinfo : EIATTR_KPARAM_INFO
	.align		4
.L_206:
        /*0128*/ 	.byte	0x04, 0x17
        /*012a*/ 	.short	(.L_208 - .L_207)
.L_207:
        /*012c*/ 	.word	0x00000000
        /*0130*/ 	.short	0x0002
        /*0132*/ 	.short	0x0010
        /*0134*/ 	.byte	0x00, 0xf5, 0x21, 0x00


	//----- nvinfo : EIATTR_KPARAM_INFO
	.align		4
.L_208:
        /*0138*/ 	.byte	0x04, 0x17
        /*013a*/ 	.short	(.L_210 - .L_209)
.L_209:
        /*013c*/ 	.word	0x00000000
        /*0140*/ 	.short	0x0001
        /*0142*/ 	.short	0x0008
        /*0144*/ 	.byte	0x00, 0xf0, 0x21, 0x00


	//----- nvinfo : EIATTR_KPARAM_INFO
	.align		4
.L_210:
        /*0148*/ 	.byte	0x04, 0x17
        /*014a*/ 	.short	(.L_212 - .L_211)
.L_211:
        /*014c*/ 	.word	0x00000000
        /*0150*/ 	.short	0x0000
        /*0152*/ 	.short	0x0000
        /*0154*/ 	.byte	0x00, 0xf5, 0x21, 0x00


	//----- nvinfo : EIATTR_SPARSE_MMA_MASK
	.align		4
.L_212:
        /*0158*/ 	.byte	0x03, 0x50
        /*015a*/ 	.short	0x0000


	//----- nvinfo : EIATTR_MAXREG_COUNT
	.align		4
        /*015c*/ 	.byte	0x03, 0x1b
        /*015e*/ 	.short	0x00ff


	//----- nvinfo : EIATTR_NUM_BARRIERS
	.align		4
        /*0160*/ 	.byte	0x02, 0x4c
        /*0162*/ 	.byte	0x01
	.zero		1


	//----- nvinfo : EIATTR_MERCURY_ISA_VERSION
	.align		4
        /*0164*/ 	.byte	0x03, 0x5f
        /*0166*/ 	.short	0x0101


	//----- nvinfo : EIATTR_VRC_CTA_INIT_COUNT
	.align		4
        /*0168*/ 	.byte	0x02, 0x4a
	.zero		1
	.zero		1


	//----- nvinfo : EIATTR_EXIT_INSTR_OFFSETS
	.align		4
        /*016c*/ 	.byte	0x04, 0x1c
        /*016e*/ 	.short	(.L_214 - .L_213)


	//   ....[0]....
.L_213:
        /*0170*/ 	.word	0x000030d0


	//   ....[1]....
        /*0174*/ 	.word	0x000031b0


	//   ....[2]....
        /*0178*/ 	.word	0x00005300


	//   ....[3]....
        /*017c*/ 	.word	0x000053d0


	//----- nvinfo : EIATTR_CRS_STACK_SIZE
	.align		4
.L_214:
        /*0180*/ 	.byte	0x04, 0x1e
        /*0182*/ 	.short	(.L_216 - .L_215)
.L_215:
        /*0184*/ 	.word	0x00000000


	//----- nvinfo : EIATTR_CBANK_PARAM_SIZE
	.align		4
.L_216:
        /*0188*/ 	.byte	0x03, 0x19
        /*018a*/ 	.short	0x0060


	//----- nvinfo : EIATTR_PARAM_CBANK
	.align		4
        /*018c*/ 	.byte	0x04, 0x0a
        /*018e*/ 	.short	(.L_218 - .L_217)
	.align		4
.L_217:
        /*0190*/ 	.word	index@(.nv.constant0._Z36BackProjTransConeFlatDisCUDA3dKernelILb0EEvPfyPKfiiiiiiffffffffffff)
        /*0194*/ 	.short	0x0380
        /*0196*/ 	.short	0x0060


	//----- nvinfo : EIATTR_SW_WAR
	.align		4
.L_218:
        /*0198*/ 	.byte	0x04, 0x36
        /*019a*/ 	.short	(.L_220 - .L_219)
.L_219:
        /*019c*/ 	.word	0x00000008
.L_220:


//--------------------- .nv.info._Z31BackProjConeFlatDisCUDA3dKernelILb0EEvPfPKfS2_iiiiiiffffffffffff --------------------------
	.section	.nv.info._Z31BackProjConeFlatDisCUDA3dKernelILb0EEvPfPKfS2_iiiiiiffffffffffff,"",@"SHT_CUDA_INFO"
	.sectionflags	@""
	.align	4


	//----- nvinfo : EIATTR_CUDA_API_VERSION
	.align		4
        /*0000*/ 	.byte	0x04, 0x37
        /*0002*/ 	.short	(.L_222 - .L_221)
.L_221:
        /*0004*/ 	.word	0x00000082


	//----- nvinfo : EIATTR_KPARAM_INFO
	.align		4
.L_222:
        /*0008*/ 	.byte	0x04, 0x17
        /*000a*/ 	.short	(.L_224 - .L_223)
.L_223:
        /*000c*/ 	.word	0x00000000
        /*0010*/ 	.short	0x0014
        /*0012*/ 	.short	0x005c
        /*0014*/ 	.byte	0x00, 0xf0, 0x11, 0x00


	//----- nvinfo : EIATTR_KPARAM_INFO
	.align		4
.L_224:
        /*0018*/ 	.byte	0x04, 0x17
        /*001a*/ 	.short	(.L_226 - .L_225)
.L_225:
        /*001c*/ 	.word	0x00000000
        /*0020*/ 	.short	0x0013
        /*0022*/ 	.short	0x0058
        /*0024*/ 	.byte	0x00, 0xf0, 0x11, 0x00


	//----- nvinfo : EIATTR_KPARAM_INFO
	.align		4
.L_226:
        /*0028*/ 	.byte	0x04, 0x17
        /*002a*/ 	.short	(.L_228 - .L_227)
.L_227:
        /*002c*/ 	.word	0x00000000
        /*0030*/ 	.short	0x0012
        /*0032*/ 	.short	0x0054
        /*0034*/ 	.byte	0x00, 0xf0, 0x11, 0x00


	//----- nvinfo : EIATTR_KPARAM_INFO
	.align		4
.L_228:
        /*0038*/ 	.byte	0x04, 0x17
        /*003a*/ 	.short	(.L_230 - .L_229)
.L_229:
        /*003c*/ 	.word	0x00000000
        /*0040*/ 	.short	0x0011
        /*0042*/ 	.short	0x0050
        /*0044*/ 	.byte	0x00, 0xf0, 0x11, 0x00


	//----- nvinfo : EIATTR_KPARAM_INFO
	.align		4
.L_230:
        /*0048*/ 	.byte	0x04, 0x17
        /*004a*/ 	.short	(.L_232 - .L_231)
.L_231:
        /*004c*/ 	.word	0x00000000
        /*0050*/ 	.short	0x0010
        /*0052*/ 	.short	0x004c
        /*0054*/ 	.byte	0x00, 0xf0, 0x11, 0x00


	//----- nvinfo : EIATTR_KPARAM_INFO
	.align		4
.L_232:
        /*0058*/ 	.byte	0x04, 0x17
        /*005a*/ 	.short	(.L_234 - .L_233)
.L_233:
        /*005c*/ 	.word	0x00000000
        /*0060*/ 	.short	0x000f
        /*0062*/ 	.short	0x0048
        /*0064*/ 	.byte	0x00, 0xf0, 0x11, 0x00


	//----- nvinfo : EIATTR_KPARAM_INFO
	.align		4
.L_234:
        /*0068*/ 	.byte	0x04, 0x17
        /*006a*/ 	.short	(.L_236 - .L_235)
.L_235:
        /*006c*/ 	.word	0x00000000
        /*0070*/ 	.short	0x000e
        /*0072*/ 	.short	0x0044
        /*0074*/ 	.byte	0x00, 0xf0, 0x11, 0x00


	//----- nvinfo : EIATTR_KPARAM_INFO
	.align		4
.L_236:
        /*0078*/ 	.byte	0x04, 0x17
        /*007a*/ 	.short	(.L_238 - .L_237)
.L_237:
        /*007c*/ 	.word	0x00000000
        /*0080*/ 	.short	0x000d
        /*0082*/ 	.short	0x0040
        /*0084*/ 	.byte	0x00, 0xf0, 0x11, 0x00


	//----- nvinfo : EIATTR_KPARAM_INFO
	.align		4
.L_238:
        /*0088*/ 	.byte	0x04, 0x17
        /*008a*/ 	.short	(.L_240 - .L_239)
.L_239:
        /*008c*/ 	.word	0x00000000
        /*0090*/ 	.short	0x000c
        /*0092*/ 	.short	0x003c
        /*0094*/ 	.byte	0x00, 0xf0, 0x11, 0x00


	//----- nvinfo : EIATTR_KPARAM_INFO
	.align		4
.L_240:
        /*0098*/ 	.byte	0x04, 0x17
        /*009a*/ 	.short	(.L_242 - .L_241)
.L_241:
        /*009c*/ 	.word	0x00000000
        /*00a0*/ 	.short	0x000b
        /*00a2*/ 	.short	0x0038
        /*00a4*/ 	.byte	0x00, 0xf0, 0x11, 0x00


	//----- nvinfo : EIATTR_KPARAM_INFO
	.align		4
.L_242:
        /*00a8*/ 	.byte	0x04, 0x17
        /*00aa*/ 	.short	(.L_244 - .L_243)
.L_243:
        /*00ac*/ 	.word	0x00000000
        /*00b0*/ 	.short	0x000a
        /*00b2*/ 	.short	0x0034
        /*00b4*/ 	.byte	0x00, 0xf0, 0x11, 0x00


	//----- nvinfo : EIATTR_KPARAM_INFO
	.align		4
.L_244:
        /*00b8*/ 	.byte	0x04, 0x17
        /*00ba*/ 	.short	(.L_246 - .L_245)
.L_245:
        /*00bc*/ 	.word	0x00000000
        /*00c0*/ 	.short	0x0009
        /*00c2*/ 	.short	0x0030
        /*00c4*/ 	.byte	0x00, 0xf0, 0x11, 0x00


	//----- nvinfo : EIATTR_KPARAM_INFO
	.align		4
.L_246:
        /*00c8*/ 	.byte	0x04, 0x17
        /*00ca*/ 	.short	(.L_248 - .L_247)
.L_247:
        /*00cc*/ 	.word	0x00000000
        /*00d0*/ 	.short	0x0008
        /*00d2*/ 	.short	0x002c
        /*00d4*/ 	.byte	0x00, 0xf0, 0x11, 0x00


	//----- nvinfo : EIATTR_KPARAM_INFO
	.align		4
.L_248:
        /*00d8*/ 	.byte	0x04, 0x17
        /*00da*/ 	.short	(.L_250 - .L_249)
.L_249:
        /*00dc*/ 	.word	0x00000000
        /*00e0*/ 	.short	0x0007
        /*00e2*/ 	.short	0x0028
        /*00e4*/ 	.byte	0x00, 0xf0, 0x11, 0x00


	//----- nvinfo : EIATTR_KPARAM_INFO
	.align		4
.L_250:
        /*00e8*/ 	.byte	0x04, 0x17
        /*00ea*/ 	.short	(.L_252 - .L_251)
.L_251:
        /*00ec*/ 	.word	0x00000000
        /*00f0*/ 	.short	0x0006
        /*00f2*/ 	.short	0x0024
        /*00f4*/ 	.byte	0x00, 0xf0, 0x11, 0x00


	//----- nvinfo : EIATTR_KPARAM_INFO
	.align		4
.L_252:
        /*00f8*/ 	.byte	0x04, 0x17
        /*00fa*/ 	.short	(.L_254 - .L_253)
.L_253:
        /*00fc*/ 	.word	0x00000000
        /*0100*/ 	.short	0x0005
        /*0102*/ 	.short	0x0020
        /*0104*/ 	.byte	0x00, 0xf0, 0x11, 0x00


	//----- nvinfo : EIATTR_KPARAM_INFO
	.align		4
.L_254:
        /*0108*/ 	.byte	0x04, 0x17
        /*010a*/ 	.short	(.L_256 - .L_255)
.L_255:
        /*010c*/ 	.word	0x00000000
        /*0110*/ 	.short	0x0004
        /*0112*/ 	.short	0x001c
        /*0114*/ 	.byte	0x00, 0xf0, 0x11, 0x00


	//----- nvinfo : EIATTR_KPARAM_INFO
	.align		4
.L_256:
        /*0118*/ 	.byte	0x04, 0x17
        /*011a*/ 	.short	(.L_258 - .L_257)
.L_257:
        /*011c*/ 	.word	0x00000000
        /*0120*/ 	.short	0x0003
        /*0122*/ 	.short	0x0018
        /*0124*/ 	.byte	0x00, 0xf0, 0x11, 0x00


	//----- nvinfo : EIATTR_KPARAM_INFO
	.align		4
.L_258:
        /*0128*/ 	.byte	0x04, 0x17
        /*012a*/ 	.short	(.L_260 - .L_259)
.L_259:
        /*012c*/ 	.word	0x00000000
        /*0130*/ 	.short	0x0002
        /*0132*/ 	.short	0x0010
        /*0134*/ 	.byte	0x00, 0xf5, 0x21, 0x00


	//----- nvinfo : EIATTR_KPARAM_INFO
	.align		4
.L_260:
        /*0138*/ 	.byte	0x04, 0x17
        /*013a*/ 	.short	(.L_262 - .L_261)
.L_261:
        /*013c*/ 	.word	0x00000000
        /*0140*/ 	.short	0x0001
        /*0142*/ 	.short	0x0008
        /*0144*/ 	.byte	0x00, 0xf5, 0x21, 0x00


	//----- nvinfo : EIATTR_KPARAM_INFO
	.align		4
.L_262:
        /*0148*/ 	.byte	0x04, 0x17
        /*014a*/ 	.short	(.L_264 - .L_263)
.L_263:
        /*014c*/ 	.word	0x00000000
        /*0150*/ 	.short	0x0000
        /*0152*/ 	.short	0x0000
        /*0154*/ 	.byte	0x00, 0xf5, 0x21, 0x00


	//----- nvinfo : EIATTR_SPARSE_MMA_MASK
	.align		4
.L_264:
        /*0158*/ 	.byte	0x03, 0x50
        /*015a*/ 	.short	0x0000


	//----- nvinfo : EIATTR_MAXREG_COUNT
	.align		4
        /*015c*/ 	.byte	0x03, 0x1b
        /*015e*/ 	.short	0x00ff


	//----- nvinfo : EIATTR_NUM_BARRIERS
	.align		4
        /*0160*/ 	.byte	0x02, 0x4c
        /*0162*/ 	.byte	0x01
	.zero		1


	//----- nvinfo : EIATTR_MERCURY_ISA_VERSION
	.align		4
        /*0164*/ 	.byte	0x03, 0x5f
        /*0166*/ 	.short	0x0101


	//----- nvinfo : EIATTR_VRC_CTA_INIT_COUNT
	.align		4
        /*0168*/ 	.byte	0x02, 0x4a
	.zero		1
	.zero		1


	//----- nvinfo : EIATTR_EXIT_INSTR_OFFSETS
	.align		4
        /*016c*/ 	.byte	0x04, 0x1c
        /*016e*/ 	.short	(.L_266 - .L_265)


	//   ....[0]....
.L_265:
        /*0170*/ 	.word	0x00001950


	//   ....[1]....
        /*0174*/ 	.word	0x00003140


	//   ....[2]....
        /*0178*/ 	.word	0x00003aa0


	//   ....[3]....
        /*017c*/ 	.word	0x000052e0


	//----- nvinfo : EIATTR_CRS_STACK_SIZE
	.align		4
.L_266:
        /*0180*/ 	.byte	0x04, 0x1e
        /*0182*/ 	.short	(.L_268 - .L_267)
.L_267:
        /*0184*/ 	.word	0x00000000


	//----- nvinfo : EIATTR_CBANK_PARAM_SIZE
	.align		4
.L_268:
        /*0188*/ 	.byte	0x03, 0x19
        /*018a*/ 	.short	0x0060


	//----- nvinfo : EIATTR_PARAM_CBANK
	.align		4
        /*018c*/ 	.byte	0x04, 0x0a
        /*018e*/ 	.short	(.L_270 - .L_269)
	.align		4
.L_269:
        /*0190*/ 	.word	index@(.nv.constant0._Z31BackProjConeFlatDisCUDA3dKernelILb0EEvPfPKfS2_iiiiiiffffffffffff)
        /*0194*/ 	.short	0x0380
        /*0196*/ 	.short	0x0060


	//----- nvinfo : EIATTR_SW_WAR
	.align		4
.L_270:
        /*0198*/ 	.byte	0x04, 0x36
        /*019a*/ 	.short	(.L_272 - .L_271)
.L_271:
        /*019c*/ 	.word	0x00000008
.L_272:


//--------------------- .nv.info._Z32ProjTransConeFlatDisCUDA3dKernelPfPKfS1_iiiiiiffffffffffff --------------------------
	.section	.nv.info._Z32ProjTransConeFlatDisCUDA3dKernelPfPKfS1_iiiiiiffffffffffff,"",@"SHT_CUDA_INFO"
	.sectionflags	@""
	.align	4


	//----- nvinfo : EIATTR_CUDA_API_VERSION
	.align		4
        /*0000*/ 	.byte	0x04, 0x37
        /*0002*/ 	.short	(.L_274 - .L_273)
.L_273:
        /*0004*/ 	.word	0x00000082


	//----- nvinfo : EIATTR_KPARAM_INFO
	.align		4
.L_274:
        /*0008*/ 	.byte	0x04, 0x17
        /*000a*/ 	.short	(.L_276 - .L_275)
.L_275:
        /*000c*/ 	.word	0x00000000
        /*0010*/ 	.short	0x0014
        /*0012*/ 	.short	0x005c
        /*0014*/ 	.byte	0x00, 0xf0, 0x11, 0x00


	//----- nvinfo : EIATTR_KPARAM_INFO
	.align		4
.L_276:
        /*0018*/ 	.byte	0x04, 0x17
        /*001a*/ 	.short	(.L_278 - .L_277)
.L_277:
        /*001c*/ 	.word	0x00000000
        /*0020*/ 	.short	0x0013
        /*0022*/ 	.short	0x0058
        /*0024*/ 	.byte	0x00, 0xf0, 0x11, 0x00


	//----- nvinfo : EIATTR_KPARAM_INFO
	.align		4
.L_278:
        /*0028*/ 	.byte	0x04, 0x17
        /*002a*/ 	.short	(.L_280 - .L_279)
.L_279:
        /*002c*/ 	.word	0x00000000
        /*0030*/ 	.short	0x0012
        /*0032*/ 	.short	0x0054
        /*0034*/ 	.byte	0x00, 0xf0, 0x11, 0x00


	//----- nvinfo : EIATTR_KPARAM_INFO
	.align		4
.L_280:
        /*0038*/ 	.byte	0x04, 0x17
        /*003a*/ 	.short	(.L_282 - .L_281)
.L_281:
        /*003c*/ 	.word	0x00000000
        /*0040*/ 	.short	0x0011
        /*0042*/ 	.short	0x0050
        /*0044*/ 	.byte	0x00, 0xf0, 0x11, 0x00


	//----- nvinfo : EIATTR_KPARAM_INFO
	.align		4
.L_282:
        /*0048*/ 	.byte	0x04, 0x17
        /*004a*/ 	.short	(.L_284 - .L_283)
.L_283:
        /*004c*/ 	.word	0x00000000
        /*0050*/ 	.short	0x0010
        /*0052*/ 	.short	0x004c
        /*0054*/ 	.byte	0x00, 0xf0, 0x11, 0x00


	//----- nvinfo : EIATTR_KPARAM_INFO
	.align		4
.L_284:
        /*0058*/ 	.byte	0x04, 0x17
        /*005a*/ 	.short	(.L_286 - .L_285)
.L_285:
        /*005c*/ 	.word	0x00000000
        /*0060*/ 	.short	0x000f
        /*0062*/ 	.short	0x0048
        /*0064*/ 	.byte	0x00, 0xf0, 0x11, 0x00


	//----- nvinfo : EIATTR_KPARAM_INFO
	.align		4
.L_286:
        /*0068*/ 	.byte	0x04, 0x17
        /*006a*/ 	.short	(.L_288 - .L_287)
.L_287:
        /*006c*/ 	.word	0x00000000
        /*0070*/ 	.short	0x000e
        /*0072*/ 	.short	0x0044
        /*0074*/ 	.byte	0x00, 0xf0, 0x11, 0x00


	//----- nvinfo : EIATTR_KPARAM_INFO
	.align		4
.L_288:
        /*0078*/ 	.byte	0x04, 0x17
        /*007a*/ 	.short	(.L_290 - .L_289)
.L_289:
        /*007c*/ 	.word	0x00000000
        /*0080*/ 	.short	0x000d
        /*0082*/ 	.short	0x0040
        /*0084*/ 	.byte	0x00, 0xf0, 0x11, 0x00


	//----- nvinfo : EIATTR_KPARAM_INFO
	.align		4
.L_290:
        /*0088*/ 	.byte	0x04, 0x17
        /*008a*/ 	.short	(.L_292 - .L_291)
.L_291:
        /*008c*/ 	.word	0x00000000
        /*0090*/ 	.short	0x000c
        /*0092*/ 	.short	0x003c
        /*0094*/ 	.byte	0x00, 0xf0, 0x11, 0x00


	//----- nvinfo : EIATTR_KPARAM_INFO
	.align		4
.L_292:
        /*0098*/ 	.byte	0x04, 0x17
        /*009a*/ 	.short	(.L_294 - .L_293)
.L_293:
        /*009c*/ 	.word	0x00000000
        /*00a0*/ 	.short	0x000b
        /*00a2*/ 	.short	0x0038
        /*00a4*/ 	.byte	0x00, 0xf0, 0x11, 0x00


	//----- nvinfo : EIATTR_KPARAM_INFO
	.align		4
.L_294:
        /*00a8*/ 	.byte	0x04, 0x17
        /*00aa*/ 	.short	(.L_296 - .L_295)
.L_295:
        /*00ac*/ 	.word	0x00000000
        /*00b0*/ 	.short	0x000a
        /*00b2*/ 	.short	0x0034
        /*00b4*/ 	.byte	0x00, 0xf0, 0x11, 0x00


	//----- nvinfo : EIATTR_KPARAM_INFO
	.align		4
.L_296:
        /*00b8*/ 	.byte	0x04, 0x17
        /*00ba*/ 	.short	(.L_298 - .L_297)
.L_297:
        /*00bc*/ 	.word	0x00000000
        /*00c0*/ 	.short	0x0009
        /*00c2*/ 	.short	0x0030
        /*00c4*/ 	.byte	0x00, 0xf0, 0x11, 0x00


	//----- nvinfo : EIATTR_KPARAM_INFO
	.align		4
.L_298:
        /*00c8*/ 	.byte	0x04, 0x17
        /*00ca*/ 	.short	(.L_300 - .L_299)
.L_299:
        /*00cc*/ 	.word	0x00000000
        /*00d0*/ 	.short	0x0008
        /*00d2*/ 	.short	0x002c
        /*00d4*/ 	.byte	0x00, 0xf0, 0x11, 0x00


	//----- nvinfo : EIATTR_KPARAM_INFO
	.align		4
.L_300:
        /*00d8*/ 	.byte	0x04, 0x17
        /*00da*/ 	.short	(.L_302 - .L_301)
.L_301:
        /*00dc*/ 	.word	0x00000000
        /*00e0*/ 	.short	0x0007
        /*00e2*/ 	.short	0x0028
        /*00e4*/ 	.byte	0x00, 0xf0, 0x11, 0x00


	//----- nvinfo : EIATTR_KPARAM_INFO
	.align		4
.L_302:
        /*00e8*/ 	.byte	0x04, 0x17
        /*00ea*/ 	.short	(.L_304 - .L_303)
.L_303:
        /*00ec*/ 	.word	0x00000000
        /*00f0*/ 	.short	0x0006
        /*00f2*/ 	.short	0x0024
        /*00f4*/ 	.byte	0x00, 0xf0, 0x11, 0x00


	//----- nvinfo : EIATTR_KPARAM_INFO
	.align		4
.L_304:
        /*00f8*/ 	.byte	0x04, 0x17
        /*00fa*/ 	.short	(.L_306 - .L_305)
.L_305:
        /*00fc*/ 	.word	0x00000000
        /*0100*/ 	.short	0x0005
        /*0102*/ 	.short	0x0020
        /*0104*/ 	.byte	0x00, 0xf0, 0x11, 0x00


	//----- nvinfo : EIATTR_KPARAM_INFO
	.align		4
.L_306:
        /*0108*/ 	.byte	0x04, 0x17
        /*010a*/ 	.short	(.L_308 - .L_307)
.L_307:
        /*010c*/ 	.word	0x00000000
        /*0110*/ 	.short	0x0004
        /*0112*/ 	.short	0x001c
        /*0114*/ 	.byte	0x00, 0xf0, 0x11, 0x00


	//----- nvinfo : EIATTR_KPARAM_INFO
	.align		4
.L_308:
        /*0118*/ 	.byte	0x04, 0x17
        /*011a*/ 	.short	(.L_310 - .L_309)
.L_309:
        /*011c*/ 	.word	0x00000000
        /*0120*/ 	.short	0x0003
        /*0122*/ 	.short	0x0018
        /*0124*/ 	.byte	0x00, 0xf0, 0x11, 0x00


	//----- nvinfo : EIATTR_KPARAM_INFO
	.align		4
.L_310:
        /*0128*/ 	.byte	0x04, 0x17
        /*012a*/ 	.short	(.L_312 - .L_311)
.L_311:
        /*012c*/ 	.word	0x00000000
        /*0130*/ 	.short	0x0002
        /*0132*/ 	.short	0x0010
        /*0134*/ 	.byte	0x00, 0xf5, 0x21, 0x00


	//----- nvinfo : EIATTR_KPARAM_INFO
	.align		4
.L_312:
        /*0138*/ 	.byte	0x04, 0x17
        /*013a*/ 	.short	(.L_314 - .L_313)
.L_313:
        /*013c*/ 	.word	0x00000000
        /*0140*/ 	.short	0x0001
        /*0142*/ 	.short	0x0008
        /*0144*/ 	.byte	0x00, 0xf5, 0x21, 0x00


	//----- nvinfo : EIATTR_KPARAM_INFO
	.align		4
.L_314:
        /*0148*/ 	.byte	0x04, 0x17
        /*014a*/ 	.short	(.L_316 - .L_315)
.L_315:
        /*014c*/ 	.word	0x00000000
        /*0150*/ 	.short	0x0000
        /*0152*/ 	.short	0x0000
        /*0154*/ 	.byte	0x00, 0xf5, 0x21, 0x00


	//----- nvinfo : EIATTR_SPARSE_MMA_MASK
	.align		4
.L_316:
        /*0158*/ 	.byte	0x03, 0x50
        /*015a*/ 	.short	0x0000


	//----- nvinfo : EIATTR_MAXREG_COUNT
	.align		4
        /*015c*/ 	.byte	0x03, 0x1b
        /*015e*/ 	.short	0x00ff


	//----- nvinfo : EIATTR_NUM_BARRIERS
	.align		4
        /*0160*/ 	.byte	0x02, 0x4c
        /*0162*/ 	.byte	0x01
	.zero		1


	//----- nvinfo : EIATTR_MERCURY_ISA_VERSION
	.align		4
        /*0164*/ 	.byte	0x03, 0x5f
        /*0166*/ 	.short	0x0101


	//----- nvinfo : EIATTR_VRC_CTA_INIT_COUNT
	.align		4
        /*0168*/ 	.byte	0x02, 0x4a
	.zero		1
	.zero		1


	//----- nvinfo : EIATTR_EXIT_INSTR_OFFSETS
	.align		4
        /*016c*/ 	.byte	0x04, 0x1c
        /*016e*/ 	.short	(.L_318 - .L_317)


	//   ....[0]....
.L_317:
        /*0170*/ 	.word	0x00001d50


	//   ....[1]....
        /*0174*/ 	.word	0x00003350


	//   ....[2]....
        /*0178*/ 	.word	0x000040a0


	//   ....[3]....
        /*017c*/ 	.word	0x000056e0


	//----- nvinfo : EIATTR_CRS_STACK_SIZE
	.align		4
.L_318:
        /*0180*/ 	.byte	0x04, 0x1e
        /*0182*/ 	.short	(.L_320 - .L_319)
.L_319:
        /*0184*/ 	.word	0x00000000


	//----- nvinfo : EIATTR_CBANK_PARAM_SIZE
	.align		4
.L_320:
        /*0188*/ 	.byte	0x03, 0x19
        /*018a*/ 	.short	0x0060


	//----- nvinfo : EIATTR_PARAM_CBANK
	.align		4
        /*018c*/ 	.byte	0x04, 0x0a
        /*018e*/ 	.short	(.L_322 - .L_321)
	.align		4
.L_321:
        /*0190*/ 	.word	index@(.nv.constant0._Z32ProjTransConeFlatDisCUDA3dKernelPfPKfS1_iiiiiiffffffffffff)
        /*0194*/ 	.short	0x0380
        /*0196*/ 	.short	0x0060


	//----- nvinfo : EIATTR_SW_WAR
	.align		4
.L_322:
        /*0198*/ 	.byte	0x04, 0x36
        /*019a*/ 	.short	(.L_324 - .L_323)
.L_323:
        /*019c*/ 	.word	0x00000008
.L_324:


//--------------------- .nv.info._Z27ProjConeFlatDisCUDA3dKernelPfyPKfiiiiiiffffffffffff --------------------------
	.section	.nv.info._Z27ProjConeFlatDisCUDA3dKernelPfyPKfiiiiiiffffffffffff,"",@"SHT_CUDA_INFO"
	.sectionflags	@""
	.align	4


	//----- nvinfo : EIATTR_CUDA_API_VERSION
	.align		4
        /*0000*/ 	.byte	0x04, 0x37
        /*0002*/ 	.short	(.L_326 - .L_325)
.L_325:
        /*0004*/ 	.word	0x00000082


	//----- nvinfo : EIATTR_KPARAM_INFO
	.align		4
.L_326:
        /*0008*/ 	.byte	0x04, 0x17
        /*000a*/ 	.short	(.L_328 - .L_327)
.L_327:
        /*000c*/ 	.word	0x00000000
        /*0010*/ 	.short	0x0014
        /*0012*/ 	.short	0x005c
        /*0014*/ 	.byte	0x00, 0xf0, 0x11, 0x00


	//----- nvinfo : EIATTR_KPARAM_INFO
	.align		4
.L_328:
        /*0018*/ 	.byte	0x04, 0x17
        /*001a*/ 	.short	(.L_330 - .L_329)
.L_329:
        /*001c*/ 	.word	0x00000000
        /*0020*/ 	.short	0x0013
        /*0022*/ 	.short	0x0058
        /*0024*/ 	.byte	0x00, 0xf0, 0x11, 0x00


	//----- nvinfo : EIATTR_KPARAM_INFO
	.align		4
.L_330:
        /*0028*/ 	.byte	0x04, 0x17
        /*002a*/ 	.short	(.L_332 - .L_331)
.L_331:
        /*002c*/ 	.word	0x00000000
        /*0030*/ 	.short	0x0012
        /*0032*/ 	.short	0x0054
        /*0034*/ 	.byte	0x00, 0xf0, 0x11, 0x00


	//----- nvinfo : EIATTR_KPARAM_INFO
	.align		4
.L_332:
        /*0038*/ 	.byte	0x04, 0x17
        /*003a*/ 	.short	(.L_334 - .L_333)
.L_333:
        /*003c*/ 	.word	0x00000000
        /*0040*/ 	.short	0x0011
        /*0042*/ 	.short	0x0050
        /*0044*/ 	.byte	0x00, 0xf0, 0x11, 0x00


	//----- nvinfo : EIATTR_KPARAM_INFO
	.align		4
.L_334:
        /*0048*/ 	.byte	0x04, 0x17
        /*004a*/ 	.short	(.L_336 - .L_335)
.L_335:
        /*004c*/ 	.word	0x00000000
        /*0050*/ 	.short	0x0010
        /*0052*/ 	.short	0x004c
        /*0054*/ 	.byte	0x00, 0xf0, 0x11, 0x00


	//----- nvinfo : EIATTR_KPARAM_INFO
	.align		4
.L_336:
        /*0058*/ 	.byte	0x04, 0x17
        /*005a*/ 	.short	(.L_338 - .L_337)
.L_337:
        /*005c*/ 	.word	0x00000000
        /*0060*/ 	.short	0x000f
        /*0062*/ 	.short	0x0048
        /*0064*/ 	.byte	0x00, 0xf0, 0x11, 0x00


	//----- nvinfo : EIATTR_KPARAM_INFO
	.align		4
.L_338:
        /*0068*/ 	.byte	0x04, 0x17
        /*006a*/ 	.short	(.L_340 - .L_339)
.L_339:
        /*006c*/ 	.word	0x00000000
        /*0070*/ 	.short	0x000e
        /*0072*/ 	.short	0x0044
        /*0074*/ 	.byte	0x00, 0xf0, 0x11, 0x00


	//----- nvinfo : EIATTR_KPARAM_INFO
	.align		4
.L_340:
        /*0078*/ 	.byte	0x04, 0x17
        /*007a*/ 	.short	(.L_342 - .L_341)
.L_341:
        /*007c*/ 	.word	0x00000000
        /*0080*/ 	.short	0x000d
        /*0082*/ 	.short	0x0040
        /*0084*/ 	.byte	0x00, 0xf0, 0x11, 0x00


	//----- nvinfo : EIATTR_KPARAM_INFO
	.align		4
.L_342:
        /*0088*/ 	.byte	0x04, 0x17
        /*008a*/ 	.short	(.L_344 - .L_343)
.L_343:
        /*008c*/ 	.word	0x00000000
        /*0090*/ 	.short	0x000c
        /*0092*/ 	.short	0x003c
        /*0094*/ 	.byte	0x00, 0xf0, 0x11, 0x00


	//----- nvinfo : EIATTR_KPARAM_INFO
	.align		4
.L_344:
        /*0098*/ 	.byte	0x04, 0x17
        /*009a*/ 	.short	(.L_346 - .L_345)
.L_345:
        /*009c*/ 	.word	0x00000000
        /*00a0*/ 	.short	0x000b
        /*00a2*/ 	.short	0x0038
        /*00a4*/ 	.byte	0x00, 0xf0, 0x11, 0x00


	//----- nvinfo : EIATTR_KPARAM_INFO
	.align		4
.L_346:
        /*00a8*/ 	.byte	0x04, 0x17
        /*00aa*/ 	.short	(.L_348 - .L_347)
.L_347:
        /*00ac*/ 	.word	0x00000000
        /*00b0*/ 	.short	0x000a
        /*00b2*/ 	.short	0x0034
        /*00b4*/ 	.byte	0x00, 0xf0, 0x11, 0x00


	//----- nvinfo : EIATTR_KPARAM_INFO
	.align		4
.L_348:
        /*00b8*/ 	.byte	0x04, 0x17
        /*00ba*/ 	.short	(.L_350 - .L_349)
.L_349:
        /*00bc*/ 	.word	0x00000000
        /*00c0*/ 	.short	0x0009
        /*00c2*/ 	.short	0x0030
        /*00c4*/ 	.byte	0x00, 0xf0, 0x11, 0x00


	//----- nvinfo : EIATTR_KPARAM_INFO
	.align		4
.L_350:
        /*00c8*/ 	.byte	0x04, 0x17
        /*00ca*/ 	.short	(.L_352 - .L_351)
.L_351:
        /*00cc*/ 	.word	0x00000000
        /*00d0*/ 	.short	0x0008
        /*00d2*/ 	.short	0x002c
        /*00d4*/ 	.byte	0x00, 0xf0, 0x11, 0x00


	//----- nvinfo : EIATTR_KPARAM_INFO
	.align		4
.L_352:
        /*00d8*/ 	.byte	0x04, 0x17
        /*00da*/ 	.short	(.L_354 - .L_353)
.L_353:
        /*00dc*/ 	.word	0x00000000
        /*00e0*/ 	.short	0x0007
        /*00e2*/ 	.short	0x0028
        /*00e4*/ 	.byte	0x00, 0xf0, 0x11, 0x00


	//----- nvinfo : EIATTR_KPARAM_INFO
	.align		4
.L_354:
        /*00e8*/ 	.byte	0x04, 0x17
        /*00ea*/ 	.short	(.L_356 - .L_355)
.L_355:
        /*00ec*/ 	.word	0x00000000
        /*00f0*/ 	.short	0x0006
        /*00f2*/ 	.short	0x0024
        /*00f4*/ 	.byte	0x00, 0xf0, 0x11, 0x00


	//----- nvinfo : EIATTR_KPARAM_INFO
	.align		4
.L_356:
        /*00f8*/ 	.byte	0x04, 0x17
        /*00fa*/ 	.short	(.L_358 - .L_357)
.L_357:
        /*00fc*/ 	.word	0x00000000
        /*0100*/ 	.short	0x0005
        /*0102*/ 	.short	0x0020
        /*0104*/ 	.byte	0x00, 0xf0, 0x11, 0x00


	//----- nvinfo : EIATTR_KPARAM_INFO
	.align		4
.L_358:
        /*0108*/ 	.byte	0x04, 0x17
        /*010a*/ 	.short	(.L_360 - .L_359)
.L_359:
        /*010c*/ 	.word	0x00000000
        /*0110*/ 	.short	0x0004
        /*0112*/ 	.short	0x001c
        /*0114*/ 	.byte	0x00, 0xf0, 0x11, 0x00


	//----- nvinfo : EIATTR_KPARAM_INFO
	.align		4
.L_360:
        /*0118*/ 	.byte	0x04, 0x17
        /*011a*/ 	.short	(.L_362 - .L_361)
.L_361:
        /*011c*/ 	.word	0x00000000
        /*0120*/ 	.short	0x0003
        /*0122*/ 	.short	0x0018
        /*0124*/ 	.byte	0x00, 0xf0, 0x11, 0x00


	//----- nvinfo : EIATTR_KPARAM_INFO
	.align		4
.L_362:
        /*0128*/ 	.byte	0x04, 0x17
        /*012a*/ 	.short	(.L_364 - .L_363)
.L_363:
        /*012c*/ 	.word	0x00000000
        /*0130*/ 	.short	0x0002
        /*0132*/ 	.short	0x0010
        /*0134*/ 	.byte	0x00, 0xf5, 0x21, 0x00


	//----- nvinfo : EIATTR_KPARAM_INFO
	.align		4
.L_364:
        /*0138*/ 	.byte	0x04, 0x17
        /*013a*/ 	.short	(.L_366 - .L_365)
.L_365:
        /*013c*/ 	.word	0x00000000
        /*0140*/ 	.short	0x0001
        /*0142*/ 	.short	0x0008
        /*0144*/ 	.byte	0x00, 0xf0, 0x21, 0x00


	//----- nvinfo : EIATTR_KPARAM_INFO
	.align		4
.L_366:
        /*0148*/ 	.byte	0x04, 0x17
        /*014a*/ 	.short	(.L_368 - .L_367)
.L_367:
        /*014c*/ 	.word	0x00000000
        /*0150*/ 	.short	0x0000
        /*0152*/ 	.short	0x0000
        /*0154*/ 	.byte	0x00, 0xf5, 0x21, 0x00


	//----- nvinfo : EIATTR_SPARSE_MMA_MASK
	.align		4
.L_368:
        /*0158*/ 	.byte	0x03, 0x50
        /*015a*/ 	.short	0x0000


	//----- nvinfo : EIATTR_MAXREG_COUNT
	.align		4
        /*015c*/ 	.byte	0x03, 0x1b
        /*015e*/ 	.short	0x00ff


	//----- nvinfo : EIATTR_NUM_BARRIERS
	.align		4
        /*0160*/ 	.byte	0x02, 0x4c
        /*0162*/ 	.byte	0x01
	.zero		1


	//----- nvinfo : EIATTR_MERCURY_ISA_VERSION
	.align		4
        /*0164*/ 	.byte	0x03, 0x5f
        /*0166*/ 	.short	0x0101


	//----- nvinfo : EIATTR_VRC_CTA_INIT_COUNT
	.align		4
        /*0168*/ 	.byte	0x02, 0x4a
	.zero		1
	.zero		1


	//----- nvinfo : EIATTR_EXIT_INSTR_OFFSETS
	.align		4
        /*016c*/ 	.byte	0x04, 0x1c
        /*016e*/ 	.short	(.L_370 - .L_369)


	//   ....[0]....
.L_369:
        /*0170*/ 	.word	0x00002fe0


	//   ....[1]....
        /*0174*/ 	.word	0x000033a0


	//   ....[2]....
        /*0178*/ 	.word	0x000053d0


	//   ....[3]....
        /*017c*/ 	.word	0x00005790


	//----- nvinfo : EIATTR_CRS_STACK_SIZE
	.align		4
.L_370:
        /*0180*/ 	.byte	0x04, 0x1e
        /*0182*/ 	.short	(.L_372 - .L_371)
.L_371:
        /*0184*/ 	.word	0x00000000


	//----- nvinfo : EIATTR_CBANK_PARAM_SIZE
	.align		4
.L_372:
        /*0188*/ 	.byte	0x03, 0x19
        /*018a*/ 	.short	0x0060


	//----- nvinfo : EIATTR_PARAM_CBANK
	.align		4
        /*018c*/ 	.byte	0x04, 0x0a
        /*018e*/ 	.short	(.L_374 - .L_373)
	.align		4
.L_373:
        /*0190*/ 	.word	index@(.nv.constant0._Z27ProjConeFlatDisCUDA3dKernelPfyPKfiiiiiiffffffffffff)
        /*0194*/ 	.short	0x0380
        /*0196*/ 	.short	0x0060


	//----- nvinfo : EIATTR_SW_WAR
	.align		4
.L_374:
        /*0198*/ 	.byte	0x04, 0x36
        /*019a*/ 	.short	(.L_376 - .L_375)
.L_375:
        /*019c*/ 	.word	0x00000008
.L_376:


//--------------------- .nv.callgraph             --------------------------
	.section	.nv.callgraph,"",@"SHT_CUDA_CALLGRAPH"
	.align	4
	.sectionentsize	8
	.align		4
        /*0000*/ 	.word	0x00000000
	.align		4
        /*0004*/ 	.word	0xffffffff
	.align		4
        /*0008*/ 	.word	0x00000000
	.align		4
        /*000c*/ 	.word	0xfffffffe
	.align		4
        /*0010*/ 	.word	0x00000000
	.align		4
        /*0014*/ 	.word	0xfffffffd
	.align		4
        /*0018*/ 	.word	0x00000000
	.align		4
        /*001c*/ 	.word	0xfffffffc


//--------------------- .nv.constant4             --------------------------
	.section	.nv.constant4,"a",@progbits
	.align	8
	.align		8
.nv.constant4:
        /*0000*/ 	.dword	__cudart_i2opi_f


//--------------------- .text._Z36BackProjTransConeFlatDisCUDA3dKernelILb1EEvPfyPKfiiiiiiffffffffffff --------------------------
	.section	.text._Z36BackProjTransConeFlatDisCUDA3dKernelILb1EEvPfyPKfiiiiiiffffffffffff,"ax",@progbits
	.align	128
        .global         _Z36BackProjTransConeFlatDisCUDA3dKernelILb1EEvPfyPKfiiiiiiffffffffffff
        .type           _Z36BackProjTransConeFlatDisCUDA3dKernelILb1EEvPfyPKfiiiiiiffffffffffff,@function
        .size           _Z36BackProjTransConeFlatDisCUDA3dKernelILb1EEvPfyPKfiiiiiiffffffffffff,(.L_x_835 - _Z36BackProjTransConeFlatDisCUDA3dKernelILb1EEvPfyPKfiiiiiiffffffffffff)
        .other          _Z36BackProjTransConeFlatDisCUDA3dKernelILb1EEvPfyPKfiiiiiiffffffffffff,@"STO_CUDA_ENTRY STV_DEFAULT"
_Z36BackProjTransConeFlatDisCUDA3dKernelILb1EEvPfyPKfiiiiiiffffffffffff:
.text._Z36BackProjTransConeFlatDisCUDA3dKernelILb1EEvPfyPKfiiiiiiffffffffffff:
[----:B------:R-:W0:Y:S01]  /*0000*/  LDC R1, c[0x0][0x37c] ;  /* 0x0000df00ff017b82 */ /* 0x000e220000000800 */
[----:B------:R-:W1:Y:S07]  /*0010*/  LDCU UR9, c[0x0][0x3a4] ;  /* 0x00007480ff0977ac */ /* 0x000e6e0008000800 */
[----:B------:R-:W2:Y:S01]  /*0020*/  S2UR UR8, SR_CTAID.X ;  /* 0x00000000000879c3 */ /* 0x000ea20000002500 */
[----:B0-----:R-:W-:Y:S01]  /*0030*/  IADD3 R1, PT, PT, R1, -0x20, RZ ;  /* 0xffffffe001017810 */ /* 0x001fe20007ffe0ff */
[----:B------:R-:W-:Y:S01]  /*0040*/  UMOV UR4, URZ ;  /* 0x000000ff00047c82 */ /* 0x000fe20008000000 */
[----:B------:R-:W0:Y:S01]  /*0050*/  LDCU.64 UR10, c[0x0][0x358] ;  /* 0x00006b00ff0a77ac */ /* 0x000e220008000a00 */
[----:B------:R-:W3:Y:S01]  /*0060*/  LDCU UR12, c[0x0][0x3a8] ;  /* 0x00007500ff0c77ac */ /* 0x000ee20008000800 */
[----:B-1----:R-:W1:Y:S01]  /*0070*/  I2F.U32.RP R0, UR9 ;  /* 0x0000000900007d06 */ /* 0x002e620008209000 */
[----:B------:R-:W-:-:S07]  /*0080*/  UISETP.NE.U32.AND UP2, UPT, UR9, URZ, UPT ;  /* 0x000000ff0900728c */ /* 0x000fce000bf45070 */
[----:B-1----:R-:W1:Y:S02]  /*0090*/  MUFU.RCP R0, R0 ;  /* 0x0000000000007308 */ /* 0x002e640000001000 */
[----:B-1----:R-:W-:-:S06]  /*00a0*/  VIADD R2, R0, 0xffffffe ;  /* 0x0ffffffe00027836 */ /* 0x002fcc0000000000 */
[----:B------:R-:W1:Y:S02]  /*00b0*/  F2I.FTZ.U32.TRUNC.NTZ R2, R2 ;  /* 0x0000000200027305 */ /* 0x000e64000021f000 */
[----:B-1----:R-:W-:-:S13]  /*00c0*/  R2UR UR5, R2 ;  /* 0x00000000020572ca */ /* 0x002fda00000e0000 */
[----:B------:R-:W-:-:S04]  /*00d0*/  UIADD3 UR6, UPT, UPT, URZ, -UR5, URZ ;  /* 0x80000005ff067290 */ /* 0x000fc8000fffe0ff */
[----:B------:R-:W-:-:S04]  /*00e0*/  UIMAD UR6, UR6, UR9, URZ ;  /* 0x00000009060672a4 */ /* 0x000fc8000f8e02ff */
[----:B------:R-:W-:-:S04]  /*00f0*/  UIMAD.WIDE.U32 UR4, UR5, UR6, UR4 ;  /* 0x00000006050472a5 */ /* 0x000fc8000f8e0004 */
[----:B--2---:R-:W-:-:S04]  /*0100*/  UIMAD.WIDE.U32 UR6, UR5, UR8, URZ ;  /* 0x00000008050672a5 */ /* 0x004fc8000f8e00ff */
[----:B------:R-:W-:-:S04]  /*0110*/  UIADD3 UR4, UPT, UPT, -UR7, URZ, URZ ;  /* 0x000000ff07047290 */ /* 0x000fc8000fffe1ff */
[----:B------:R-:W-:-:S04]  /*0120*/  UIMAD UR4, UR9, UR4, UR8 ;  /* 0x00000004090472a4 */ /* 0x000fc8000f8e0208 */
[----:B------:R-:W-:-:S11]  /*0130*/  UISETP.GE.U32.AND UP0, UPT, UR4, UR9, UPT ;  /* 0x000000090400728c */ /* 0x000fd6000bf06070 */
[----:B------:R-:W-:Y:S02]  /*0140*/  @UP0 UIADD3 UR4, UPT, UPT, UR4, -UR9, URZ ;  /* 0x8000000904040290 */ /* 0x000fe4000fffe0ff */
[----:B------:R-:W-:Y:S02]  /*0150*/  @UP0 UIADD3 UR7, UPT, UPT, UR7, 0x1, URZ ;  /* 0x0000000107070890 */ /* 0x000fe4000fffe0ff */
[----:B------:R-:W-:-:S07]  /*0160*/  UISETP.GE.U32.AND UP1, UPT, UR4, UR9, UPT ;  /* 0x000000090400728c */ /* 0x000fce000bf26070 */
[----:B------:R-:W1:Y:S04]  /*0170*/  LDCU.64 UR4, c[0x0][0x390] ;  /* 0x00007200ff0477ac */ /* 0x000e680008000a00 */
[----:B------:R-:W-:Y:S02]  /*0180*/  @UP1 UIADD3 UR7, UPT, UPT, UR7, 0x1, URZ ;  /* 0x0000000107071890 */ /* 0x000fe4000fffe0ff */
[----:B------:R-:W-:-:S04]  /*0190*/  @!UP2 ULOP3.LUT UR7, URZ, UR9, URZ, 0x33, !UPT ;  /* 0x00000009ff07a292 */ /* 0x000fc8000f8e33ff */
[----:B------:R-:W-:-:S04]  /*01a0*/  UIADD3 UR6, UPT, UPT, -UR7, URZ, URZ ;  /* 0x000000ff07067290 */ /* 0x000fc8000fffe1ff */
[----:B------:R-:W-:-:S04]  /*01b0*/  UIMAD UR6, UR9, UR6, UR8 ;  /* 0x00000006090672a4 */ /* 0x000fc8000f8e0208 */
[----:B-1----:R-:W-:-:S06]  /*01c0*/  UIMAD.WIDE.U32 UR4, UR6, 0x4, UR4 ;  /* 0x00000004060478a5 */ /* 0x002fcc000f8e0004 */
[----:B------:R-:W-:Y:S01]  /*01d0*/  MOV R4, UR4 ;  /* 0x0000000400047c02 */ /* 0x000fe20008000f00 */
[----:B------:R-:W-:-:S05]  /*01e0*/  IMAD.U32 R5, RZ, RZ, UR5 ;  /* 0x00000005ff057e24 */ /* 0x000fca000f8e00ff */
[----:B0-----:R0:W2:Y:S01]  /*01f0*/  LDG.E.CONSTANT R7, desc[UR10][R4.64] ;  /* 0x0000000a04077981 */ /* 0x0010a2000c1e9900 */
[----:B------:R-:W1:Y:S01]  /*0200*/  S2UR UR5, SR_CTAID.Z ;  /* 0x00000000000579c3 */ /* 0x000e620000002700 */
[----:B------:R-:W1:Y:S01]  /*0210*/  LDCU UR9, c[0x0][0x360] ;  /* 0x00006c00ff0977ac */ /* 0x000e620008000800 */
[----:B------:R-:W0:Y:S06]  /*0220*/  S2R R2, SR_TID.X ;  /* 0x0000000000027919 */ /* 0x000e2c0000002100 */
[----:B------:R-:W0:Y:S01]  /*0230*/  S2UR UR8, SR_CTAID.Y ;  /* 0x00000000000879c3 */ /* 0x000e220000002600 */
[----:B-1----:R-:W-:-:S04]  /*0240*/  UIMAD UR5, UR5, UR9, URZ ;  /* 0x00000009050572a4 */ /* 0x002fc8000f8e02ff */
[----:B------:R-:W-:Y:S02]  /*0250*/  UIADD3 UR4, UPT, UPT, UR5, UR9, URZ ;  /* 0x0000000905047290 */ /* 0x000fe4000fffe0ff */
[----:B---3--:R-:W-:Y:S02]  /*0260*/  UIADD3 UR6, UPT, UPT, -UR5, UR12, URZ ;  /* 0x0000000c05067290 */ /* 0x008fe4000fffe1ff */
[----:B------:R-:W-:Y:S01]  /*0270*/  UISETP.GT.U32.AND UP0, UPT, UR4, UR12, UPT ;  /* 0x0000000c0400728c */ /* 0x000fe2000bf04070 */
[----:B0-----:R-:W-:-:S03]  /*0280*/  IADD3 R4, PT, PT, R2, UR5, RZ ;  /* 0x0000000502047c10 */ /* 0x001fc6000fffe0ff */
[----:B------:R-:W-:Y:S01]  /*0290*/  USEL UR6, UR6, UR9, UP0 ;  /* 0x0000000906067287 */ /* 0x000fe20008000000 */
[C---:B--2---:R-:W-:Y:S01]  /*02a0*/  FMUL R0, R7.reuse, 0.63661974668502807617 ;  /* 0x3f22f98307007820 */ /* 0x044fe20000400000 */
[----:B------:R-:W-:-:S03]  /*02b0*/  FSETP.GE.AND P0, PT, |R7|, 105615, PT ;  /* 0x47ce47800700780b */ /* 0x000fc60003f06200 */
[----:B------:R-:W0:Y:S02]  /*02c0*/  F2I.NTZ R6, R0 ;  /* 0x0000000000067305 */ /* 0x000e240000203100 */
[----:B0-----:R-:W-:Y:S01]  /*02d0*/  I2FP.F32.S32 R12, R6 ;  /* 0x00000006000c7245 */ /* 0x001fe20000201400 */
[----:B------:R-:W-:-:S04]  /*02e0*/  IMAD.MOV.U32 R9, RZ, RZ, R6 ;  /* 0x000000ffff097224 */ /* 0x000fc800078e0006 */
[----:B------:R-:W-:-:S04]  /*02f0*/  FFMA R3, R12, -1.5707962512969970703, R7 ;  /* 0xbfc90fda0c037823 */ /* 0x000fc80000000007 */
[----:B------:R-:W-:-:S04]  /*0300*/  FFMA R3, R12, -7.5497894158615963534e-08, R3 ;  /* 0xb3a221680c037823 */ /* 0x000fc80000000003 */
[----:B------:R-:W-:-:S05]  /*0310*/  FFMA R12, R12, -5.3903029534742383927e-15, R3 ;  /* 0xa7c234c50c0c7823 */ /* 0x000fca0000000003 */
[----:B------:R-:W-:Y:S01]  /*0320*/  MOV R0, R12 ;  /* 0x0000000c00007202 */ /* 0x000fe20000000f00 */
[----:B------:R-:W-:Y:S06]  /*0330*/  @!P0 BRA `(.L_x_0) ;  /* 0x0000000000dc8947 */ /* 0x000fec0003800000 */
[----:B------:R-:W-:-:S13]  /*0340*/  FSETP.NEU.AND P1, PT, |R7|, +INF , PT ;  /* 0x7f8000000700780b */ /* 0x000fda0003f2d200 */
[----:B------:R-:W-:Y:S01]  /*0350*/  @!P1 FMUL R0, RZ, R7 ;  /* 0x00000007ff009220 */ /* 0x000fe20000400000 */
[----:B------:R-:W-:Y:S01]  /*0360*/  @!P1 IMAD.MOV.U32 R6, RZ, RZ, RZ ;  /* 0x000000ffff069224 */ /* 0x000fe200078e00ff */
[----:B------:R-:W-:Y:S06]  /*0370*/  @!P1 BRA `(.L_x_0) ;  /* 0x0000000000cc9947 */ /* 0x000fec0003800000 */
[----:B------:R-:W-:Y:S01]  /*0380*/  SHF.L.U32 R3, R7, 0x8, RZ ;  /* 0x0000000807037819 */ /* 0x000fe200000006ff */
[----:B------:R-:W-:Y:S02]  /*0390*/  HFMA2 R13, -RZ, RZ, 0, 0 ;  /* 0x00000000ff0d7431 */ /* 0x000fe400000001ff */
[----:B------:R-:W-:Y:S01]  /*03a0*/  IMAD.MOV.U32 R8, RZ, RZ, RZ ;  /* 0x000000ffff087224 */ /* 0x000fe200078e00ff */
[----:B------:R-:W0:Y:S01]  /*03b0*/  LDCU.64 UR12, c[0x4][URZ] ;  /* 0x01000000ff0c77ac */ /* 0x000e220008000a00 */
[----:B------:R-:W-:Y:S01]  /*03c0*/  IMAD.MOV.U32 R0, RZ, RZ, R1 ;  /* 0x000000ffff007224 */ /* 0x000fe200078e0001 */
[----:B------:R-:W-:Y:S01]  /*03d0*/  LOP3.LUT R3, R3, 0x80000000, RZ, 0xfc, !PT ;  /* 0x8000000003037812 */ /* 0x000fe200078efcff */
[----:B------:R-:W-:-:S06]  /*03e0*/  UMOV UR4, URZ ;  /* 0x000000ff00047c82 */ /* 0x000fcc0008000000 */
.L_x_1:
[----:B0-----:R-:W-:Y:S01]  /*03f0*/  MOV R14, UR12 ;  /* 0x0000000c000e7c02 */ /* 0x001fe20008000f00 */
[----:B------:R-:W-:-:S05]  /*0400*/  IMAD.U32 R15, RZ, RZ, UR13 ;  /* 0x0000000dff0f7e24 */ /* 0x000fca000f8e00ff */
[----:B------:R-:W2:Y:S01]  /*0410*/  LDG.E.CONSTANT R10, desc[UR10][R14.64] ;  /* 0x0000000a0e0a7981 */ /* 0x000ea2000c1e9900 */
[----:B------:R-:W-:Y:S02]  /*0420*/  UIADD3 UR12, UP0, UPT, UR12, 0x4, URZ ;  /* 0x000000040c0c7890 */ /* 0x000fe4000ff1e0ff */
[----:B------:R-:W-:Y:S02]  /*0430*/  UIADD3 UR4, UPT, UPT, UR4, 0x1, URZ ;  /* 0x0000000104047890 */ /* 0x000fe4000fffe0ff */
[----:B------:R-:W-:Y:S02]  /*0440*/  UIADD3.X UR13, UPT, UPT, URZ, UR13, URZ, UP0, !UPT ;  /* 0x0000000dff0d7290 */ /* 0x000fe400087fe4ff */
[----:B------:R-:W-:Y:S01]  /*0450*/  UISETP.NE.AND UP0, UPT, UR4, 0x6, UPT ;  /* 0x000000060400788c */ /* 0x000fe2000bf05270 */
[----:B--2---:R-:W-:-:S03]  /*0460*/  IMAD.WIDE.U32 R10, R10, R3, RZ ;  /* 0x000000030a0a7225 */ /* 0x004fc600078e00ff */
[----:B------:R-:W-:-:S04]  /*0470*/  IADD3 R5, P1, PT, R10, R8, RZ ;  /* 0x000000080a057210 */ /* 0x000fc80007f3e0ff */
[----:B------:R-:W-:Y:S01]  /*0480*/  IADD3.X R8, PT, PT, R11, R13, RZ, P1, !PT ;  /* 0x0000000d0b087210 */ /* 0x000fe20000ffe4ff */
[----:B------:R0:W-:Y:S02]  /*0490*/  STL [R0], R5 ;  /* 0x0000000500007387 */ /* 0x0001e40000100800 */
[----:B0-----:R-:W-:Y:S01]  /*04a0*/  VIADD R0, R0, 0x4 ;  /* 0x0000000400007836 */ /* 0x001fe20000000000 */
[----:B------:R-:W-:Y:S06]  /*04b0*/  BRA.U UP0, `(.L_x_1) ;  /* 0xfffffffd00cc7547 */ /* 0x000fec000b83ffff */
[----:B------:R-:W-:Y:S01]  /*04c0*/  SHF.R.U32.HI R10, RZ, 0x17, R7 ;  /* 0x00000017ff0a7819 */ /* 0x000fe20000011607 */
[----:B------:R0:W-:Y:S03]  /*04d0*/  STL [R1+0x18], R8 ;  /* 0x0000180801007387 */ /* 0x0001e60000100800 */
[C---:B------:R-:W-:Y:S02]  /*04e0*/  LOP3.LUT R0, R10.reuse, 0xe0, RZ, 0xc0, !PT ;  /* 0x000000e00a007812 */ /* 0x040fe400078ec0ff */
[----:B------:R-:W-:Y:S02]  /*04f0*/  LOP3.LUT P1, RZ, R10, 0x1f, RZ, 0xc0, !PT ;  /* 0x0000001f0aff7812 */ /* 0x000fe4000782c0ff */
[----:B------:R-:W-:-:S04]  /*0500*/  IADD3 R0, PT, PT, R0, -0x80, RZ ;  /* 0xffffff8000007810 */ /* 0x000fc80007ffe0ff */
[----:B------:R-:W-:-:S05]  /*0510*/  SHF.R.U32.HI R0, RZ, 0x5, R0 ;  /* 0x00000005ff007819 */ /* 0x000fca0000011600 */
[----:B------:R-:W-:-:S05]  /*0520*/  IMAD R13, R0, -0x4, R1 ;  /* 0xfffffffc000d7824 */ /* 0x000fca00078e0201 */
[----:B------:R-:W2:Y:S04]  /*0530*/  LDL R3, [R13+0x18] ;  /* 0x000018000d037983 */ /* 0x000ea80000100800 */
[----:B------:R-:W2:Y:S04]  /*0540*/  LDL R5, [R13+0x14] ;  /* 0x000014000d057983 */ /* 0x000ea80000100800 */
[----:B------:R-:W3:Y:S01]  /*0550*/  @P1 LDL R6, [R13+0x10] ;  /* 0x000010000d061983 */ /* 0x000ee20000100800 */
[----:B------:R-:W-:Y:S01]  /*0560*/  LOP3.LUT R0, R10, 0x1f, RZ, 0xc0, !PT ;  /* 0x0000001f0a007812 */ /* 0x000fe200078ec0ff */
[----:B------:R-:W-:Y:S01]  /*0570*/  UMOV UR12, 0x54442d19 ;  /* 0x54442d19000c7882 */ /* 0x000fe20000000000 */
[----:B------:R-:W-:-:S02]  /*0580*/  UMOV UR13, 0x3bf921fb ;  /* 0x3bf921fb000d7882 */ /* 0x000fc40000000000 */
[-C--:B--2---:R-:W-:Y:S02]  /*0590*/  @P1 SHF.L.W.U32.HI R3, R5, R0.reuse, R3 ;  /* 0x0000000005031219 */ /* 0x084fe40000010e03 */
[----:B---3--:R-:W-:Y:S02]  /*05a0*/  @P1 SHF.L.W.U32.HI R5, R6, R0, R5 ;  /* 0x0000000006051219 */ /* 0x008fe40000010e05 */
[----:B------:R-:W-:Y:S02]  /*05b0*/  ISETP.GE.AND P1, PT, R7, RZ, PT ;  /* 0x000000ff0700720c */ /* 0x000fe40003f26270 */
[C-C-:B------:R-:W-:Y:S01]  /*05c0*/  SHF.L.W.U32.HI R0, R5.reuse, 0x2, R3.reuse ;  /* 0x0000000205007819 */ /* 0x140fe20000010e03 */
[----:B------:R-:W-:Y:S01]  /*05d0*/  IMAD.SHL.U32 R5, R5, 0x4, RZ ;  /* 0x0000000405057824 */ /* 0x000fe200078e00ff */
[----:B------:R-:W-:Y:S02]  /*05e0*/  SHF.R.U32.HI R3, RZ, 0x1e, R3 ;  /* 0x0000001eff037819 */ /* 0x000fe40000011603 */
[----:B------:R-:W-:-:S04]  /*05f0*/  SHF.R.S32.HI R6, RZ, 0x1f, R0 ;  /* 0x0000001fff067819 */ /* 0x000fc80000011400 */
[C---:B------:R-:W-:Y:S02]  /*0600*/  LOP3.LUT R10, R6.reuse, R5, RZ, 0x3c, !PT ;  /* 0x00000005060a7212 */ /* 0x040fe400078e3cff */
[----:B------:R-:W-:Y:S02]  /*0610*/  LOP3.LUT R11, R6, R0, RZ, 0x3c, !PT ;  /* 0x00000000060b7212 */ /* 0x000fe400078e3cff */
[C---:B------:R-:W-:Y:S02]  /*0620*/  LEA.HI R6, R0.reuse, R3, RZ, 0x1 ;  /* 0x0000000300067211 */ /* 0x040fe400078f08ff */
[----:B------:R-:W-:Y:S02]  /*0630*/  LOP3.LUT R5, R0, R7, RZ, 0x3c, !PT ;  /* 0x0000000700057212 */ /* 0x000fe400078e3cff */
[----:B------:R-:W1:Y:S01]  /*0640*/  I2F.F64.S64 R10, R10 ;  /* 0x0000000a000a7312 */ /* 0x000e620000301c00 */
[----:B------:R-:W-:Y:S02]  /*0650*/  IADD3 R0, PT, PT, -R6, RZ, RZ ;  /* 0x000000ff06007210 */ /* 0x000fe40007ffe1ff */
[----:B------:R-:W-:-:S03]  /*0660*/  ISETP.GE.AND P2, PT, R5, RZ, PT ;  /* 0x000000ff0500720c */ /* 0x000fc60003f46270 */
[----:B------:R-:W-:Y:S01]  /*0670*/  @!P1 IMAD.MOV.U32 R6, RZ, RZ, R0 ;  /* 0x000000ffff069224 */ /* 0x000fe200078e0000 */
[----:B-1----:R-:W-:-:S10]  /*0680*/  DMUL R14, R10, UR12 ;  /* 0x0000000c0a0e7c28 */ /* 0x002fd40008000000 */
[----:B------:R-:W1:Y:S02]  /*0690*/  F2F.F32.F64 R14, R14 ;  /* 0x0000000e000e7310 */ /* 0x000e640000301000 */
[----:B01----:R-:W-:-:S07]  /*06a0*/  FSEL R0, -R14, R14, !P2 ;  /* 0x0000000e0e007208 */ /* 0x003fce0005000100 */
.L_x_0:
[----:B------:R-:W-:Y:S01]  /*06b0*/  MOV R14, 0x37cbac00 ;  /* 0x37cbac00000e7802 */ /* 0x000fe20000000f00 */
[----:B------:R-:W-:Y:S01]  /*06c0*/  FMUL R3, R0, R0 ;  /* 0x0000000000037220 */ /* 0x000fe20000400000 */
[----:B------:R-:W-:Y:S01]  /*06d0*/  LOP3.LUT R8, R6, 0x1, RZ, 0xc0, !PT ;  /* 0x0000000106087812 */ /* 0x000fe200078ec0ff */
[----:B------:R-:W-:Y:S01]  /*06e0*/  IMAD.MOV.U32 R15, RZ, RZ, 0x3d2aaabb ;  /* 0x3d2aaabbff0f7424 */ /* 0x000fe200078e00ff */
[----:B------:R-:W-:Y:S01]  /*06f0*/  MOV R13, 0x3effffff ;  /* 0x3effffff000d7802 */ /* 0x000fe20000000f00 */
[----:B------:R-:W-:Y:S01]  /*0700*/  FFMA R5, R3, R14, -0.0013887860113754868507 ;  /* 0xbab607ed03057423 */ /* 0x000fe2000000000e */
[----:B------:R-:W-:-:S04]  /*0710*/  ISETP.NE.U32.AND P1, PT, R8, 0x1, PT ;  /* 0x000000010800780c */ /* 0x000fc80003f25070 */
[----:B------:R-:W-:Y:S02]  /*0720*/  FSEL R8, R5, -0.00019574658654164522886, !P1 ;  /* 0xb94d415305087808 */ /* 0x000fe40004800000 */
[----:B------:R-:W-:Y:S02]  /*0730*/  FSEL R10, R15, 0.0083327032625675201416, !P1 ;  /* 0x3c0885e40f0a7808 */ /* 0x000fe40004800000 */
[----:B------:R-:W-:Y:S02]  /*0740*/  FSEL R0, R0, 1, P1 ;  /* 0x3f80000000007808 */ /* 0x000fe40000800000 */
[----:B------:R-:W-:Y:S01]  /*0750*/  FSEL R11, -R13, -0.16666662693023681641, !P1 ;  /* 0xbe2aaaa80d0b7808 */ /* 0x000fe20004800100 */
[C---:B------:R-:W-:Y:S01]  /*0760*/  FFMA R8, R3.reuse, R8, R10 ;  /* 0x0000000803087223 */ /* 0x040fe2000000000a */
[----:B------:R-:W-:Y:S01]  /*0770*/  LOP3.LUT P1, RZ, R6, 0x2, RZ, 0xc0, !PT ;  /* 0x0000000206ff7812 */ /* 0x000fe2000782c0ff */
[C---:B------:R-:W-:Y:S02]  /*0780*/  FFMA R5, R3.reuse, R0, RZ ;  /* 0x0000000003057223 */ /* 0x040fe400000000ff */
[----:B------:R-:W-:-:S04]  /*0790*/  FFMA R8, R3, R8, R11 ;  /* 0x0000000803087223 */ /* 0x000fc8000000000b */
[----:B------:R-:W-:-:S05]  /*07a0*/  FFMA R5, R5, R8, R0 ;  /* 0x0000000805057223 */ /* 0x000fca0000000000 */
[----:B------:R-:W-:-:S13]  /*07b0*/  R2UR UR12, R5 ;  /* 0x00000000050c72ca */ /* 0x000fda00000e0000 */
[----:B------:R-:W-:-:S05]  /*07c0*/  @P1 FADD R0, RZ, -UR12 ;  /* 0x8000000cff001e21 */ /* 0x000fca0008000000 */
[----:B------:R-:W-:Y:S01]  /*07d0*/  @P1 R2UR UR12, R0 ;  /* 0x00000000000c12ca */ /* 0x000fe200000e0000 */
[----:B------:R-:W-:-:S14]  /*07e0*/  @!P0 BRA `(.L_x_2) ;  /* 0x0000000000cc8947 */ /* 0x000fdc0003800000 */
[----:B------:R-:W-:-:S13]  /*07f0*/  FSETP.NEU.AND P0, PT, |R7|, +INF , PT ;  /* 0x7f8000000700780b */ /* 0x000fda0003f0d200 */
[----:B------:R-:W-:Y:S01]  /*0800*/  @!P0 FMUL R12, RZ, R7 ;  /* 0x00000007ff0c8220 */ /* 0x000fe20000400000 */
[----:B------:R-:W-:Y:S01]  /*0810*/  @!P0 IMAD.MOV.U32 R9, RZ, RZ, RZ ;  /* 0x000000ffff098224 */ /* 0x000fe200078e00ff */
[----:B------:R-:W-:Y:S06]  /*0820*/  @!P0 BRA `(.L_x_2) ;  /* 0x0000000000bc8947 */ /* 0x000fec0003800000 */
[----:B------:R-:W0:Y:S01]  /*0830*/  LDC.64 R18, c[0x4][RZ] ;  /* 0x01000000ff127b82 */ /* 0x000e220000000a00 */
[----:B------:R-:W-:Y:S01]  /*0840*/  SHF.L.U32 R3, R7, 0x8, RZ ;  /* 0x0000000807037819 */ /* 0x000fe200000006ff */
[----:B------:R-:W-:Y:S01]  /*0850*/  IMAD.MOV.U32 R8, RZ, RZ, RZ ;  /* 0x000000ffff087224 */ /* 0x000fe200078e00ff */
[----:B------:R-:W-:Y:S01]  /*0860*/  MOV R5, RZ ;  /* 0x000000ff00057202 */ /* 0x000fe20000000f00 */
[----:B------:R-:W-:Y:S01]  /*0870*/  IMAD.MOV.U32 R0, RZ, RZ, RZ ;  /* 0x000000ffff007224 */ /* 0x000fe200078e00ff */
[----:B------:R-:W-:-:S07]  /*0880*/  LOP3.LUT R9, R3, 0x80000000, RZ, 0xfc, !PT ;  /* 0x8000000003097812 */ /* 0x000fce00078efcff */
.L_x_3:
[----:B0-----:R-:W-:-:S06]  /*0890*/  IMAD.WIDE.U32 R10, R0, 0x4, R18 ;  /* 0x00000004000a7825 */ /* 0x001fcc00078e0012 */
[----:B------:R-:W2:Y:S01]  /*08a0*/  LDG.E.CONSTANT R10, desc[UR10][R10.64] ;  /* 0x0000000a0a0a7981 */ /* 0x000ea2000c1e9900 */
[C---:B-1----:R-:W-:Y:S01]  /*08b0*/  LEA R3, R0.reuse, R1, 0x2 ;  /* 0x0000000100037211 */ /* 0x042fe200078e10ff */
[----:B------:R-:W-:-:S05]  /*08c0*/  VIADD R0, R0, 0x1 ;  /* 0x0000000100007836 */ /* 0x000fca0000000000 */
[----:B------:R-:W-:Y:S01]  /*08d0*/  ISETP.NE.AND P0, PT, R0, 0x6, PT ;  /* 0x000000060000780c */ /* 0x000fe20003f05270 */
[----:B--2---:R-:W-:-:S03]  /*08e0*/  IMAD.WIDE.U32 R16, R10, R9, RZ ;  /* 0x000000090a107225 */ /* 0x004fc600078e00ff */
[----:B------:R-:W-:-:S04]  /*08f0*/  IADD3 R6, P1, PT, R16, R8, RZ ;  /* 0x0000000810067210 */ /* 0x000fc80007f3e0ff */
[----:B------:R-:W-:Y:S01]  /*0900*/  IADD3.X R8, PT, PT, R17, R5, RZ, P1, !PT ;  /* 0x0000000511087210 */ /* 0x000fe20000ffe4ff */
[----:B------:R1:W-:Y:S04]  /*0910*/  STL [R3], R6 ;  /* 0x0000000603007387 */ /* 0x0003e80000100800 */
[----:B------:R-:W-:Y:S05]  /*0920*/  @P0 BRA `(.L_x_3) ;  /* 0xfffffffc00d80947 */ /* 0x000fea000383ffff */
[----:B------:R-:W-:Y:S01]  /*0930*/  SHF.R.U32.HI R5, RZ, 0x17, R7 ;  /* 0x00000017ff057819 */ /* 0x000fe20000011607 */
[----:B------:R0:W-:Y:S03]  /*0940*/  STL [R1+0x18], R8 ;  /* 0x0000180801007387 */ /* 0x0001e60000100800 */
[C---:B------:R-:W-:Y:S02]  /*0950*/  LOP3.LUT R0, R5.reuse, 0xe0, RZ, 0xc0, !PT ;  /* 0x000000e005007812 */ /* 0x040fe400078ec0ff */
[----:B------:R-:W-:-:S03]  /*0960*/  LOP3.LUT P0, RZ, R5, 0x1f, RZ, 0xc0, !PT ;  /* 0x0000001f05ff7812 */ /* 0x000fc6000780c0ff */
[----:B------:R-:W-:-:S05]  /*0970*/  VIADD R0, R0, 0xffffff80 ;  /* 0xffffff8000007836 */ /* 0x000fca0000000000 */
[----:B------:R-:W-:-:S05]  /*0980*/  SHF.R.U32.HI R0, RZ, 0x5, R0 ;  /* 0x00000005ff007819 */ /* 0x000fca0000011600 */
[----:B------:R-:W-:-:S05]  /*0990*/  IMAD R9, R0, -0x4, R1 ;  /* 0xfffffffc00097824 */ /* 0x000fca00078e0201 */
[----:B------:R-:W2:Y:S04]  /*09a0*/  LDL R0, [R9+0x18] ;  /* 0x0000180009007983 */ /* 0x000ea80000100800 */
[----:B-1----:R-:W2:Y:S04]  /*09b0*/  LDL R3, [R9+0x14] ;  /* 0x0000140009037983 */ /* 0x002ea80000100800 */
[----:B------:R-:W3:Y:S01]  /*09c0*/  @P0 LDL R6, [R9+0x10] ;  /* 0x0000100009060983 */ /* 0x000ee20000100800 */
[----:B------:R-:W-:Y:S01]  /*09d0*/  LOP3.LUT R5, R5, 0x1f, RZ, 0xc0, !PT ;  /* 0x0000001f05057812 */ /* 0x000fe200078ec0ff */
[----:B------:R-:W-:Y:S01]  /*09e0*/  UMOV UR14, 0x54442d19 ;  /* 0x54442d19000e7882 */ /* 0x000fe20000000000 */
[----:B------:R-:W-:Y:S01]  /*09f0*/  UMOV UR15, 0x3bf921fb ;  /* 0x3bf921fb000f7882 */ /* 0x000fe20000000000 */
[----:B------:R-:W-:-:S02]  /*0a00*/  ISETP.GE.AND P1, PT, R7, RZ, PT ;  /* 0x000000ff0700720c */ /* 0x000fc40003f26270 */
[-C--:B--2---:R-:W-:Y:S02]  /*0a10*/  @P0 SHF.L.W.U32.HI R0, R3, R5.reuse, R0 ;  /* 0x0000000503000219 */ /* 0x084fe40000010e00 */
[----:B---3--:R-:W-:-:S04]  /*0a20*/  @P0 SHF.L.W.U32.HI R3, R6, R5, R3 ;  /* 0x0000000506030219 */ /* 0x008fc80000010e03 */
[C-C-:B------:R-:W-:Y:S02]  /*0a30*/  SHF.L.W.U32.HI R5, R3.reuse, 0x2, R0.reuse ;  /* 0x0000000203057819 */ /* 0x140fe40000010e00 */
[----:B------:R-:W-:Y:S02]  /*0a40*/  SHF.L.U32 R3, R3, 0x2, RZ ;  /* 0x0000000203037819 */ /* 0x000fe400000006ff */
[----:B------:R-:W-:Y:S02]  /*0a50*/  SHF.R.S32.HI R6, RZ, 0x1f, R5 ;  /* 0x0000001fff067819 */ /* 0x000fe40000011405 */
[----:B------:R-:W-:Y:S02]  /*0a60*/  SHF.R.U32.HI R0, RZ, 0x1e, R0 ;  /* 0x0000001eff007819 */ /* 0x000fe40000011600 */
[C---:B------:R-:W-:Y:S02]  /*0a70*/  LOP3.LUT R10, R6.reuse, R3, RZ, 0x3c, !PT ;  /* 0x00000003060a7212 */ /* 0x040fe400078e3cff */
[----:B------:R-:W-:-:S02]  /*0a80*/  LOP3.LUT R11, R6, R5, RZ, 0x3c, !PT ;  /* 0x00000005060b7212 */ /* 0x000fc400078e3cff */
[C---:B------:R-:W-:Y:S02]  /*0a90*/  LEA.HI R9, R5.reuse, R0, RZ, 0x1 ;  /* 0x0000000005097211 */ /* 0x040fe400078f08ff */
[----:B------:R-:W-:Y:S02]  /*0aa0*/  LOP3.LUT R7, R5, R7, RZ, 0x3c, !PT ;  /* 0x0000000705077212 */ /* 0x000fe400078e3cff */
[----:B------:R-:W1:Y:S01]  /*0ab0*/  I2F.F64.S64 R10, R10 ;  /* 0x0000000a000a7312 */ /* 0x000e620000301c00 */
[----:B------:R-:W-:Y:S01]  /*0ac0*/  IMAD.MOV R0, RZ, RZ, -R9 ;  /* 0x000000ffff007224 */ /* 0x000fe200078e0a09 */
[----:B------:R-:W-:-:S04]  /*0ad0*/  ISETP.GE.AND P0, PT, R7, RZ, PT ;  /* 0x000000ff0700720c */ /* 0x000fc80003f06270 */
[----:B------:R-:W-:Y:S01]  /*0ae0*/  @!P1 MOV R9, R0 ;  /* 0x0000000000099202 */ /* 0x000fe20000000f00 */
[----:B-1----:R-:W-:-:S10]  /*0af0*/  DMUL R16, R10, UR14 ;  /* 0x0000000e0a107c28 */ /* 0x002fd40008000000 */
[----:B------:R-:W1:Y:S02]  /*0b00*/  F2F.F32.F64 R16, R16 ;  /* 0x0000001000107310 */ /* 0x000e640000301000 */
[----:B01----:R-:W-:-:S07]  /*0b10*/  FSEL R12, -R16, R16, !P0 ;  /* 0x00000010100c7208 */ /* 0x003fce0004000100 */
.L_x_2:
[----:B------:R-:W-:Y:S01]  /*0b20*/  FMUL R3, R12, R12 ;  /* 0x0000000c0c037220 */ /* 0x000fe20000400000 */
[C---:B------:R-:W-:Y:S01]  /*0b30*/  LOP3.LUT R0, R9.reuse, 0x1, RZ, 0xc0, !PT ;  /* 0x0000000109007812 */ /* 0x040fe200078ec0ff */
[----:B------:R-:W0:Y:S01]  /*0b40*/  LDC R7, c[0x0][0x3c8] ;  /* 0x0000f200ff077b82 */ /* 0x000e220000000800 */
[----:B------:R-:W-:Y:S02]  /*0b50*/  VIADD R9, R9, 0x1 ;  /* 0x0000000109097836 */ /* 0x000fe40000000000 */
[----:B------:R-:W-:Y:S01]  /*0b60*/  FFMA R14, R3, R14, -0.0013887860113754868507 ;  /* 0xbab607ed030e7423 */ /* 0x000fe2000000000e */
[----:B------:R-:W-:Y:S01]  /*0b70*/  ISETP.NE.U32.AND P0, PT, R0, 0x1, PT ;  /* 0x000000010000780c */ /* 0x000fe20003f05070 */
[----:B------:R-:W1:Y:S03]  /*0b80*/  LDCU UR4, c[0x0][0x3c4] ;  /* 0x00007880ff0477ac */ /* 0x000e660008000800 */
[----:B------:R-:W-:-:S02]  /*0b90*/  FSEL R6, R15, 0.0083327032625675201416, P0 ;  /* 0x3c0885e40f067808 */ /* 0x000fc40000000000 */
[----:B------:R-:W-:Y:S02]  /*0ba0*/  FSEL R14, R14, -0.00019574658654164522886, P0 ;  /* 0xb94d41530e0e7808 */ /* 0x000fe40000000000 */
[----:B------:R-:W-:Y:S02]  /*0bb0*/  FSEL R0, R12, 1, !P0 ;  /* 0x3f8000000c007808 */ /* 0x000fe40004000000 */
[----:B------:R-:W-:Y:S01]  /*0bc0*/  FSEL R13, -R13, -0.16666662693023681641, P0 ;  /* 0xbe2aaaa80d0d7808 */ /* 0x000fe20000000100 */
[----:B------:R-:W-:Y:S01]  /*0bd0*/  FFMA R6, R3, R14, R6 ;  /* 0x0000000e03067223 */ /* 0x000fe20000000006 */
[----:B------:R-:W-:Y:S01]  /*0be0*/  LOP3.LUT P0, RZ, R9, 0x2, RZ, 0xc0, !PT ;  /* 0x0000000209ff7812 */ /* 0x000fe2000780c0ff */
[C---:B------:R-:W-:Y:S02]  /*0bf0*/  FFMA R5, R3.reuse, R0, RZ ;  /* 0x0000000003057223 */ /* 0x040fe400000000ff */
[----:B------:R-:W-:-:S04]  /*0c00*/  FFMA R6, R3, R6, R13 ;  /* 0x0000000603067223 */ /* 0x000fc8000000000d */
[----:B------:R-:W-:Y:S01]  /*0c10*/  FFMA R5, R5, R6, R0 ;  /* 0x0000000605057223 */ /* 0x000fe20000000000 */
[----:B-1----:R-:W-:Y:S01]  /*0c20*/  IMAD.U32 R8, RZ, RZ, UR4 ;  /* 0x00000004ff087e24 */ /* 0x002fe2000f8e00ff */
[----:B0-----:R-:W0:Y:S03]  /*0c30*/  MUFU.RCP R0, R7 ;  /* 0x0000000700007308 */ /* 0x001e260000001000 */
[----:B------:R-:W-:Y:S02]  /*0c40*/  R2UR UR13, R5 ;  /* 0x00000000050d72ca */ /* 0x000fe400000e0000 */
[----:B------:R-:W-:-:S05]  /*0c50*/  MOV R5, UR4 ;  /* 0x0000000400057c02 */ /* 0x000fca0008000f00 */
[----:B------:R-:W-:-:S05]  /*0c60*/  FMUL R6, R5, -UR12 ;  /* 0x8000000c05067c20 */ /* 0x000fca0008400000 */
[----:B------:R-:W-:Y:S01]  /*0c70*/  R2UR UR14, R6 ;  /* 0x00000000060e72ca */ /* 0x000fe200000e0000 */
[----:B------:R-:W-:-:S05]  /*0c80*/  @P0 FADD R3, RZ, -UR13 ;  /* 0x8000000dff030e21 */ /* 0x000fca0008000000 */
[----:B------:R-:W-:Y:S01]  /*0c90*/  @P0 R2UR UR13, R3 ;  /* 0x00000000030d02ca */ /* 0x000fe200000e0000 */
[----:B------:R-:W1:Y:S01]  /*0ca0*/  FCHK P0, R8, R7 ;  /* 0x0000000708007302 */ /* 0x000e620000000000 */
[----:B0-----:R-:W-:-:S04]  /*0cb0*/  FFMA R3, R0, -R7, 1 ;  /* 0x3f80000000037423 */ /* 0x001fc80000000807 */
[----:B------:R-:W-:-:S04]  /*0cc0*/  FFMA R0, R0, R3, R0 ;  /* 0x0000000300007223 */ /* 0x000fc80000000000 */
[----:B------:R-:W-:-:S03]  /*0cd0*/  FFMA R3, R0, UR4, RZ ;  /* 0x0000000400037c23 */ /* 0x000fc600080000ff */
[----:B------:R-:W-:Y:S01]  /*0ce0*/  FMUL R5, R5, UR13 ;  /* 0x0000000d05057c20 */ /* 0x000fe20008400000 */
[----:B------:R-:W-:-:S04]  /*0cf0*/  FFMA R6, R3, -R7, UR4 ;  /* 0x0000000403067e23 */ /* 0x000fc80008000807 */
[----:B------:R-:W-:Y:S01]  /*0d00*/  R2UR UR15, R5 ;  /* 0x00000000050f72ca */ /* 0x000fe200000e0000 */
[----:B------:R-:W-:Y:S01]  /*0d10*/  FFMA R0, R0, R6, R3 ;  /* 0x0000000600007223 */ /* 0x000fe20000000003 */
[----:B-1----:R-:W-:-:S13]  /*0d20*/  @!P0 BRA `(.L_x_4) ;  /* 0x0000000000188947 */ /* 0x002fda0003800000 */
[----:B------:R-:W0:Y:S01]  /*0d30*/  LDCU UR4, c[0x0][0x3c4] ;  /* 0x00007880ff0477ac */ /* 0x000e220008000800 */
[----:B------:R-:W-:Y:S01]  /*0d40*/  MOV R14, 0xd90 ;  /* 0x00000d90000e7802 */ /* 0x000fe20000000f00 */
[----:B------:R-:W1:Y:S01]  /*0d50*/  LDCU UR16, c[0x0][0x3c8] ;  /* 0x00007900ff1077ac */ /* 0x000e620008000800 */
[----:B0-----:R-:W-:Y:S01]  /*0d60*/  MOV R3, UR4 ;  /* 0x0000000400037c02 */ /* 0x001fe20008000f00 */
[----:B-1----:R-:W-:-:S07]  /*0d70*/  IMAD.U32 R0, RZ, RZ, UR16 ;  /* 0x00000010ff007e24 */ /* 0x002fce000f8e00ff */
[----:B------:R-:W-:Y:S05]  /*0d80*/  CALL.REL.NOINC `($__internal_1_$__cuda_sm3x_div_rn_noftz_f32_slowpath) ;  /* 0x0000005400847944 */ /* 0x000fea0003c00000 */
.L_x_4:
[----:B------:R-:W0:Y:S01]  /*0d90*/  LDCU UR4, c[0x0][0x3c8] ;  /* 0x00007900ff0477ac */ /* 0x000e220008000800 */
[----:B------:R-:W-:Y:S01]  /*0da0*/  HFMA2 R16, -RZ, RZ, 0, 5.9604644775390625e-08 ;  /* 0x00000001ff107431 */ /* 0x000fe200000001ff */
[----:B------:R-:W-:Y:S01]  /*0db0*/  I2F.F64.U32 R8, UR8 ;  /* 0x0000000800087d12 */ /* 0x000fe20008201800 */
[----:B------:R-:W1:Y:S01]  /*0dc0*/  LDCU.64 UR18, c[0x0][0x3c0] ;  /* 0x00007800ff1277ac */ /* 0x000e620008000a00 */
[----:B------:R-:W2:Y:S06]  /*0dd0*/  LDCU.64 UR16, c[0x0][0x3d8] ;  /* 0x00007b00ff1077ac */ /* 0x000eac0008000a00 */
[----:B0-----:R-:W0:Y:S01]  /*0de0*/  F2F.F64.F32 R6, UR4 ;  /* 0x0000000400067d10 */ /* 0x001e220008201800 */
[----:B------:R-:W3:Y:S07]  /*0df0*/  LDCU UR4, c[0x0][0x3ac] ;  /* 0x00007580ff0477ac */ /* 0x000eee0008000800 */
[----:B-1----:R-:W-:Y:S08]  /*0e00*/  F2F.F64.F32 R12, UR18 ;  /* 0x00000012000c7d10 */ /* 0x002ff00008201800 */
[----:B0-----:R-:W0:Y:S08]  /*0e10*/  MUFU.RCP64H R17, R7 ;  /* 0x0000000700117308 */ /* 0x001e300000001800 */
[----:B---3--:R-:W1:Y:S01]  /*0e20*/  I2F.F64 R10, UR4 ;  /* 0x00000004000a7d12 */ /* 0x008e620008201c00 */
[----:B------:R-:W3:Y:S01]  /*0e30*/  LDCU UR4, c[0x0][0x3bc] ;  /* 0x00007780ff0477ac */ /* 0x000ee20008000800 */
[----:B0-----:R-:W-:-:S02]  /*0e40*/  DFMA R14, -R6, R16, 1 ;  /* 0x3ff00000060e742b */ /* 0x001fc40000000110 */
[----:B-1----:R-:W-:-:S06]  /*0e50*/  DFMA R8, R10, -0.5, R8 ;  /* 0xbfe000000a08782b */ /* 0x002fcc0000000008 */
[----:B------:R-:W-:Y:S01]  /*0e60*/  DFMA R18, R14, R14, R14 ;  /* 0x0000000e0e12722b */ /* 0x000fe2000000000e */
[----:B------:R-:W-:Y:S01]  /*0e70*/  F2F.F64.F32 R10, UR19 ;  /* 0x00000013000a7d10 */ /* 0x000fe20008201800 */
[----:B---3--:R-:W-:-:S06]  /*0e80*/  FMUL R5, R0, UR4 ;  /* 0x0000000400057c20 */ /* 0x008fcc0008400000 */
[----:B------:R-:W-:Y:S01]  /*0e90*/  DFMA R18, R16, R18, R16 ;  /* 0x000000121012722b */ /* 0x000fe20000000010 */
[----:B--2---:R-:W0:Y:S02]  /*0ea0*/  F2F.F64.F32 R14, UR17 ;  /* 0x00000011000e7d10 */ /* 0x004e240008201800 */
[----:B0-----:R-:W-:-:S05]  /*0eb0*/  DFMA R14, R8, R12, R14 ;  /* 0x0000000c080e722b */ /* 0x001fca000000000e */
[----:B------:R-:W-:-:S03]  /*0ec0*/  DFMA R8, -R6, R18, 1 ;  /* 0x3ff000000608742b */ /* 0x000fc60000000112 */
[----:B------:R-:W-:-:S05]  /*0ed0*/  DMUL R14, R14, R10 ;  /* 0x0000000a0e0e7228 */ /* 0x000fca0000000000 */
[----:B------:R-:W-:-:S08]  /*0ee0*/  DFMA R8, R18, R8, R18 ;  /* 0x000000081208722b */ /* 0x000fd00000000012 */
[----:B------:R-:W-:Y:S01]  /*0ef0*/  DMUL R10, R14, R8 ;  /* 0x000000080e0a7228 */ /* 0x000fe20000000000 */
[----:B------:R-:W-:-:S07]  /*0f00*/  FSETP.GEU.AND P1, PT, |R15|, 6.5827683646048100446e-37, PT ;  /* 0x036000000f00780b */ /* 0x000fce0003f2e200 */
[----:B------:R-:W-:-:S08]  /*0f10*/  DFMA R12, -R6, R10, R14 ;  /* 0x0000000a060c722b */ /* 0x000fd0000000010e */
[----:B------:R-:W-:-:S10]  /*0f20*/  DFMA R8, R8, R12, R10 ;  /* 0x0000000c0808722b */ /* 0x000fd4000000000a */
[----:B------:R-:W-:-:S05]  /*0f30*/  FFMA R3, RZ, R7, R9 ;  /* 0x00000007ff037223 */ /* 0x000fca0000000009 */
[----:B------:R-:W-:Y:S01]  /*0f40*/  FSETP.GT.AND P0, PT, |R3|, 1.469367938527859385e-39, PT ;  /* 0x001000000300780b */ /* 0x000fe20003f04200 */
[----:B------:R-:W-:-:S12]  /*0f50*/  FMUL R3, R0, UR16 ;  /* 0x0000001000037c20 */ /* 0x000fd80008400000 */
[----:B------:R-:W-:Y:S05]  /*0f60*/  @P0 BRA P1, `(.L_x_5) ;  /* 0x0000000000080947 */ /* 0x000fea0000800000 */
[----:B------:R-:W-:-:S07]  /*0f70*/  MOV R10, 0xf90 ;  /* 0x00000f90000a7802 */ /* 0x000fce0000000f00 */
[----:B------:R-:W-:Y:S05]  /*0f80*/  CALL.REL.NOINC `($__internal_0_$__cuda_sm20_div_rn_f64_full) ;  /* 0x0000004c00987944 */ /* 0x000fea0003c00000 */
.L_x_5:
[----:B------:R-:W-:Y:S01]  /*0f90*/  IMAD.U32 R6, RZ, RZ, UR13 ;  /* 0x0000000dff067e24 */ /* 0x000fe2000f8e00ff */
[----:B------:R-:W0:Y:S01]  /*0fa0*/  LDCU UR4, c[0x0][0x3c0] ;  /* 0x00007800ff0477ac */ /* 0x000e220008000800 */
[----:B------:R-:W0:Y:S02]  /*0fb0*/  F2F.F32.F64 R7, R8 ;  /* 0x0000000800077310 */ /* 0x000e240000301000 */
[----:B------:R-:W-:-:S05]  /*0fc0*/  FMUL R6, R6, UR13 ;  /* 0x0000000d06067c20 */ /* 0x000fca0008400000 */
[----:B------:R-:W-:Y:S01]  /*0fd0*/  FSETP.GT.AND P0, PT, R6, 0.5, PT ;  /* 0x3f0000000600780b */ /* 0x000fe20003f04000 */
[----:B0-----:R-:W-:-:S12]  /*0fe0*/  FFMA R6, R0, UR4, R7 ;  /* 0x0000000400067c23 */ /* 0x001fd80008000007 */
[----:B------:R-:W-:Y:S05]  /*0ff0*/  @!P0 BRA `(.L_x_6) ;  /* 0x0000002400ac8947 */ /* 0x000fea0003800000 */
[----:B------:R-:W0:Y:S01]  /*1000*/  S2UR UR8, SR_CgaCtaId ;  /* 0x00000000000879c3 */ /* 0x000e220000008800 */
[----:B------:R-:W-:Y:S01]  /*1010*/  UMOV UR4, 0x400 ;  /* 0x0000040000047882 */ /* 0x000fe20000000000 */
[----:B------:R-:W-:Y:S01]  /*1020*/  FSETP.LE.AND P0, PT, RZ, UR13, PT ;  /* 0x0000000dff007c0b */ /* 0x000fe2000bf03000 */
[----:B0-----:R-:W-:-:S06]  /*1030*/  ULEA UR4, UR8, UR4, 0x18 ;  /* 0x0000000408047291 */ /* 0x001fcc000f8ec0ff */
[----:B------:R-:W-:-:S05]  /*1040*/  LEA R30, R2, UR4, 0x2 ;  /* 0x00000004021e7c11 */ /* 0x000fca000f8e10ff */
[----:B------:R0:W-:Y:S01]  /*1050*/  STS [R30], RZ ;  /* 0x000000ff1e007388 */ /* 0x0001e20000000800 */
[----:B------:R-:W-:Y:S05]  /*1060*/  @!P0 BRA `(.L_x_7) ;  /* 0x00000000005c8947 */ /* 0x000fea0003800000 */
[----:B------:R-:W1:Y:S01]  /*1070*/  LDCU UR4, c[0x0][0x3a8] ;  /* 0x00007500ff0477ac */ /* 0x000e620008000800 */
[----:B------:R-:W2:Y:S01]  /*1080*/  I2F.F64.U32 R20, R4 ;  /* 0x0000000400147312 */ /* 0x000ea20000201800 */
[----:B------:R-:W-:-:S07]  /*1090*/  IADD3 R0, PT, PT, R4, 0x1, RZ ;  /* 0x0000000104007810 */ /* 0x000fce0007ffe0ff */
[----:B------:R-:W-:Y:S01]  /*10a0*/  I2F.F64.U32 R18, R0 ;  /* 0x0000000000127312 */ /* 0x000fe20000201800 */
[----:B--2---:R-:W-:-:S07]  /*10b0*/  DADD R22, R20, 0.5 ;  /* 0x3fe0000014167429 */ /* 0x004fce0000000000 */
[----:B------:R-:W-:Y:S08]  /*10c0*/  I2F.F64.U32 R8, UR5 ;  /* 0x0000000500087d12 */ /* 0x000ff00008201800 */
[----:B-1----:R-:W1:Y:S08]  /*10d0*/  I2F.F64 R10, UR4 ;  /* 0x00000004000a7d12 */ /* 0x002e700008201c00 */
[----:B------:R-:W-:Y:S01]  /*10e0*/  F2F.F64.F32 R14, R3 ;  /* 0x00000003000e7310 */ /* 0x000fe20000201800 */
[----:B-1----:R-:W-:-:S07]  /*10f0*/  DFMA R20, R10, -0.5, R18 ;  /* 0xbfe000000a14782b */ /* 0x002fce0000000012 */
[----:B------:R-:W1:Y:S01]  /*1100*/  F2F.F64.F32 R12, R5 ;  /* 0x00000005000c7310 */ /* 0x000e620000201800 */
[C---:B------:R-:W-:Y:S02]  /*1110*/  DFMA R8, R10.reuse, -0.5, R8 ;  /* 0xbfe000000a08782b */ /* 0x040fe40000000008 */
[----:B------:R-:W-:-:S05]  /*1120*/  DFMA R22, R10, -0.5, R22 ;  /* 0xbfe000000a16782b */ /* 0x000fca0000000016 */
[----:B------:R-:W2:Y:S01]  /*1130*/  F2F.F64.F32 R16, UR13 ;  /* 0x0000000d00107d10 */ /* 0x000ea20008201800 */
[----:B-1----:R-:W-:-:S07]  /*1140*/  DFMA R20, R12, R20, R14 ;  /* 0x000000140c14722b */ /* 0x002fce000000000e */
[----:B------:R-:W1:Y:S01]  /*1150*/  F2F.F64.F32 R18, UR12 ;  /* 0x0000000c00127d10 */ /* 0x000e620008201800 */
[--C-:B------:R-:W-:Y:S02]  /*1160*/  DFMA R8, R8, R12, R14.reuse ;  /* 0x0000000c0808722b */ /* 0x100fe4000000000e */
[----:B------:R-:W-:Y:S02]  /*1170*/  DFMA R22, R12, R22, R14 ;  /* 0x000000160c16722b */ /* 0x000fe4000000000e */
[----:B--2---:R-:W-:-:S04]  /*1180*/  DMUL R12, R16, R20 ;  /* 0x00000014100c7228 */ /* 0x004fc80000000000 */
[C---:B------:R-:W-:Y:S02]  /*1190*/  DMUL R14, R8.reuse, R16 ;  /* 0x00000010080e7228 */ /* 0x040fe40000000000 */
[----:B-1----:R-:W-:Y:S02]  /*11a0*/  DMUL R24, R8, R18 ;  /* 0x0000001208187228 */ /* 0x002fe40000000000 */
[C---:B------:R-:W-:Y:S02]  /*11b0*/  DMUL R20, R18.reuse, R20 ;  /* 0x0000001412147228 */ /* 0x040fe40000000000 */
[----:B------:R-:W-:Y:S01]  /*11c0*/  DMUL R18, R18, R22 ;  /* 0x0000001612127228 */ /* 0x000fe20000000000 */
[----:B------:R-:W-:Y:S10]  /*11d0*/  BRA `(.L_x_8) ;  /* 0x0000000000507947 */ /* 0x000ff40003800000 */
.L_x_7:
[----:B------:R-:W1:Y:S01]  /*11e0*/  LDCU UR4, c[0x0][0x3a8] ;  /* 0x00007500ff0477ac */ /* 0x000e620008000800 */
[----:B------:R-:W-:Y:S08]  /*11f0*/  I2F.F64.U32 R10, R4 ;  /* 0x00000004000a7312 */ /* 0x000ff00000201800 */
[----:B------:R-:W-:Y:S08]  /*1200*/  I2F.F64.U32 R12, UR5 ;  /* 0x00000005000c7d12 */ /* 0x000ff00008201800 */
[----:B------:R-:W-:Y:S08]  /*1210*/  F2F.F64.F32 R16, R3 ;  /* 0x0000000300107310 */ /* 0x000ff00000201800 */
[----:B-1----:R-:W1:Y:S08]  /*1220*/  I2F.F64 R8, UR4 ;  /* 0x0000000400087d12 */ /* 0x002e700008201c00 */
[----:B------:R-:W2:Y:S01]  /*1230*/  F2F.F64.F32 R14, R5 ;  /* 0x00000005000e7310 */ /* 0x000ea20000201800 */
[----:B-1----:R-:W-:-:S07]  /*1240*/  DFMA R10, R8, 0.5, -R10 ;  /* 0x3fe00000080a782b */ /* 0x002fce000000080a */
[----:B------:R-:W1:Y:S01]  /*1250*/  F2F.F64.F32 R18, UR13 ;  /* 0x0000000d00127d10 */ /* 0x000e620008201800 */
[----:B------:R-:W-:Y:S02]  /*1260*/  DFMA R8, R8, 0.5, -R12 ;  /* 0x3fe000000808782b */ /* 0x000fe4000000080c */
[----:B------:R-:W-:-:S05]  /*1270*/  DADD R12, R10, -1 ;  /* 0xbff000000a0c7429 */ /* 0x000fca0000000000 */
[----:B------:R-:W3:Y:S01]  /*1280*/  F2F.F64.F32 R22, UR12 ;  /* 0x0000000c00167d10 */ /* 0x000ee20008201800 */
[----:B------:R-:W-:Y:S02]  /*1290*/  DADD R10, R10, -0.5 ;  /* 0xbfe000000a0a7429 */ /* 0x000fe40000000000 */
[C-C-:B--2---:R-:W-:Y:S02]  /*12a0*/  DFMA R8, R14.reuse, R8, R16.reuse ;  /* 0x000000080e08722b */ /* 0x144fe40000000010 */
[----:B------:R-:W-:-:S04]  /*12b0*/  DFMA R20, R14, R12, R16 ;  /* 0x0000000c0e14722b */ /* 0x000fc80000000010 */
[----:B------:R-:W-:Y:S02]  /*12c0*/  DFMA R10, R14, R10, R16 ;  /* 0x0000000a0e0a722b */ /* 0x000fe40000000010 */
[C---:B-1----:R-:W-:Y:S02]  /*12d0*/  DMUL R14, R18.reuse, R8 ;  /* 0x00000008120e7228 */ /* 0x042fe40000000000 */
[----:B------:R-:W-:Y:S02]  /*12e0*/  DMUL R12, R18, R20 ;  /* 0x00000014120c7228 */ /* 0x000fe40000000000 */
[C---:B---3--:R-:W-:Y:S02]  /*12f0*/  DMUL R24, R22.reuse, R8 ;  /* 0x0000000816187228 */ /* 0x048fe40000000000 */
[C---:B------:R-:W-:Y:S02]  /*1300*/  DMUL R20, R22.reuse, R20 ;  /* 0x0000001416147228 */ /* 0x040fe40000000000 */
[----:B------:R-:W-:-:S11]  /*1310*/  DMUL R18, R22, R10 ;  /* 0x0000000a16127228 */ /* 0x000fd60000000000 */
.L_x_8:
[----:B------:R-:W1:Y:S01]  /*1320*/  F2F.F32.F64 R24, R24 ;  /* 0x0000001800187310 */ /* 0x000e620000301000 */
[----:B------:R-:W-:Y:S07]  /*1330*/  BSSY.RECONVERGENT B2, `(.L_x_9) ;  /* 0x0000014000027945 */ /* 0x000fee0003800200 */
[----:B------:R-:W2:Y:S01]  /*1340*/  F2F.F32.F64 R17, R14 ;  /* 0x0000000e00117310 */ /* 0x000ea20000301000 */
[----:B-1----:R-:W-:-:S07]  /*1350*/  FADD R16, R24, -UR15 ;  /* 0x8000000f18107e21 */ /* 0x002fce0008000000 */
[----:B------:R1:W3:Y:S01]  /*1360*/  F2F.F32.F64 R11, R18 ;  /* 0x00000012000b7310 */ /* 0x0002e20000301000 */
[----:B--2---:R-:W-:-:S07]  /*1370*/  FMUL R3, R17, UR15 ;  /* 0x0000000f11037c20 */ /* 0x004fce0008400000 */
[----:B------:R-:W2:Y:S01]  /*1380*/  MUFU.RCP R0, R16 ;  /* 0x0000001000007308 */ /* 0x000ea20000001000 */
[----:B------:R-:W-:-:S07]  /*1390*/  FFMA R3, R24, UR14, -R3 ;  /* 0x0000000e18037c23 */ /* 0x000fce0008000803 */
[----:B------:R-:W4:Y:S08]  /*13a0*/  FCHK P0, R3, R16 ;  /* 0x0000001003007302 */ /* 0x000f300000000000 */
[----:B------:R1:W0:Y:S01]  /*13b0*/  F2F.F32.F64 R10, R20 ;  /* 0x00000014000a7310 */ /* 0x0002220000301000 */
[----:B--2---:R-:W-:-:S04]  /*13c0*/  FFMA R23, -R16, R0, 1 ;  /* 0x3f80000010177423 */ /* 0x004fc80000000100 */
[----:B------:R-:W-:-:S03]  /*13d0*/  FFMA R0, R0, R23, R0 ;  /* 0x0000001700007223 */ /* 0x000fc60000000000 */
[----:B------:R1:W2:Y:S01]  /*13e0*/  F2F.F32.F64 R9, R12 ;  /* 0x0000000c00097310 */ /* 0x0002a20000301000 */
[----:B------:R-:W-:-:S04]  /*13f0*/  FFMA R23, R3, R0, RZ ;  /* 0x0000000003177223 */ /* 0x000fc800000000ff */
[----:B------:R-:W-:-:S04]  /*1400*/  FFMA R8, -R16, R23, R3 ;  /* 0x0000001710087223 */ /* 0x000fc80000000103 */
[----:B------:R-:W-:Y:S01]  /*1410*/  FFMA R8, R0, R8, R23 ;  /* 0x0000000800087223 */ /* 0x000fe20000000017 */
[----:B01-34-:R-:W-:Y:S06]  /*1420*/  @!P0 BRA `(.L_x_10) ;  /* 0x0000000000108947 */ /* 0x01bfec0003800000 */
[----:B------:R-:W-:Y:S01]  /*1430*/  IMAD.MOV.U32 R0, RZ, RZ, R16 ;  /* 0x000000ffff007224 */ /* 0x000fe200078e0010 */
[----:B------:R-:W-:-:S07]  /*1440*/  MOV R14, 0x1460 ;  /* 0x00001460000e7802 */ /* 0x000fce0000000f00 */
[----:B--2---:R-:W-:Y:S05]  /*1450*/  CALL.REL.NOINC `($__internal_1_$__cuda_sm3x_div_rn_noftz_f32_slowpath) ;  /* 0x0000004c00d07944 */ /* 0x004fea0003c00000 */
[----:B------:R-:W-:-:S07]  /*1460*/  MOV R8, R0 ;  /* 0x0000000000087202 */ /* 0x000fce0000000f00 */
.L_x_10:
[----:B------:R-:W-:Y:S05]  /*1470*/  BSYNC.RECONVERGENT B2 ;  /* 0x0000000000027941 */ /* 0x000fea0003800200 */
.L_x_9:
[C---:B------:R-:W-:Y:S01]  /*1480*/  FADD R12, R10.reuse, -UR15 ;  /* 0x8000000f0a0c7e21 */ /* 0x040fe20008000000 */
[----:B--2---:R-:W-:Y:S01]  /*1490*/  FMUL R3, R9, UR15 ;  /* 0x0000000f09037c20 */ /* 0x004fe20008400000 */
[----:B------:R-:W-:Y:S02]  /*14a0*/  BSSY.RECONVERGENT B2, `(.L_x_11) ;  /* 0x000000e000027945 */ /* 0x000fe40003800200 */
[----:B------:R-:W0:Y:S01]  /*14b0*/  MUFU.RCP R0, R12 ;  /* 0x0000000c00007308 */ /* 0x000e220000001000 */
[----:B------:R-:W-:-:S07]  /*14c0*/  FFMA R3, R10, UR14, -R3 ;  /* 0x0000000e0a037c23 */ /* 0x000fce0008000803 */
[----:B------:R-:W1:Y:S01]  /*14d0*/  FCHK P0, R3, R12 ;  /* 0x0000000c03007302 */ /* 0x000e620000000000 */
[----:B0-----:R-:W-:-:S04]  /*14e0*/  FFMA R9, -R12, R0, 1 ;  /* 0x3f8000000c097423 */ /* 0x001fc80000000100 */
[----:B------:R-:W-:-:S04]  /*14f0*/  FFMA R0, R0, R9, R0 ;  /* 0x0000000900007223 */ /* 0x000fc80000000000 */
[----:B------:R-:W-:-:S04]  /*1500*/  FFMA R9, R3, R0, RZ ;  /* 0x0000000003097223 */ /* 0x000fc800000000ff */
[----:B------:R-:W-:-:S04]  /*1510*/  FFMA R10, -R12, R9, R3 ;  /* 0x000000090c0a7223 */ /* 0x000fc80000000103 */
[----:B------:R-:W-:Y:S01]  /*1520*/  FFMA R27, R0, R10, R9 ;  /* 0x0000000a001b7223 */ /* 0x000fe20000000009 */
[----:B-1----:R-:W-:Y:S06]  /*1530*/  @!P0 BRA `(.L_x_12) ;  /* 0x0000000000108947 */ /* 0x002fec0003800000 */
[----:B------:R-:W-:Y:S01]  /*1540*/  IMAD.MOV.U32 R0, RZ, RZ, R12 ;  /* 0x000000ffff007224 */ /* 0x000fe200078e000c */
[----:B------:R-:W-:-:S07]  /*1550*/  MOV R14, 0x1570 ;  /* 0x00001570000e7802 */ /* 0x000fce0000000f00 */
[----:B------:R-:W-:Y:S05]  /*1560*/  CALL.REL.NOINC `($__internal_1_$__cuda_sm3x_div_rn_noftz_f32_slowpath) ;  /* 0x0000004c008c7944 */ /* 0x000fea0003c00000 */
[----:B------:R-:W-:-:S07]  /*1570*/  MOV R27, R0 ;  /* 0x00000000001b7202 */ /* 0x000fce0000000f00 */
.L_x_12:
[----:B------:R-:W-:Y:S05]  /*1580*/  BSYNC.RECONVERGENT B2 ;  /* 0x0000000000027941 */ /* 0x000fea0003800200 */
.L_x_11:
[----:B------:R-:W-:Y:S01]  /*1590*/  FADD R11, -R11, UR15 ;  /* 0x0000000f0b0b7e21 */ /* 0x000fe20008000100 */
[----:B------:R-:W-:Y:S01]  /*15a0*/  MOV R12, UR15 ;  /* 0x0000000f000c7c02 */ /* 0x000fe20008000f00 */
[----:B------:R-:W-:Y:S02]  /*15b0*/  BSSY.RECONVERGENT B2, `(.L_x_13) ;  /* 0x000000d000027945 */ /* 0x000fe40003800200 */
[----:B------:R-:W0:Y:S08]  /*15c0*/  MUFU.RCP R0, R11 ;  /* 0x0000000b00007308 */ /* 0x000e300000001000 */
[----:B------:R-:W1:Y:S01]  /*15d0*/  FCHK P0, R12, R11 ;  /* 0x0000000b0c007302 */ /* 0x000e620000000000 */
[----:B0-----:R-:W-:-:S04]  /*15e0*/  FFMA R3, -R11, R0, 1 ;  /* 0x3f8000000b037423 */ /* 0x001fc80000000100 */
[----:B------:R-:W-:-:S04]  /*15f0*/  FFMA R0, R0, R3, R0 ;  /* 0x0000000300007223 */ /* 0x000fc80000000000 */
[----:B------:R-:W-:-:S04]  /*1600*/  FFMA R3, R0, UR15, RZ ;  /* 0x0000000f00037c23 */ /* 0x000fc800080000ff */
[----:B------:R-:W-:-:S04]  /*1610*/  FFMA R10, -R11, R3, UR15 ;  /* 0x0000000f0b0a7e23 */ /* 0x000fc80008000103 */
[----:B------:R-:W-:Y:S01]  /*1620*/  FFMA R0, R0, R10, R3 ;  /* 0x0000000a00007223 */ /* 0x000fe20000000003 */
[----:B-1----:R-:W-:Y:S06]  /*1630*/  @!P0 BRA `(.L_x_14) ;  /* 0x0000000000108947 */ /* 0x002fec0003800000 */
[----:B------:R-:W-:Y:S01]  /*1640*/  IMAD.MOV.U32 R0, RZ, RZ, R11 ;  /* 0x000000ffff007224 */ /* 0x000fe200078e000b */
[----:B------:R-:W-:Y:S02]  /*1650*/  MOV R3, UR15 ;  /* 0x0000000f00037c02 */ /* 0x000fe40008000f00 */
[----:B------:R-:W-:-:S07]  /*1660*/  MOV R14, 0x1680 ;  /* 0x00001680000e7802 */ /* 0x000fce0000000f00 */
[----:B------:R-:W-:Y:S05]  /*1670*/  CALL.REL.NOINC `($__internal_1_$__cuda_sm3x_div_rn_noftz_f32_slowpath) ;  /* 0x0000004c00487944 */ /* 0x000fea0003c00000 */
.L_x_14:
[----:B------:R-:W-:Y:S05]  /*1680*/  BSYNC.RECONVERGENT B2 ;  /* 0x0000000000027941 */ /* 0x000fea0003800200 */
.L_x_13:
[----:B------:R-:W0:Y:S01]  /*1690*/  S2R R15, SR_CgaCtaId ;  /* 0x00000000000f7919 */ /* 0x000e220000008800 */
[----:B------:R-:W1:Y:S01]  /*16a0*/  LDCU UR4, c[0x0][0x3b0] ;  /* 0x00007600ff0477ac */ /* 0x000e620008000800 */
[----:B------:R-:W-:Y:S01]  /*16b0*/  ISETP.NE.AND P0, PT, R2, RZ, PT ;  /* 0x000000ff0200720c */ /* 0x000fe20003f05270 */
[----:B------:R-:W-:Y:S01]  /*16c0*/  FMUL R16, R6, R0 ;  /* 0x0000000006107220 */ /* 0x000fe20000400000 */
[----:B------:R-:W-:Y:S01]  /*16d0*/  MOV R14, 0x400 ;  /* 0x00000400000e7802 */ /* 0x000fe20000000f00 */
[----:B------:R-:W2:Y:S03]  /*16e0*/  LDCU.64 UR16, c[0x0][0x398] ;  /* 0x00007300ff1077ac */ /* 0x000ea60008000a00 */
[C---:B------:R-:W-:Y:S01]  /*16f0*/  IADD3 R3, PT, PT, R14.reuse, 0xc00, RZ ;  /* 0x00000c000e037810 */ /* 0x040fe20007ffe0ff */
[----:B------:R-:W-:Y:S01]  /*1700*/  VIADD R9, R14, 0x400 ;  /* 0x000004000e097836 */ /* 0x000fe20000000000 */
[----:B------:R-:W3:Y:S01]  /*1710*/  LDCU UR5, c[0x0][0x3cc] ;  /* 0x00007980ff0577ac */ /* 0x000ee20008000800 */
[----:B-1----:R-:W-:Y:S01]  /*1720*/  F2F.F64.F32 R40, UR4 ;  /* 0x0000000400287d10 */ /* 0x002fe20008201800 */
[----:B--2---:R-:W-:-:S02]  /*1730*/  UIADD3 UR4, UPT, UPT, -UR16, URZ, URZ ;  /* 0x000000ff10047290 */ /* 0x004fc4000fffe1ff */
[----:B------:R-:W-:-:S05]  /*1740*/  UISETP.NE.AND UP0, UPT, UR17, URZ, UPT ;  /* 0x000000ff1100728c */ /* 0x000fca000bf05270 */
[----:B------:R-:W1:Y:S01]  /*1750*/  I2F.F64 R10, UR16 ;  /* 0x00000010000a7d12 */ /* 0x000e620008201c00 */
[----:B0-----:R-:W-:Y:S02]  /*1760*/  @!P0 LEA R19, R15, R14, 0x18 ;  /* 0x0000000e0f138211 */ /* 0x001fe400078ec0ff */
[----:B------:R-:W-:-:S05]  /*1770*/  IADD3 R14, PT, PT, R14, 0x800, RZ ;  /* 0x000008000e0e7810 */ /* 0x000fca0007ffe0ff */
[----:B------:R-:W0:Y:S01]  /*1780*/  I2F.F64 R12, UR4 ;  /* 0x00000004000c7d12 */ /* 0x000e220008201c00 */
[C---:B------:R-:W-:Y:S01]  /*1790*/  LEA R3, R15.reuse, R3, 0x18 ;  /* 0x000000030f037211 */ /* 0x040fe200078ec0ff */
[----:B------:R2:W-:Y:S01]  /*17a0*/  @!P0 STS [R19+0xc00], R8 ;  /* 0x000c000813008388 */ /* 0x0005e20000000800 */
[C---:B------:R-:W-:Y:S02]  /*17b0*/  LEA R9, R15.reuse, R9, 0x18 ;  /* 0x000000090f097211 */ /* 0x040fe400078ec0ff */
[----:B------:R-:W-:Y:S01]  /*17c0*/  LEA R15, R15, R14, 0x18 ;  /* 0x0000000e0f0f7211 */ /* 0x000fe200078ec0ff */
[----:B------:R-:W-:Y:S01]  /*17d0*/  FMUL R14, R7, R0 ;  /* 0x00000000070e7220 */ /* 0x000fe20000400000 */
[C---:B------:R-:W-:Y:S01]  /*17e0*/  LEA R0, R2.reuse, R3, 0x2 ;  /* 0x0000000302007211 */ /* 0x040fe200078e10ff */
[C---:B------:R-:W-:Y:S01]  /*17f0*/  IMAD R9, R2.reuse, 0x4, R9 ;  /* 0x0000000402097824 */ /* 0x040fe200078e0209 */
[----:B------:R-:W-:Y:S01]  /*1800*/  LEA R15, R2, R15, 0x2 ;  /* 0x0000000f020f7211 */ /* 0x000fe200078e10ff */
[----:B---3--:R-:W3:Y:S01]  /*1810*/  F2F.F64.F32 R6, UR5 ;  /* 0x0000000500067d10 */ /* 0x008ee20008201800 */
[----:B-1----:R-:W-:Y:S01]  /*1820*/  DMUL R10, R10, 0.5 ;  /* 0x3fe000000a0a7828 */ /* 0x002fe20000000000 */
[----:B------:R2:W-:Y:S01]  /*1830*/  STS [R0+0x4], R27 ;  /* 0x0000041b00007388 */ /* 0x0005e20000000800 */
[----:B0-----:R-:W-:-:S03]  /*1840*/  DMUL R12, R12, 0.5 ;  /* 0x3fe000000c0c7828 */ /* 0x001fc60000000000 */
[----:B------:R2:W-:Y:S04]  /*1850*/  STS [R9], R14 ;  /* 0x0000000e09007388 */ /* 0x0005e80000000800 */
[----:B------:R2:W-:Y:S01]  /*1860*/  STS [R15], R16 ;  /* 0x000000100f007388 */ /* 0x0005e20000000800 */
[--C-:B---3--:R-:W-:Y:S02]  /*1870*/  DFMA R10, R40, R10, R6.reuse ;  /* 0x0000000a280a722b */ /* 0x108fe40000000006 */
[----:B------:R-:W-:Y:S01]  /*1880*/  DFMA R6, R12, R40, R6 ;  /* 0x000000280c06722b */ /* 0x000fe20000000006 */
[----:B------:R-:W-:Y:S06]  /*1890*/  BAR.SYNC.DEFER_BLOCKING 0x0 ;  /* 0x0000000000007b1d */ /* 0x000fec0000010000 */
[----:B------:R-:W-:Y:S05]  /*18a0*/  BRA.U !UP0, `(.L_x_15) ;  /* 0x0000001d082c7547 */ /* 0x000fea000b800000 */
[----:B------:R-:W0:Y:S01]  /*18b0*/  LDCU UR4, c[0x0][0x3b8] ;  /* 0x00007700ff0477ac */ /* 0x000e220008000800 */
[----:B------:R-:W1:Y:S01]  /*18c0*/  F2F.F32.F64 R6, R6 ;  /* 0x0000000600067310 */ /* 0x000e620000301000 */
[----:B------:R-:W-:Y:S01]  /*18d0*/  MOV R3, RZ ;  /* 0x000000ff00037202 */ /* 0x000fe20000000f00 */
[----:B------:R-:W-:Y:S01]  /*18e0*/  IMAD.MOV.U32 R26, RZ, RZ, RZ ;  /* 0x000000ffff1a7224 */ /* 0x000fe200078e00ff */
[----:B------:R-:W3:Y:S01]  /*18f0*/  LDCU UR5, c[0x0][0x3a0] ;  /* 0x00007400ff0577ac */ /* 0x000ee20008000800 */
[----:B------:R-:W4:Y:S04]  /*1900*/  LDCU UR8, c[0x0][0x3d4] ;  /* 0x00007a80ff0877ac */ /* 0x000f280008000800 */
[----:B------:R2:W-:Y:S08]  /*1910*/  F2F.F32.F64 R10, R10 ;  /* 0x0000000a000a7310 */ /* 0x0005f00000301000 */
[----:B-1----:R-:W-:Y:S01]  /*1920*/  F2F.F64.F32 R32, R6 ;  /* 0x0000000600207310 */ /* 0x002fe20000201800 */
[----:B--2---:R-:W-:-:S07]  /*1930*/  FMUL R11, R6, UR15 ;  /* 0x0000000f060b7c20 */ /* 0x004fce0008400000 */
[----:B0-----:R-:W-:Y:S01]  /*1940*/  F2F.F64.F32 R12, UR4 ;  /* 0x00000004000c7d10 */ /* 0x001fe20008201800 */
[----:B---3--:R-:W-:-:S07]  /*1950*/  UIADD3 UR4, UPT, UPT, -UR5, URZ, URZ ;  /* 0x000000ff05047290 */ /* 0x008fce000fffe1ff */
[----:B------:R-:W0:Y:S08]  /*1960*/  I2F.F64 R18, UR5 ;  /* 0x0000000500127d12 */ /* 0x000e300008201c00 */
[----:B------:R-:W1:Y:S01]  /*1970*/  I2F.F64 R8, UR4 ;  /* 0x0000000400087d12 */ /* 0x000e620008201c00 */
[----:B0-----:R-:W-:-:S07]  /*1980*/  DMUL R18, R18, 0.5 ;  /* 0x3fe0000012127828 */ /* 0x001fce0000000000 */
[----:B----4-:R-:W0:Y:S01]  /*1990*/  F2F.F64.F32 R14, UR8 ;  /* 0x00000008000e7d10 */ /* 0x010e220008201800 */
[----:B-1----:R-:W-:Y:S02]  /*19a0*/  DMUL R8, R8, 0.5 ;  /* 0x3fe0000008087828 */ /* 0x002fe40000000000 */
[----:B0-----:R-:W-:-:S06]  /*19b0*/  DFMA R18, R12, R18, R14 ;  /* 0x000000120c12722b */ /* 0x001fcc000000000e */
[----:B------:R-:W-:Y:S01]  /*19c0*/  DFMA R8, R8, R12, R14 ;  /* 0x0000000c0808722b */ /* 0x000fe2000000000e */
[----:B------:R-:W-:Y:S01]  /*19d0*/  FMUL R12, R10, UR15 ;  /* 0x0000000f0a0c7c20 */ /* 0x000fe20008400000 */
[----:B------:R0:W1:Y:S08]  /*19e0*/  F2F.F32.F64 R16, R18 ;  /* 0x0000001200107310 */ /* 0x0000700000301000 */
[----:B------:R0:W2:Y:S02]  /*19f0*/  F2F.F32.F64 R15, R8 ;  /* 0x00000008000f7310 */ /* 0x0000a40000301000 */
.L_x_70:
[----:B0-----:R-:W3:Y:S01]  /*1a00*/  LDC R0, c[0x0][0x39c] ;  /* 0x0000e700ff007b82 */ /* 0x001ee20000000800 */
[----:B0-----:R-:W-:Y:S01]  /*1a10*/  IADD3 R9, PT, PT, R2, R3, RZ ;  /* 0x0000000302097210 */ /* 0x001fe20007ffe0ff */
[----:B------:R-:W-:Y:S05]  /*1a20*/  YIELD ;  /* 0x0000000000007946 */ /* 0x000fea0003800000 */
[----:B------:R-:W-:Y:S01]  /*1a30*/  BSSY B2, `(.L_x_16) ;  /* 0x00001ac000027945 */ /* 0x000fe20003800000 */
[----:B---3--:R-:W-:-:S13]  /*1a40*/  ISETP.GE.AND P0, PT, R9, R0, PT ;  /* 0x000000000900720c */ /* 0x008fda0003f06270 */
[----:B-1----:R-:W-:Y:S05]  /*1a50*/  @P0 BRA `(.L_x_17) ;  /* 0x0000001800a40947 */ /* 0x002fea0003800000 */
[----:B------:R-:W0:Y:S01]  /*1a60*/  LDCU UR4, c[0x0][0x3b4] ;  /* 0x00007680ff0477ac */ /* 0x000e220008000800 */
[----:B------:R-:W-:Y:S01]  /*1a70*/  I2F.F64 R18, R0 ;  /* 0x0000000000127312 */ /* 0x000fe20000201c00 */
[----:B------:R-:W-:Y:S01]  /*1a80*/  BSSY.RECONVERGENT B3, `(.L_x_18) ;  /* 0x0000018000037945 */ /* 0x000fe20003800200 */
[----:B------:R-:W3:Y:S06]  /*1a90*/  LDCU UR5, c[0x0][0x3d0] ;  /* 0x00007a00ff0577ac */ /* 0x000eec0008000800 */
[----:B------:R-:W4:Y:S08]  /*1aa0*/  I2F.F64 R6, R9 ;  /* 0x0000000900067312 */ /* 0x000f300000201c00 */
[----:B0-----:R-:W-:Y:S01]  /*1ab0*/  F2F.F64.F32 R20, UR4 ;  /* 0x0000000400147d10 */ /* 0x001fe20008201800 */
[----:B----4-:R-:W-:-:S07]  /*1ac0*/  DFMA R6, R18, 0.5, -R6 ;  /* 0x3fe000001206782b */ /* 0x010fce0000000806 */
[----:B---3--:R-:W0:Y:S01]  /*1ad0*/  F2F.F64.F32 R18, UR5 ;  /* 0x0000000500127d10 */ /* 0x008e220008201800 */
[----:B------:R-:W-:-:S08]  /*1ae0*/  DADD R6, R6, -0.5 ;  /* 0xbfe0000006067429 */ /* 0x000fd00000000000 */
[----:B0-----:R-:W-:-:S06]  /*1af0*/  DFMA R20, R6, R20, R18 ;  /* 0x000000140614722b */ /* 0x001fcc0000000012 */
[----:B------:R-:W0:Y:S02]  /*1b00*/  F2F.F32.F64 R18, R20 ;  /* 0x0000001400127310 */ /* 0x000e240000301000 */
[C---:B0-----:R-:W-:Y:S01]  /*1b10*/  FADD R7, R18.reuse, -UR15 ;  /* 0x8000000f12077e21 */ /* 0x041fe20008000000 */
[----:B------:R-:W-:-:S05]  /*1b20*/  FMUL R6, R18, UR14 ;  /* 0x0000000e12067c20 */ /* 0x000fca0008400000 */
[----:B------:R-:W0:Y:S01]  /*1b30*/  MUFU.RCP R0, R7 ;  /* 0x0000000700007308 */ /* 0x000e220000001000 */
[----:B------:R-:W-:-:S07]  /*1b40*/  FADD R3, -R11, R6 ;  /* 0x000000060b037221 */ /* 0x000fce0000000100 */
[----:B------:R-:W3:Y:S01]  /*1b50*/  FCHK P0, R3, R7 ;  /* 0x0000000703007302 */ /* 0x000ee20000000000 */
[----:B0-----:R-:W-:-:S04]  /*1b60*/  FFMA R13, -R7, R0, 1 ;  /* 0x3f800000070d7423 */ /* 0x001fc80000000100 */
[----:B------:R-:W-:-:S04]  /*1b70*/  FFMA R0, R0, R13, R0 ;  /* 0x0000000d00007223 */ /* 0x000fc80000000000 */
[----:B------:R-:W-:-:S04]  /*1b80*/  FFMA R19, R3, R0, RZ ;  /* 0x0000000003137223 */ /* 0x000fc800000000ff */
[----:B------:R-:W-:-:S04]  /*1b90*/  FFMA R8, -R7, R19, R3 ;  /* 0x0000001307087223 */ /* 0x000fc80000000103 */
[----:B------:R-:W-:Y:S01]  /*1ba0*/  FFMA R19, R0, R8, R19 ;  /* 0x0000000800137223 */ /* 0x000fe20000000013 */
[----:B---3--:R-:W-:Y:S06]  /*1bb0*/  @!P0 BRA `(.L_x_19) ;  /* 0x0000000000108947 */ /* 0x008fec0003800000 */
[----:B------:R-:W-:Y:S02]  /*1bc0*/  MOV R0, R7 ;  /* 0x0000000700007202 */ /* 0x000fe40000000f00 */
[----:B------:R-:W-:-:S07]  /*1bd0*/  MOV R14, 0x1bf0 ;  /* 0x00001bf0000e7802 */ /* 0x000fce0000000f00 */
[----:B-12---:R-:W-:Y:S05]  /*1be0*/  CALL.REL.NOINC `($__internal_1_$__cuda_sm3x_div_rn_noftz_f32_slowpath) ;  /* 0x0000004400ec7944 */ /* 0x006fea0003c00000 */
[----:B------:R-:W-:-:S07]  /*1bf0*/  IMAD.MOV.U32 R19, RZ, RZ, R0 ;  /* 0x000000ffff137224 */ /* 0x000fce00078e0000 */
.L_x_19:
[----:B------:R-:W-:Y:S05]  /*1c00*/  BSYNC.RECONVERGENT B3 ;  /* 0x0000000000037941 */ /* 0x000fea0003800200 */
.L_x_18:
[----:B------:R-:W0:Y:S01]  /*1c10*/  MUFU.RCP R0, R7 ;  /* 0x0000000700007308 */ /* 0x000e220000001000 */
[----:B------:R-:W-:Y:S01]  /*1c20*/  FADD R8, -R12, R6 ;  /* 0x000000060c087221 */ /* 0x000fe20000000100 */
[----:B------:R-:W-:Y:S06]  /*1c30*/  BSSY.RECONVERGENT B3, `(.L_x_20) ;  /* 0x000000d000037945 */ /* 0x000fec0003800200 */
        /* <DEDUP_REMOVED lines=8> */
[----:B------:R-:W-:Y:S02]  /*1cc0*/  MOV R0, R7 ;  /* 0x0000000700007202 */ /* 0x000fe40000000f00 */
[----:B------:R-:W-:-:S07]  /*1cd0*/  MOV R14, 0x1cf0 ;  /* 0x00001cf0000e7802 */ /* 0x000fce0000000f00 */
[----:B-12---:R-:W-:Y:S05]  /*1ce0*/  CALL.REL.NOINC `($__internal_1_$__cuda_sm3x_div_rn_noftz_f32_slowpath) ;  /* 0x0000004400ac7944 */ /* 0x006fea0003c00000 */
[----:B------:R-:W-:-:S07]  /*1cf0*/  IMAD.MOV.U32 R6, RZ, RZ, R0 ;  /* 0x000000ffff067224 */ /* 0x000fce00078e0000 */
.L_x_21:
[----:B------:R-:W-:Y:S05]  /*1d00*/  BSYNC.RECONVERGENT B3 ;  /* 0x0000000000037941 */ /* 0x000fea0003800200 */
.L_x_20:
[----:B------:R-:W-:Y:S01]  /*1d10*/  FADD R7, -R18, UR15 ;  /* 0x0000000f12077e21 */ /* 0x000fe20008000100 */
[----:B------:R-:W-:Y:S01]  /*1d20*/  MOV R10, UR15 ;  /* 0x0000000f000a7c02 */ /* 0x000fe20008000f00 */
[----:B------:R-:W-:Y:S02]  /*1d30*/  BSSY.RECONVERGENT B3, `(.L_x_22) ;  /* 0x000000d000037945 */ /* 0x000fe40003800200 */
[----:B------:R-:W0:Y:S08]  /*1d40*/  MUFU.RCP R0, R7 ;  /* 0x0000000700007308 */ /* 0x000e300000001000 */
[----:B------:R-:W3:Y:S01]  /*1d50*/  FCHK P0, R10, R7 ;  /* 0x000000070a007302 */ /* 0x000ee20000000000 */
[----:B0-----:R-:W-:-:S04]  /*1d60*/  FFMA R3, -R7, R0, 1 ;  /* 0x3f80000007037423 */ /* 0x001fc80000000100 */
[----:B------:R-:W-:-:S04]  /*1d70*/  FFMA R0, R0, R3, R0 ;  /* 0x0000000300007223 */ /* 0x000fc80000000000 */
[----:B------:R-:W-:-:S04]  /*1d80*/  FFMA R3, R0, UR15, RZ ;  /* 0x0000000f00037c23 */ /* 0x000fc800080000ff */
[----:B------:R-:W-:-:S04]  /*1d90*/  FFMA R8, -R7, R3, UR15 ;  /* 0x0000000f07087e23 */ /* 0x000fc80008000103 */
[----:B------:R-:W-:Y:S01]  /*1da0*/  FFMA R0, R0, R8, R3 ;  /* 0x0000000800007223 */ /* 0x000fe20000000003 */
[----:B---3--:R-:W-:Y:S06]  /*1db0*/  @!P0 BRA `(.L_x_23) ;  /* 0x0000000000108947 */ /* 0x008fec0003800000 */
[----:B------:R-:W-:Y:S01]  /*1dc0*/  MOV R0, R7 ;  /* 0x0000000700007202 */ /* 0x000fe20000000f00 */
[----:B------:R-:W-:Y:S01]  /*1dd0*/  IMAD.U32 R3, RZ, RZ, UR15 ;  /* 0x0000000fff037e24 */ /* 0x000fe2000f8e00ff */
[----:B------:R-:W-:-:S07]  /*1de0*/  MOV R14, 0x1e00 ;  /* 0x00001e00000e7802 */ /* 0x000fce0000000f00 */
[----:B-12---:R-:W-:Y:S05]  /*1df0*/  CALL.REL.NOINC `($__internal_1_$__cuda_sm3x_div_rn_noftz_f32_slowpath) ;  /* 0x0000004400687944 */ /* 0x006fea0003c00000 */
.L_x_23:
[----:B------:R-:W-:Y:S05]  /*1e00*/  BSYNC.RECONVERGENT B3 ;  /* 0x0000000000037941 */ /* 0x000fea0003800200 */
.L_x_22:
[----:B------:R-:W0:Y:S01]  /*1e10*/  LDCU UR4, c[0x0][0x398] ;  /* 0x00007300ff0477ac */ /* 0x000e220008000800 */
[----:B------:R-:W-:Y:S01]  /*1e20*/  FADD R3, R6, -R19 ;  /* 0x8000001306037221 */ /* 0x000fe20000000000 */
[----:B------:R-:W-:Y:S01]  /*1e30*/  BSSY.RECONVERGENT B3, `(.L_x_24) ;  /* 0x0000010000037945 */ /* 0x000fe20003800200 */
[----:B0-----:R-:W-:-:S04]  /*1e40*/  I2FP.F32.S32 R8, UR4 ;  /* 0x0000000400087c45 */ /* 0x001fc80008201400 */
[----:B------:R-:W0:Y:S08]  /*1e50*/  MUFU.RCP R7, R8 ;  /* 0x0000000800077308 */ /* 0x000e300000001000 */
[----:B------:R-:W3:Y:S01]  /*1e60*/  FCHK P0, R3, R8 ;  /* 0x0000000803007302 */ /* 0x000ee20000000000 */
[----:B0-----:R-:W-:-:S04]  /*1e70*/  FFMA R10, -R8, R7, 1 ;  /* 0x3f800000080a7423 */ /* 0x001fc80000000107 */
[----:B------:R-:W-:Y:S01]  /*1e80*/  FFMA R10, R7, R10, R7 ;  /* 0x0000000a070a7223 */ /* 0x000fe20000000007 */
[----:B--2---:R-:W-:-:S03]  /*1e90*/  FMUL R7, R0, R15 ;  /* 0x0000000f00077220 */ /* 0x004fc60000400000 */
[----:B------:R-:W-:-:S04]  /*1ea0*/  FFMA R25, R3, R10, RZ ;  /* 0x0000000a03197223 */ /* 0x000fc800000000ff */
[----:B------:R-:W-:-:S04]  /*1eb0*/  FFMA R6, -R8, R25, R3 ;  /* 0x0000001908067223 */ /* 0x000fc80000000103 */
[----:B------:R-:W-:Y:S01]  /*1ec0*/  FFMA R25, R10, R6, R25 ;  /* 0x000000060a197223 */ /* 0x000fe20000000019 */
[----:B-1----:R-:W-:Y:S01]  /*1ed0*/  FMUL R6, R0, R16 ;  /* 0x0000001000067220 */ /* 0x002fe20000400000 */
[----:B---3--:R-:W-:Y:S06]  /*1ee0*/  @!P0 BRA `(.L_x_25) ;  /* 0x0000000000108947 */ /* 0x008fec0003800000 */
[----:B------:R-:W-:Y:S02]  /*1ef0*/  MOV R0, R8 ;  /* 0x0000000800007202 */ /* 0x000fe40000000f00 */
[----:B------:R-:W-:-:S07]  /*1f00*/  MOV R14, 0x1f20 ;  /* 0x00001f20000e7802 */ /* 0x000fce0000000f00 */
[----:B------:R-:W-:Y:S05]  /*1f10*/  CALL.REL.NOINC `($__internal_1_$__cuda_sm3x_div_rn_noftz_f32_slowpath) ;  /* 0x0000004400207944 */ /* 0x000fea0003c00000 */
[----:B------:R-:W-:-:S07]  /*1f20*/  MOV R25, R0 ;  /* 0x0000000000197202 */ /* 0x000fce0000000f00 */
.L_x_25:
[----:B------:R-:W-:Y:S05]  /*1f30*/  BSYNC.RECONVERGENT B3 ;  /* 0x0000000000037941 */ /* 0x000fea0003800200 */
.L_x_24:
[----:B------:R-:W0:Y:S01]  /*1f40*/  LDCU UR4, c[0x0][0x3a0] ;  /* 0x00007400ff0477ac */ /* 0x000e220008000800 */
[----:B------:R-:W-:Y:S01]  /*1f50*/  FADD R3, -R7, R6 ;  /* 0x0000000607037221 */ /* 0x000fe20000000100 */
[----:B------:R-:W-:Y:S01]  /*1f60*/  BSSY.RECONVERGENT B3, `(.L_x_26) ;  /* 0x000000d000037945 */ /* 0x000fe20003800200 */
[----:B0-----:R-:W-:-:S04]  /*1f70*/  I2FP.F32.S32 R0, UR4 ;  /* 0x0000000400007c45 */ /* 0x001fc80008201400 */
[----:B------:R-:W0:Y:S08]  /*1f80*/  MUFU.RCP R13, R0 ;  /* 0x00000000000d7308 */ /* 0x000e300000001000 */
[----:B------:R-:W1:Y:S01]  /*1f90*/  FCHK P0, R3, R0 ;  /* 0x0000000003007302 */ /* 0x000e620000000000 */
[----:B0-----:R-:W-:-:S04]  /*1fa0*/  FFMA R8, -R0, R13, 1 ;  /* 0x3f80000000087423 */ /* 0x001fc8000000010d */
[----:B------:R-:W-:-:S04]  /*1fb0*/  FFMA R8, R13, R8, R13 ;  /* 0x000000080d087223 */ /* 0x000fc8000000000d */
[----:B------:R-:W-:-:S04]  /*1fc0*/  FFMA R13, R3, R8, RZ ;  /* 0x00000008030d7223 */ /* 0x000fc800000000ff */
[----:B------:R-:W-:-:S04]  /*1fd0*/  FFMA R24, -R0, R13, R3 ;  /* 0x0000000d00187223 */ /* 0x000fc80000000103 */
[----:B------:R-:W-:Y:S01]  /*1fe0*/  FFMA R24, R8, R24, R13 ;  /* 0x0000001808187223 */ /* 0x000fe2000000000d */
[----:B-1----:R-:W-:Y:S06]  /*1ff0*/  @!P0 BRA `(.L_x_27) ;  /* 0x00000000000c8947 */ /* 0x002fec0003800000 */
[----:B------:R-:W-:-:S07]  /*2000*/  MOV R14, 0x2020 ;  /* 0x00002020000e7802 */ /* 0x000fce0000000f00 */
[----:B------:R-:W-:Y:S05]  /*2010*/  CALL.REL.NOINC `($__internal_1_$__cuda_sm3x_div_rn_noftz_f32_slowpath) ;  /* 0x0000004000e07944 */ /* 0x000fea0003c00000 */
[----:B------:R-:W-:-:S07]  /*2020*/  IMAD.MOV.U32 R24, RZ, RZ, R0 ;  /* 0x000000ffff187224 */ /* 0x000fce00078e0000 */
.L_x_27:
[----:B------:R-:W-:Y:S05]  /*2030*/  BSYNC.RECONVERGENT B3 ;  /* 0x0000000000037941 */ /* 0x000fea0003800200 */
.L_x_26:
[----:B------:R-:W0:Y:S01]  /*2040*/  S2UR UR5, SR_CgaCtaId ;  /* 0x00000000000579c3 */ /* 0x000e220000008800 */
[----:B------:R-:W-:Y:S01]  /*2050*/  UMOV UR4, 0x400 ;  /* 0x0000040000047882 */ /* 0x000fe20000000000 */
[----:B------:R-:W-:Y:S01]  /*2060*/  BSSY.RECONVERGENT B3, `(.L_x_28) ;  /* 0x0000048000037945 */ /* 0x000fe20003800200 */
[----:B0-----:R-:W-:-:S09]  /*2070*/  ULEA UR4, UR5, UR4, 0x18 ;  /* 0x0000000405047291 */ /* 0x001fd2000f8ec0ff */
[----:B------:R-:W0:Y:S02]  /*2080*/  LDS R8, [UR4+0xc00] ;  /* 0x000c0004ff087984 */ /* 0x000e240008000800 */
[----:B0-----:R-:W-:-:S04]  /*2090*/  FMNMX R8, R8, R19, !PT ;  /* 0x0000001308087209 */ /* 0x001fc80007800000 */
[----:B------:R-:W-:-:S13]  /*20a0*/  FSETP.NEU.AND P0, PT, R19, R8, PT ;  /* 0x000000081300720b */ /* 0x000fda0003f0d000 */
[----:B------:R-:W-:Y:S05]  /*20b0*/  @P0 BRA `(.L_x_29) ;  /* 0x0000000000c80947 */ /* 0x000fea0003800000 */
[----:B------:R-:W0:Y:S01]  /*20c0*/  MUFU.RCP R0, UR13 ;  /* 0x0000000d00007d08 */ /* 0x000e220008001000 */
[C---:B------:R-:W-:Y:S01]  /*20d0*/  FADD R3, R8.reuse, -UR14 ;  /* 0x8000000e08037e21 */ /* 0x040fe20008000000 */
[----:B------:R-:W-:Y:S01]  /*20e0*/  MOV R13, UR13 ;  /* 0x0000000d000d7c02 */ /* 0x000fe20008000f00 */
[----:B------:R-:W-:Y:S01]  /*20f0*/  BSSY.RECONVERGENT B4, `(.L_x_30) ;  /* 0x000000d000047945 */ /* 0x000fe20003800200 */
[----:B------:R-:W-:Y:S01]  /*2100*/  FMUL R10, R8, UR15 ;  /* 0x0000000f080a7c20 */ /* 0x000fe20008400000 */
[----:B------:R-:W-:-:S04]  /*2110*/  FMUL R3, R3, UR12 ;  /* 0x0000000c03037c20 */ /* 0x000fc80008400000 */
[----:B------:R-:W1:Y:S01]  /*2120*/  FCHK P0, R3, UR13 ;  /* 0x0000000d03007d02 */ /* 0x000e620008000000 */
[----:B0-----:R-:W-:-:S04]  /*2130*/  FFMA R13, R0, -R13, 1 ;  /* 0x3f800000000d7423 */ /* 0x001fc8000000080d */
[----:B------:R-:W-:-:S04]  /*2140*/  FFMA R0, R0, R13, R0 ;  /* 0x0000000d00007223 */ /* 0x000fc80000000000 */
[----:B------:R-:W-:-:S04]  /*2150*/  FFMA R13, R3, R0, RZ ;  /* 0x00000000030d7223 */ /* 0x000fc800000000ff */
[----:B------:R-:W-:-:S04]  /*2160*/  FFMA R14, R13, -UR13, R3 ;  /* 0x8000000d0d0e7c23 */ /* 0x000fc80008000003 */
[----:B------:R-:W-:Y:S01]  /*2170*/  FFMA R0, R0, R14, R13 ;  /* 0x0000000e00007223 */ /* 0x000fe2000000000d */
[----:B-1----:R-:W-:Y:S06]  /*2180*/  @!P0 BRA `(.L_x_31) ;  /* 0x00000000000c8947 */ /* 0x002fec0003800000 */
[----:B------:R-:W-:Y:S02]  /*2190*/  MOV R0, UR13 ;  /* 0x0000000d00007c02 */ /* 0x000fe40008000f00 */
[----:B------:R-:W-:-:S07]  /*21a0*/  MOV R14, 0x21c0 ;  /* 0x000021c0000e7802 */ /* 0x000fce0000000f00 */
[----:B------:R-:W-:Y:S05]  /*21b0*/  CALL.REL.NOINC `($__internal_1_$__cuda_sm3x_div_rn_noftz_f32_slowpath) ;  /* 0x0000004000787944 */ /* 0x000fea0003c00000 */
.L_x_31:
[----:B------:R-:W-:Y:S05]  /*21c0*/  BSYNC.RECONVERGENT B4 ;  /* 0x0000000000047941 */ /* 0x000fea0003800200 */
.L_x_30:
[----:B------:R-:W-:Y:S01]  /*21d0*/  FADD R21, R0, UR15 ;  /* 0x0000000f00157e21 */ /* 0x000fe20008000000 */
[----:B------:R-:W-:Y:S03]  /*21e0*/  BSSY.RECONVERGENT B4, `(.L_x_32) ;  /* 0x000000d000047945 */ /* 0x000fe60003800200 */
        /* <DEDUP_REMOVED lines=9> */
[----:B------:R-:W-:Y:S02]  /*2280*/  MOV R0, R21 ;  /* 0x0000001500007202 */ /* 0x000fe40000000f00 */
[----:B------:R-:W-:-:S07]  /*2290*/  MOV R14, 0x22b0 ;  /* 0x000022b0000e7802 */ /* 0x000fce0000000f00 */
[----:B------:R-:W-:Y:S05]  /*22a0*/  CALL.REL.NOINC `($__internal_1_$__cuda_sm3x_div_rn_noftz_f32_slowpath) ;  /* 0x00000040003c7944 */ /* 0x000fea0003c00000 */
.L_x_33:
[----:B------:R-:W-:Y:S05]  /*22b0*/  BSYNC.RECONVERGENT B4 ;  /* 0x0000000000047941 */ /* 0x000fea0003800200 */
.L_x_32:
[----:B------:R-:W-:Y:S01]  /*22c0*/  FMUL R14, R5, |UR13| ;  /* 0x4000000d050e7c20 */ /* 0x000fe20008400000 */
[----:B------:R-:W-:Y:S01]  /*22d0*/  FADD R3, -R17, R0 ;  /* 0x0000000011037221 */ /* 0x000fe20000000100 */
[----:B------:R-:W-:Y:S02]  /*22e0*/  BSSY.RECONVERGENT B4, `(.L_x_34) ;  /* 0x000000c000047945 */ /* 0x000fe40003800200 */
        /* <DEDUP_REMOVED lines=8> */
[----:B------:R-:W-:Y:S02]  /*2370*/  MOV R0, R14 ;  /* 0x0000000e00007202 */ /* 0x000fe40000000f00 */
[----:B------:R-:W-:-:S07]  /*2380*/  MOV R14, 0x23a0 ;  /* 0x000023a0000e7802 */ /* 0x000fce0000000f00 */
[----:B------:R-:W-:Y:S05]  /*2390*/  CALL.REL.NOINC `($__internal_1_$__cuda_sm3x_div_rn_noftz_f32_slowpath) ;  /* 0x0000004000007944 */ /* 0x000fea0003c00000 */
.L_x_35:
[----:B------:R-:W-:Y:S05]  /*23a0*/  BSYNC.RECONVERGENT B4 ;  /* 0x0000000000047941 */ /* 0x000fea0003800200 */
.L_x_34:
[----:B------:R2:W3:Y:S01]  /*23b0*/  F2I.FLOOR.NTZ R23, R0 ;  /* 0x0000000000177305 */ /* 0x0004e20000207100 */
[----:B------:R-:W-:Y:S01]  /*23c0*/  IMAD.MOV.U32 R22, RZ, RZ, RZ ;  /* 0x000000ffff167224 */ /* 0x000fe200078e00ff */
[----:B------:R-:W-:Y:S06]  /*23d0*/  BRA `(.L_x_36) ;  /* 0x0000000000407947 */ /* 0x000fec0003800000 */
.L_x_29:
[----:B------:R-:W0:Y:S01]  /*23e0*/  MUFU.RCP R0, R25 ;  /* 0x0000001900007308 */ /* 0x000e220000001000 */
[----:B------:R-:W-:Y:S01]  /*23f0*/  FADD R3, R8, -R19 ;  /* 0x8000001308037221 */ /* 0x000fe20000000000 */
[----:B------:R-:W-:Y:S06]  /*2400*/  BSSY.RECONVERGENT B4, `(.L_x_37) ;  /* 0x000000b000047945 */ /* 0x000fec0003800200 */
[----:B------:R-:W1:Y:S01]  /*2410*/  FCHK P0, R3, R25 ;  /* 0x0000001903007302 */ /* 0x000e620000000000 */
[----:B0-----:R-:W-:-:S04]  /*2420*/  FFMA R13, R0, -R25, 1 ;  /* 0x3f800000000d7423 */ /* 0x001fc80000000819 */
[----:B------:R-:W-:-:S04]  /*2430*/  FFMA R0, R0, R13, R0 ;  /* 0x0000000d00007223 */ /* 0x000fc80000000000 */
[----:B------:R-:W-:-:S04]  /*2440*/  FFMA R10, R3, R0, RZ ;  /* 0x00000000030a7223 */ /* 0x000fc800000000ff */
[----:B------:R-:W-:-:S04]  /*2450*/  FFMA R13, R10, -R25, R3 ;  /* 0x800000190a0d7223 */ /* 0x000fc80000000003 */
[----:B------:R-:W-:Y:S01]  /*2460*/  FFMA R0, R0, R13, R10 ;  /* 0x0000000d00007223 */ /* 0x000fe2000000000a */
[----:B-1----:R-:W-:Y:S06]  /*2470*/  @!P0 BRA `(.L_x_38) ;  /* 0x00000000000c8947 */ /* 0x002fec0003800000 */
[----:B------:R-:W-:Y:S02]  /*2480*/  MOV R0, R25 ;  /* 0x0000001900007202 */ /* 0x000fe40000000f00 */
[----:B------:R-:W-:-:S07]  /*2490*/  MOV R14, 0x24b0 ;  /* 0x000024b0000e7802 */ /* 0x000fce0000000f00 */
[----:B------:R-:W-:Y:S05]  /*24a0*/  CALL.REL.NOINC `($__internal_1_$__cuda_sm3x_div_rn_noftz_f32_slowpath) ;  /* 0x0000003c00bc7944 */ /* 0x000fea0003c00000 */
.L_x_38:
[----:B------:R-:W-:Y:S05]  /*24b0*/  BSYNC.RECONVERGENT B4 ;  /* 0x0000000000047941 */ /* 0x000fea0003800200 */
.L_x_37:
[----:B------:R0:W1:Y:S01]  /*24c0*/  F2I.FLOOR.NTZ R22, R0 ;  /* 0x0000000000167305 */ /* 0x0000620000207100 */
[----:B------:R-:W-:-:S07]  /*24d0*/  HFMA2 R23, -RZ, RZ, 0, 0 ;  /* 0x00000000ff177431 */ /* 0x000fce00000001ff */
.L_x_36:
[----:B------:R-:W-:Y:S05]  /*24e0*/  BSYNC.RECONVERGENT B3 ;  /* 0x0000000000037941 */ /* 0x000fea0003800200 */
.L_x_28:
[----:B---3--:R-:W-:Y:S01]  /*24f0*/  ISETP.GE.AND P0, PT, R23, UR6, PT ;  /* 0x0000000617007c0c */ /* 0x008fe2000bf06270 */
[----:B------:R-:W3:Y:S01]  /*2500*/  LDCU UR4, c[0x0][0x398] ;  /* 0x00007300ff0477ac */ /* 0x000ee20008000800 */
[----:B------:R-:W-:Y:S11]  /*2510*/  BSSY B3, `(.L_x_39) ;  /* 0x00000f3000037945 */ /* 0x000ff60003800000 */
[----:B------:R-:W4:Y:S01]  /*2520*/  @!P0 S2R R3, SR_CgaCtaId ;  /* 0x0000000000038919 */ /* 0x000f220000008800 */
[----:B0-2---:R-:W-:-:S05]  /*2530*/  @!P0 MOV R0, 0x400 ;  /* 0x0000040000008802 */ /* 0x005fca0000000f00 */
[----:B------:R-:W-:-:S05]  /*2540*/  @!P0 VIADD R0, R0, 0xc00 ;  /* 0x00000c0000008836 */ /* 0x000fca0000000000 */
[----:B----4-:R-:W-:-:S04]  /*2550*/  @!P0 LEA R0, R3, R0, 0x18 ;  /* 0x0000000003008211 */ /* 0x010fc800078ec0ff */
[----:B------:R-:W-:Y:S02]  /*2560*/  @!P0 LEA R3, R23, R0, 0x2 ;  /* 0x0000000017038211 */ /* 0x000fe400078e10ff */
[----:B-1----:R-:W-:-:S03]  /*2570*/  IADD3 R0, PT, PT, R22, 0x1, RZ ;  /* 0x0000000116007810 */ /* 0x002fc60007ffe0ff */
[----:B------:R0:W1:Y:S01]  /*2580*/  @!P0 LDS R27, [R3+0x4] ;  /* 0x00000400031b8984 */ /* 0x0000620000000800 */
[----:B---3--:R-:W-:Y:S02]  /*2590*/  ISETP.GE.OR P0, PT, R22, UR4, P0 ;  /* 0x0000000416007c0c */ /* 0x008fe40008706670 */
[----:B------:R-:W-:-:S05]  /*25a0*/  I2FP.F32.S32 R0, R0 ;  /* 0x0000000000007245 */ /* 0x000fca0000201400 */
[----:B------:R-:W-:Y:S01]  /*25b0*/  FFMA R20, R0, R25, R19 ;  /* 0x0000001900147223 */ /* 0x000fe20000000013 */
[----:B------:R-:W-:-:S05]  /*25c0*/  IMAD.MOV.U32 R19, RZ, RZ, RZ ;  /* 0x000000ffff137224 */ /* 0x000fca00078e00ff */
[----:B0-----:R-:W-:Y:S05]  /*25d0*/  @P0 BRA `(.L_x_40) ;  /* 0x0000000c00980947 */ /* 0x001fea0003800000 */
[----:B------:R-:W0:Y:S01]  /*25e0*/  I2F.F64 R28, R22 ;  /* 0x00000016001c7312 */ /* 0x000e220000201c00 */
[----:B------:R-:W-:Y:S01]  /*25f0*/  FMUL R18, R18, UR15 ;  /* 0x0000000f12127c20 */ /* 0x000fe20008400000 */
[----:B------:R-:W-:Y:S02]  /*2600*/  MOV R19, RZ ;  /* 0x000000ff00137202 */ /* 0x000fe40000000f00 */
[----:B------:R-:W-:Y:S01]  /*2610*/  I2FP.F32.S32 R9, R9 ;  /* 0x0000000900097245 */ /* 0x000fe20000201400 */
[----:B0-----:R-:W-:-:S08]  /*2620*/  DADD R28, R28, 0.5 ;  /* 0x3fe000001c1c7429 */ /* 0x001fd00000000000 */
[----:B------:R-:W-:-:S06]  /*2630*/  DFMA R28, R40, R28, R32 ;  /* 0x0000001c281c722b */ /* 0x000fcc0000000020 */
[----:B------:R0:W2:Y:S05]  /*2640*/  F2F.F32.F64 R21, R28 ;  /* 0x0000001c00157310 */ /* 0x0000aa0000301000 */
.L_x_68:
[----:B------:R-:W-:Y:S05]  /*2650*/  YIELD ;  /* 0x0000000000007946 */ /* 0x000fea0003800000 */
[----:B------:R-:W3:Y:S01]  /*2660*/  S2UR UR8, SR_CgaCtaId ;  /* 0x00000000000879c3 */ /* 0x000ee20000008800 */
[----:B------:R-:W-:Y:S01]  /*2670*/  UMOV UR4, 0x400 ;  /* 0x0000040000047882 */ /* 0x000fe20000000000 */
[----:B------:R-:W-:Y:S01]  /*2680*/  BSSY.RECONVERGENT B4, `(.L_x_41) ;  /* 0x000001e000047945 */ /* 0x000fe20003800200 */
[----:B------:R-:W-:Y:S01]  /*2690*/  UIADD3 UR5, UPT, UPT, UR4, 0x400, URZ ;  /* 0x0000040004057890 */ /* 0x000fe2000fffe0ff */
[----:B------:R-:W-:Y:S01]  /*26a0*/  MOV R34, R20 ;  /* 0x0000001400227202 */ /* 0x000fe20000000f00 */
[----:B------:R-:W-:Y:S01]  /*26b0*/  UIADD3 UR4, UPT, UPT, UR4, 0x800, URZ ;  /* 0x0000080004047890 */ /* 0x000fe2000fffe0ff */
[----:B0-----:R-:W-:Y:S01]  /*26c0*/  IMAD.MOV.U32 R29, RZ, RZ, RZ ;  /* 0x000000ffff1d7224 */ /* 0x001fe200078e00ff */
[----:B---3--:R-:W-:-:S02]  /*26d0*/  ULEA UR5, UR8, UR5, 0x18 ;  /* 0x0000000508057291 */ /* 0x008fc4000f8ec0ff */
[----:B------:R-:W-:-:S04]  /*26e0*/  ULEA UR4, UR8, UR4, 0x18 ;  /* 0x0000000408047291 */ /* 0x000fc8000f8ec0ff */
[C---:B------:R-:W-:Y:S02]  /*26f0*/  LEA R0, R23.reuse, UR5, 0x2 ;  /* 0x0000000517007c11 */ /* 0x040fe4000f8e10ff */
[----:B------:R-:W-:-:S04]  /*2700*/  LEA R3, R23, UR4, 0x2 ;  /* 0x0000000417037c11 */ /* 0x000fc8000f8e10ff */
[----:B------:R-:W0:Y:S04]  /*2710*/  LDS R0, [R0] ;  /* 0x0000000000007984 */ /* 0x000e280000000800 */
[----:B------:R-:W3:Y:S01]  /*2720*/  LDS R3, [R3] ;  /* 0x0000000003037984 */ /* 0x000ee20000000800 */
[----:B0-----:R-:W-:-:S04]  /*2730*/  FMNMX R31, R7, R0, !PT ;  /* 0x00000000071f7209 */ /* 0x001fc80007800000 */
[----:B------:R-:W-:Y:S02]  /*2740*/  FSETP.NEU.AND P0, PT, R31, R7, PT ;  /* 0x000000071f00720b */ /* 0x000fe40003f0d000 */
[----:B---3--:R-:W-:-:S11]  /*2750*/  FMNMX R28, R6, R3, PT ;  /* 0x00000003061c7209 */ /* 0x008fd60003800000 */
[----:B------:R-:W-:Y:S05]  /*2760*/  @!P0 BRA `(.L_x_42) ;  /* 0x00000000003c8947 */ /* 0x000fea0003800000 */
[----:B------:R-:W0:Y:S01]  /*2770*/  MUFU.RCP R13, R24 ;  /* 0x00000018000d7308 */ /* 0x000e220000001000 */
[----:B------:R-:W-:Y:S01]  /*2780*/  FADD R3, -R7, R31 ;  /* 0x0000001f07037221 */ /* 0x000fe20000000100 */
[----:B------:R-:W-:Y:S06]  /*2790*/  BSSY.RECONVERGENT B5, `(.L_x_43) ;  /* 0x000000b000057945 */ /* 0x000fec0003800200 */
[----:B------:R-:W3:Y:S01]  /*27a0*/  FCHK P0, R3, R24 ;  /* 0x0000001803007302 */ /* 0x000ee20000000000 */
[----:B0-----:R-:W-:-:S04]  /*27b0*/  FFMA R0, R13, -R24, 1 ;  /* 0x3f8000000d007423 */ /* 0x001fc80000000818 */
[----:B------:R-:W-:-:S04]  /*27c0*/  FFMA R0, R13, R0, R13 ;  /* 0x000000000d007223 */ /* 0x000fc8000000000d */
[----:B------:R-:W-:-:S04]  /*27d0*/  FFMA R13, R3, R0, RZ ;  /* 0x00000000030d7223 */ /* 0x000fc800000000ff */
[----:B------:R-:W-:-:S04]  /*27e0*/  FFMA R10, R13, -R24, R3 ;  /* 0x800000180d0a7223 */ /* 0x000fc80000000003 */
[----:B------:R-:W-:Y:S01]  /*27f0*/  FFMA R0, R0, R10, R13 ;  /* 0x0000000a00007223 */ /* 0x000fe2000000000d */
[----:B---3--:R-:W-:Y:S06]  /*2800*/  @!P0 BRA `(.L_x_44) ;  /* 0x00000000000c8947 */ /* 0x008fec0003800000 */
[----:B------:R-:W-:Y:S02]  /*2810*/  MOV R0, R24 ;  /* 0x0000001800007202 */ /* 0x000fe40000000f00 */
[----:B------:R-:W-:-:S07]  /*2820*/  MOV R14, 0x2840 ;  /* 0x00002840000e7802 */ /* 0x000fce0000000f00 */
[----:B-12---:R-:W-:Y:S05]  /*2830*/  CALL.REL.NOINC `($__internal_1_$__cuda_sm3x_div_rn_noftz_f32_slowpath) ;  /* 0x0000003800d87944 */ /* 0x006fea0003c00000 */
.L_x_44:
[----:B------:R-:W-:Y:S05]  /*2840*/  BSYNC.RECONVERGENT B5 ;  /* 0x0000000000057941 */ /* 0x000fea0003800200 */
.L_x_43:
[----:B------:R0:W3:Y:S02]  /*2850*/  F2I.FLOOR.NTZ R29, R0 ;  /* 0x00000000001d7305 */ /* 0x0000e40000207100 */
.L_x_42:
[----:B------:R-:W-:Y:S05]  /*2860*/  BSYNC.RECONVERGENT B4 ;  /* 0x0000000000047941 */ /* 0x000fea0003800200 */
.L_x_41:
[----:B-1----:R-:W-:Y:S01]  /*2870*/  FSETP.GEU.AND P0, PT, R20, R27, PT ;  /* 0x0000001b1400720b */ /* 0x002fe20003f0e000 */
[----:B------:R-:W-:-:S12]  /*2880*/  BSSY.RECONVERGENT B4, `(.L_x_45) ;  /* 0x00000b7000047945 */ /* 0x000fd80003800200 */
[----:B------:R-:W-:Y:S05]  /*2890*/  @P0 BRA `(.L_x_46) ;  /* 0x00000004004c0947 */ /* 0x000fea0003800000 */
[----:B------:R-:W-:Y:S01]  /*28a0*/  FMUL R10, R24, R25 ;  /* 0x00000019180a7220 */ /* 0x000fe20000400000 */
[----:B------:R-:W-:Y:S01]  /*28b0*/  FADD R3, R20, -R8 ;  /* 0x8000000814037221 */ /* 0x000fe20000000000 */
[----:B------:R-:W-:Y:S02]  /*28c0*/  BSSY.RECONVERGENT B5, `(.L_x_47) ;  /* 0x000000d000057945 */ /* 0x000fe40003800200 */
[----:B0-----:R-:W0:Y:S08]  /*28d0*/  MUFU.RCP R0, R10 ;  /* 0x0000000a00007308 */ /* 0x001e300000001000 */
        /* <DEDUP_REMOVED lines=9> */
[----:B--23--:R-:W-:Y:S05]  /*2970*/  CALL.REL.NOINC `($__internal_1_$__cuda_sm3x_div_rn_noftz_f32_slowpath) ;  /* 0x0000003800887944 */ /* 0x00cfea0003c00000 */
[----:B------:R-:W-:-:S07]  /*2980*/  IMAD.MOV.U32 R8, RZ, RZ, R0 ;  /* 0x000000ffff087224 */ /* 0x000fce00078e0000 */
.L_x_48:
[----:B------:R-:W-:Y:S05]  /*2990*/  BSYNC.RECONVERGENT B5 ;  /* 0x0000000000057941 */ /* 0x000fea0003800200 */
.L_x_47:
[----:B------:R-:W0:Y:S01]  /*29a0*/  LDC R14, c[0x0][0x3c4] ;  /* 0x0000f100ff0e7b82 */ /* 0x000e220000000800 */
[----:B--2---:R-:W-:Y:S01]  /*29b0*/  FFMA R3, R21, UR14, R18 ;  /* 0x0000000e15037c23 */ /* 0x004fe20008000012 */
[----:B------:R-:W-:Y:S01]  /*29c0*/  BSSY.RECONVERGENT B5, `(.L_x_49) ;  /* 0x000000d000057945 */ /* 0x000fe20003800200 */
[----:B0-----:R-:W0:Y:S08]  /*29d0*/  MUFU.RCP R0, R14 ;  /* 0x0000000e00007308 */ /* 0x001e300000001000 */
[----:B------:R-:W1:Y:S01]  /*29e0*/  FCHK P0, R3, R14 ;  /* 0x0000000e03007302 */ /* 0x000e620000000000 */
[----:B0-----:R-:W-:-:S04]  /*29f0*/  FFMA R13, R0, -R14, 1 ;  /* 0x3f800000000d7423 */ /* 0x001fc8000000080e */
[----:B------:R-:W-:-:S04]  /*2a00*/  FFMA R0, R0, R13, R0 ;  /* 0x0000000d00007223 */ /* 0x000fc80000000000 */
[----:B------:R-:W-:-:S04]  /*2a10*/  FFMA R10, R3, R0, RZ ;  /* 0x00000000030a7223 */ /* 0x000fc800000000ff */
[----:B------:R-:W-:-:S04]  /*2a20*/  FFMA R13, R10, -R14, R3 ;  /* 0x8000000e0a0d7223 */ /* 0x000fc80000000003 */
[----:B------:R-:W-:Y:S01]  /*2a30*/  FFMA R0, R0, R13, R10 ;  /* 0x0000000d00007223 */ /* 0x000fe2000000000a */
[----:B-1----:R-:W-:Y:S06]  /*2a40*/  @!P0 BRA `(.L_x_50) ;  /* 0x0000000000108947 */ /* 0x002fec0003800000 */
[----:B------:R-:W0:Y:S01]  /*2a50*/  LDCU UR4, c[0x0][0x3c4] ;  /* 0x00007880ff0477ac */ /* 0x000e220008000800 */
[----:B------:R-:W-:Y:S02]  /*2a60*/  MOV R14, 0x2a90 ;  /* 0x00002a90000e7802 */ /* 0x000fe40000000f00 */
[----:B0-----:R-:W-:-:S07]  /*2a70*/  MOV R0, UR4 ;  /* 0x0000000400007c02 */ /* 0x001fce0008000f00 */
[----:B---3--:R-:W-:Y:S05]  /*2a80*/  CALL.REL.NOINC `($__internal_1_$__cuda_sm3x_div_rn_noftz_f32_slowpath) ;  /* 0x0000003800447944 */ /* 0x008fea0003c00000 */
.L_x_50:
[----:B------:R-:W-:Y:S05]  /*2a90*/  BSYNC.RECONVERGENT B5 ;  /* 0x0000000000057941 */ /* 0x000fea0003800200 */
.L_x_49:
[----:B------:R-:W0:Y:S01]  /*2aa0*/  LDC R3, c[0x0][0x3c4] ;  /* 0x0000f100ff037b82 */ /* 0x000e220000000800 */
[----:B------:R-:W-:Y:S01]  /*2ab0*/  BSSY.RECONVERGENT B5, `(.L_x_51) ;  /* 0x000000f000057945 */ /* 0x000fe20003800200 */
[----:B0-----:R-:W-:Y:S01]  /*2ac0*/  FADD R0, -R0, R3 ;  /* 0x0000000300007221 */ /* 0x001fe20000000100 */
[----:B------:R-:W-:-:S03]  /*2ad0*/  FMUL R3, R3, R3 ;  /* 0x0000000303037220 */ /* 0x000fc60000400000 */
[----:B------:R-:W-:-:S04]  /*2ae0*/  FMUL R14, R0, R0 ;  /* 0x00000000000e7220 */ /* 0x000fc80000400000 */
        /* <DEDUP_REMOVED lines=10> */
[----:B---3--:R-:W-:Y:S05]  /*2b90*/  CALL.REL.NOINC `($__internal_1_$__cuda_sm3x_div_rn_noftz_f32_slowpath) ;  /* 0x0000003800007944 */ /* 0x008fea0003c00000 */
.L_x_52:
[----:B------:R-:W-:Y:S05]  /*2ba0*/  BSYNC.RECONVERGENT B5 ;  /* 0x0000000000057941 */ /* 0x000fea0003800200 */
.L_x_51:
[----:B------:R-:W3:Y:S01]  /*2bb0*/  LDC R14, c[0x0][0x3a0] ;  /* 0x0000e800ff0e7b82 */ /* 0x000ee20000000800 */
[----:B------:R-:W-:Y:S01]  /*2bc0*/  BSSY.RECONVERGENT B0, `(.L_x_53) ;  /* 0x000001a000007945 */ /* 0x000fe20003800200 */
[----:B------:R-:W-:Y:S01]  /*2bd0*/  FMUL R37, R0, R8 ;  /* 0x0000000800257220 */ /* 0x000fe20000400000 */
[----:B---3--:R-:W-:-:S04]  /*2be0*/  ISETP.GE.AND P0, PT, R29, R14, PT ;  /* 0x0000000e1d00720c */ /* 0x008fc80003f06270 */
[----:B------:R-:W-:-:S13]  /*2bf0*/  FSETP.GEU.OR P0, PT, R31, R28, P0 ;  /* 0x0000001c1f00720b */ /* 0x000fda000070e400 */
[----:B------:R-:W-:Y:S05]  /*2c00*/  @P0 BRA `(.L_x_54) ;  /* 0x0000000000540947 */ /* 0x000fea0003800000 */
[----:B------:R-:W-:-:S05]  /*2c10*/  VIADD R0, R29, 0x1 ;  /* 0x000000011d007836 */ /* 0x000fca0000000000 */
[----:B------:R-:W-:-:S05]  /*2c20*/  I2FP.F32.S32 R0, R0 ;  /* 0x0000000000007245 */ /* 0x000fca0000201400 */
[----:B------:R-:W-:-:S07]  /*2c30*/  FFMA R3, R0, R24, R7 ;  /* 0x0000001800037223 */ /* 0x000fce0000000007 */
.L_x_55:
[----:B------:R-:W0:Y:S01]  /*2c40*/  LDCU UR4, c[0x0][0x388] ;  /* 0x00007100ff0477ac */ /* 0x000e220008000800 */
[----:B------:R-:W-:Y:S02]  /*2c50*/  IMAD R10, R14, UR7, R29 ;  /* 0x000000070e0a7c24 */ /* 0x000fe4000f8e021d */
[----:B------:R-:W-:Y:S01]  /*2c60*/  HFMA2 R35, -RZ, RZ, -3, 0 ;  /* 0xc2000000ff237431 */ /* 0x000fe200000001ff */
[----:B------:R-:W-:Y:S01]  /*2c70*/  I2FP.F32.S32 R8, R22 ;  /* 0x0000001600087245 */ /* 0x000fe20000201400 */
[----:B------:R-:W-:Y:S01]  /*2c80*/  UMOV UR5, URZ ;  /* 0x000000ff00057c82 */ /* 0x000fe20008000000 */
[----:B------:R-:W-:-:S04]  /*2c90*/  I2FP.F32.S32 R10, R10 ;  /* 0x0000000a000a7245 */ /* 0x000fc80000201400 */
[----:B0-----:R-:W5:Y:S01]  /*2ca0*/  TEX.LL RZ, R8, R8, R35, UR4, 3D, 0x1 ;  /* 0x48ff042308087f60 */ /* 0x001f6200089e01ff */
[----:B------:R-:W-:Y:S02]  /*2cb0*/  FSETP.GT.AND P0, PT, R3, R28, PT ;  /* 0x0000001c0300720b */ /* 0x000fe40003f04000 */
[----:B------:R-:W-:Y:S02]  /*2cc0*/  IADD3 R29, PT, PT, R29, 0x1, RZ ;  /* 0x000000011d1d7810 */ /* 0x000fe40007ffe0ff */
[----:B------:R-:W-:Y:S02]  /*2cd0*/  FSEL R13, R28, R3, P0 ;  /* 0x000000031c0d7208 */ /* 0x000fe40000000000 */
[----:B------:R-:W-:Y:S02]  /*2ce0*/  ISETP.GE.AND P0, PT, R29, R14, PT ;  /* 0x0000000e1d00720c */ /* 0x000fe40003f06270 */
[C---:B------:R-:W-:Y:S01]  /*2cf0*/  FSETP.LT.AND P1, PT, R13.reuse, R28, PT ;  /* 0x0000001c0d00720b */ /* 0x040fe20003f21000 */
[C---:B------:R-:W-:Y:S01]  /*2d00*/  FADD R0, R13.reuse, -R31 ;  /* 0x8000001f0d007221 */ /* 0x040fe20000000000 */
[----:B------:R-:W-:Y:S01]  /*2d10*/  FADD R3, R13, R24 ;  /* 0x000000180d037221 */ /* 0x000fe20000000000 */
[----:B------:R-:W-:-:S02]  /*2d20*/  IMAD.MOV.U32 R31, RZ, RZ, R13 ;  /* 0x000000ffff1f7224 */ /* 0x000fc400078e000d */
[----:B------:R-:W-:-:S04]  /*2d30*/  FMUL R0, R37, R0 ;  /* 0x0000000025007220 */ /* 0x000fc80000400000 */
[----:B-----5:R-:W-:-:S04]  /*2d40*/  FFMA R19, R0, R8, R19 ;  /* 0x0000000800137223 */ /* 0x020fc80000000013 */
[----:B------:R-:W-:Y:S05]  /*2d50*/  @!P0 BRA P1, `(.L_x_55) ;  /* 0xfffffffc00b88947 */ /* 0x000fea000083ffff */
.L_x_54:
[----:B------:R-:W-:Y:S05]  /*2d60*/  BSYNC.RECONVERGENT B0 ;  /* 0x0000000000007941 */ /* 0x000fea0003800200 */
.L_x_53:
[----:B------:R-:W0:Y:S01]  /*2d70*/  LDCU UR4, c[0x0][0x3b0] ;  /* 0x00007600ff0477ac */ /* 0x000e220008000800 */
[----:B------:R-:W-:Y:S01]  /*2d80*/  FADD R20, R20, R25 ;  /* 0x0000001914147221 */ /* 0x000fe20000000000 */
[----:B------:R-:W-:Y:S02]  /*2d90*/  MOV R8, R34 ;  /* 0x0000002200087202 */ /* 0x000fe40000000f00 */
[----:B------:R-:W-:Y:S01]  /*2da0*/  IADD3 R22, PT, PT, R22, 0x1, RZ ;  /* 0x0000000116167810 */ /* 0x000fe20007ffe0ff */
[----:B0-----:R-:W-:Y:S01]  /*2db0*/  FADD R21, R21, UR4 ;  /* 0x0000000415157e21 */ /* 0x001fe20008000000 */
[----:B------:R-:W-:Y:S06]  /*2dc0*/  BRA `(.L_x_56) ;  /* 0x0000000400887947 */ /* 0x000fec0003800000 */
.L_x_46:
        /* <DEDUP_REMOVED lines=13> */
[----:B--23--:R-:W-:Y:S05]  /*2ea0*/  CALL.REL.NOINC `($__internal_1_$__cuda_sm3x_div_rn_noftz_f32_slowpath) ;  /* 0x00000034003c7944 */ /* 0x00cfea0003c00000 */
[----:B------:R-:W-:-:S07]  /*2eb0*/  MOV R8, R0 ;  /* 0x0000000000087202 */ /* 0x000fce0000000f00 */
.L_x_58:
[----:B------:R-:W-:Y:S05]  /*2ec0*/  BSYNC.RECONVERGENT B5 ;  /* 0x0000000000057941 */ /* 0x000fea0003800200 */
.L_x_57:
        /* <DEDUP_REMOVED lines=12> */
[----:B------:R-:W-:Y:S02]  /*2f90*/  MOV R3, R14 ;  /* 0x0000000e00037202 */ /* 0x000fe40000000f00 */
[----:B------:R-:W-:Y:S01]  /*2fa0*/  MOV R14, 0x2fd0 ;  /* 0x00002fd0000e7802 */ /* 0x000fe20000000f00 */
[----:B0-----:R-:W-:-:S07]  /*2fb0*/  IMAD.U32 R0, RZ, RZ, UR4 ;  /* 0x00000004ff007e24 */ /* 0x001fce000f8e00ff */
[----:B---3--:R-:W-:Y:S05]  /*2fc0*/  CALL.REL.NOINC `($__internal_1_$__cuda_sm3x_div_rn_noftz_f32_slowpath) ;  /* 0x0000003000f47944 */ /* 0x008fea0003c00000 */
.L_x_60:
[----:B------:R-:W-:Y:S05]  /*2fd0*/  BSYNC.RECONVERGENT B5 ;  /* 0x0000000000057941 */ /* 0x000fea0003800200 */
.L_x_59:
        /* <DEDUP_REMOVED lines=16> */
[----:B------:R-:W-:-:S07]  /*30e0*/  MOV R13, R0 ;  /* 0x00000000000d7202 */ /* 0x000fce0000000f00 */
.L_x_62:
[----:B------:R-:W-:Y:S05]  /*30f0*/  BSYNC.RECONVERGENT B5 ;  /* 0x0000000000057941 */ /* 0x000fea0003800200 */
.L_x_61:
[----:B------:R-:W3:Y:S01]  /*3100*/  LDC R14, c[0x0][0x3a0] ;  /* 0x0000e800ff0e7b82 */ /* 0x000ee20000000800 */
[----:B------:R-:W0:Y:S01]  /*3110*/  S2R R3, SR_CgaCtaId ;  /* 0x0000000000037919 */ /* 0x000e220000008800 */
[----:B------:R-:W-:Y:S01]  /*3120*/  BSSY.RECONVERGENT B0, `(.L_x_63) ;  /* 0x000001b000007945 */ /* 0x000fe20003800200 */
[----:B------:R-:W-:Y:S01]  /*3130*/  MOV R0, 0x400 ;  /* 0x0000040000007802 */ /* 0x000fe20000000f00 */
[----:B------:R-:W-:Y:S01]  /*3140*/  FMUL R36, R13, R8 ;  /* 0x000000080d247220 */ /* 0x000fe20000400000 */
[----:B---3--:R-:W-:-:S04]  /*3150*/  ISETP.GE.AND P0, PT, R29, R14, PT ;  /* 0x0000000e1d00720c */ /* 0x008fc80003f06270 */
[----:B------:R-:W-:-:S13]  /*3160*/  FSETP.GEU.OR P0, PT, R31, R28, P0 ;  /* 0x0000001c1f00720b */ /* 0x000fda000070e400 */
[----:B0-----:R-:W-:Y:S05]  /*3170*/  @P0 BRA `(.L_x_64) ;  /* 0x0000000000540947 */ /* 0x001fea0003800000 */
[----:B------:R-:W-:-:S05]  /*3180*/  VIADD R8, R29, 0x1 ;  /* 0x000000011d087836 */ /* 0x000fca0000000000 */
[----:B------:R-:W-:-:S05]  /*3190*/  I2FP.F32.S32 R8, R8 ;  /* 0x0000000800087245 */ /* 0x000fca0000201400 */
[----:B------:R-:W-:-:S07]  /*31a0*/  FFMA R13, R8, R24, R7 ;  /* 0x00000018080d7223 */ /* 0x000fce0000000007 */
.L_x_65:
        /* <DEDUP_REMOVED lines=12> */
[----:B------:R-:W-:Y:S01]  /*3270*/  FADD R13, R35, -R31 ;  /* 0x8000001f230d7221 */ /* 0x000fe20000000000 */
[----:B------:R-:W-:-:S03]  /*3280*/  IMAD.MOV.U32 R31, RZ, RZ, R35 ;  /* 0x000000ffff1f7224 */ /* 0x000fc600078e0023 */
[----:B------:R-:W-:Y:S01]  /*3290*/  FMUL R34, R36, R13 ;  /* 0x0000000d24227220 */ /* 0x000fe20000400000 */
[----:B------:R-:W-:-:S03]  /*32a0*/  FADD R13, R35, R24 ;  /* 0x00000018230d7221 */ /* 0x000fc60000000000 */
[----:B-----5:R-:W-:-:S04]  /*32b0*/  FFMA R19, R34, R8, R19 ;  /* 0x0000000822137223 */ /* 0x020fc80000000013 */
[----:B------:R-:W-:Y:S05]  /*32c0*/  @!P0 BRA P1, `(.L_x_65) ;  /* 0xfffffffc00b88947 */ /* 0x000fea000083ffff */
.L_x_64:
[----:B------:R-:W-:Y:S05]  /*32d0*/  BSYNC.RECONVERGENT B0 ;  /* 0x0000000000007941 */ /* 0x000fea0003800200 */
.L_x_63:
[----:B------:R-:W-:Y:S01]  /*32e0*/  LEA R10, R3, R0, 0x18 ;  /* 0x00000000030a7211 */ /* 0x000fe200078ec0ff */
[----:B------:R-:W-:Y:S01]  /*32f0*/  BSSY.RECONVERGENT B0, `(.L_x_66) ;  /* 0x0000007000007945 */ /* 0x000fe20003800200 */
[----:B------:R-:W-:Y:S02]  /*3300*/  MOV R8, R23 ;  /* 0x0000001700087202 */ /* 0x000fe40000000f00 */
[----:B------:R-:W-:-:S07]  /*3310*/  LEA R10, R23, R10, 0x2 ;  /* 0x0000000a170a7211 */ /* 0x000fce00078e10ff */
.L_x_67:
[----:B------:R-:W0:Y:S02]  /*3320*/  LDS R28, [R10] ;  /* 0x000000000a1c7984 */ /* 0x000e240000000800 */
[----:B0-----:R-:W-:-:S05]  /*3330*/  FADD R29, R19, R28 ;  /* 0x0000001c131d7221 */ /* 0x001fca0000000000 */
[----:B------:R-:W0:Y:S02]  /*3340*/  ATOMS.CAST.SPIN P0, [R10], R28, R29 ;  /* 0x0000001c0a00758d */ /* 0x000e24000180001d */
[----:B0-----:R-:W-:Y:S05]  /*3350*/  @!P0 BRA `(.L_x_67) ;  /* 0xfffffffc00f08947 */ /* 0x001fea000383ffff */
[----:B------:R-:W-:Y:S05]  /*3360*/  BSYNC.RECONVERGENT B0 ;  /* 0x0000000000007941 */ /* 0x000fea0003800200 */
.L_x_66:
[----:B------:R-:W-:Y:S02]  /*3370*/  VIADD R23, R23, 0x1 ;  /* 0x0000000117177836 */ /* 0x000fe40000000000 */
[----:B------:R-:W-:-:S03]  /*3380*/  HFMA2 R19, -RZ, RZ, 0, 0 ;  /* 0x00000000ff137431 */ /* 0x000fc600000001ff */
[----:B------:R-:W-:-:S13]  /*3390*/  ISETP.GE.AND P0, PT, R23, UR6, PT ;  /* 0x0000000617007c0c */ /* 0x000fda000bf06270 */
[----:B------:R-:W-:-:S04]  /*33a0*/  @!P0 IADD3 R0, PT, PT, R0, 0xc00, RZ ;  /* 0x00000c0000008810 */ /* 0x000fc80007ffe0ff */
[----:B------:R-:W-:-:S04]  /*33b0*/  @!P0 LEA R3, R3, R0, 0x18 ;  /* 0x0000000003038211 */ /* 0x000fc800078ec0ff */
[----:B------:R-:W-:Y:S01]  /*33c0*/  @!P0 LEA R0, R8, R3, 0x2 ;  /* 0x0000000308008211 */ /* 0x000fe200078e10ff */
[----:B------:R-:W-:-:S04]  /*33d0*/  IMAD.MOV.U32 R8, RZ, RZ, R27 ;  /* 0x000000ffff087224 */ /* 0x000fc800078e001b */
[----:B------:R0:W1:Y:S03]  /*33e0*/  @!P0 LDS R27, [R0+0x8] ;  /* 0x00000800001b8984 */ /* 0x0000660000000800 */
.L_x_56:
[----:B------:R-:W-:Y:S05]  /*33f0*/  BSYNC.RECONVERGENT B4 ;  /* 0x0000000000047941 */ /* 0x000fea0003800200 */
.L_x_45:
[----:B------:R-:W2:Y:S01]  /*3400*/  LDCU UR4, c[0x0][0x398] ;  /* 0x00007300ff0477ac */ /* 0x000ea20008000800 */
[----:B------:R-:W-:Y:S02]  /*3410*/  ISETP.GE.AND P0, PT, R23, UR6, PT ;  /* 0x0000000617007c0c */ /* 0x000fe4000bf06270 */
[----:B--2---:R-:W-:-:S13]  /*3420*/  ISETP.LT.AND P1, PT, R22, UR4, PT ;  /* 0x0000000416007c0c */ /* 0x004fda000bf21270 */
[----:B------:R-:W-:Y:S05]  /*3430*/  @!P0 BRA P1, `(.L_x_68) ;  /* 0xfffffff000848947 */ /* 0x000fea000083ffff */
.L_x_40:
[----:B------:R-:W-:Y:S05]  /*3440*/  BSYNC B3 ;  /* 0x0000000000037941 */ /* 0x000fea0003800000 */
.L_x_39:
[----:B------:R-:W-:-:S13]  /*3450*/  FSETP.NEU.AND P0, PT, R19, RZ, PT ;  /* 0x000000ff1300720b */ /* 0x000fda0003f0d000 */
[----:B------:R-:W-:Y:S05]  /*3460*/  @!P0 BRA `(.L_x_17) ;  /* 0x0000000000208947 */ /* 0x000fea0003800000 */
[----:B------:R-:W2:Y:S01]  /*3470*/  S2UR UR5, SR_CgaCtaId ;  /* 0x00000000000579c3 */ /* 0x000ea20000008800 */
[----:B------:R-:W-:Y:S02]  /*3480*/  UMOV UR4, 0x400 ;  /* 0x0000040000047882 */ /* 0x000fe40000000000 */
[----:B--2---:R-:W-:-:S06]  /*3490*/  ULEA UR4, UR5, UR4, 0x18 ;  /* 0x0000000405047291 */ /* 0x004fcc000f8ec0ff */
[----:B------:R-:W-:-:S07]  /*34a0*/  LEA R23, R23, UR4, 0x2 ;  /* 0x0000000417177c11 */ /* 0x000fce000f8e10ff */
.L_x_69:
[----:B------:R-:W2:Y:S02]  /*34b0*/  LDS R6, [R23] ;  /* 0x0000000017067984 */ /* 0x000ea40000000800 */
[----:B--2---:R-:W-:-:S05]  /*34c0*/  FADD R7, R19, R6 ;  /* 0x0000000613077221 */ /* 0x004fca0000000000 */
[----:B------:R-:W2:Y:S02]  /*34d0*/  ATOMS.CAST.SPIN P0, [R23], R6, R7 ;  /* 0x000000061700758d */ /* 0x000ea40001800007 */
[----:B--2---:R-:W-:Y:S05]  /*34e0*/  @!P0 BRA `(.L_x_69) ;  /* 0xfffffffc00f08947 */ /* 0x004fea000383ffff */
.L_x_17:
[----:B------:R-:W-:Y:S05]  /*34f0*/  BSYNC B2 ;  /* 0x0000000000027941 */ /* 0x000fea0003800000 */
.L_x_16:
[----:B------:R-:W3:Y:S01]  /*3500*/  LDCU UR4, c[0x0][0x39c] ;  /* 0x00007380ff0477ac */ /* 0x000ee20008000800 */
[----:B------:R-:W-:-:S05]  /*3510*/  MOV R3, UR9 ;  /* 0x0000000900037c02 */ /* 0x000fca0008000f00 */
[C---:B------:R-:W-:Y:S02]  /*3520*/  IMAD R3, R26.reuse, R3, UR9 ;  /* 0x000000091a037e24 */ /* 0x040fe4000f8e0203 */
[----:B------:R-:W-:-:S03]  /*3530*/  VIADD R26, R26, 0x1 ;  /* 0x000000011a1a7836 */ /* 0x000fc60000000000 */
[----:B---3--:R-:W-:-:S13]  /*3540*/  ISETP.GE.U32.AND P0, PT, R3, UR4, PT ;  /* 0x0000000403007c0c */ /* 0x008fda000bf06070 */
[----:B------:R-:W-:Y:S05]  /*3550*/  @!P0 BRA `(.L_x_70) ;  /* 0xffffffe400288947 */ /* 0x000fea000383ffff */
.L_x_15:
[----:B------:R-:W-:Y:S05]  /*3560*/  WARPSYNC.ALL ;  /* 0x0000000000007948 */ /* 0x000fea0003800000 */
[----:B------:R-:W3:Y:S01]  /*3570*/  LDCU UR4, c[0x0][0x3a8] ;  /* 0x00007500ff0477ac */ /* 0x000ee20008000800 */
[----:B------:R-:W-:Y:S01]  /*3580*/  BAR.SYNC.DEFER_BLOCKING 0x0 ;  /* 0x0000000000007b1d */ /* 0x000fe20000010000 */
[----:B---3--:R-:W-:-:S13]  /*3590*/  ISETP.GE.AND P0, PT, R4, UR4, PT ;  /* 0x0000000404007c0c */ /* 0x008fda000bf06270 */
[----:B------:R-:W-:Y:S05]  /*35a0*/  @P0 EXIT ;  /* 0x000000000000094d */ /* 0x000fea0003800000 */
[----:B0-2---:R-:W0:Y:S01]  /*35b0*/  LDS R0, [R30] ;  /* 0x000000001e007984 */ /* 0x005e220000000800 */
[----:B------:R-:W2:Y:S01]  /*35c0*/  S2UR UR5, SR_CTAID.X ;  /* 0x00000000000579c3 */ /* 0x000ea20000002500 */
[----:B------:R-:W-:Y:S01]  /*35d0*/  LOP3.LUT R6, RZ, R4, RZ, 0x33, !PT ;  /* 0x00000004ff067212 */ /* 0x000fe200078e33ff */
[----:B------:R-:W2:Y:S01]  /*35e0*/  S2R R8, SR_CTAID.Y ;  /* 0x0000000000087919 */ /* 0x000ea20000002600 */
[----:B------:R-:W-:Y:S02]  /*35f0*/  FSETP.LE.AND P0, PT, RZ, UR13, PT ;  /* 0x0000000dff007c0b */ /* 0x000fe4000bf03000 */
[----:B------:R-:W-:-:S03]  /*3600*/  IADD3 R7, PT, PT, R6, UR4, RZ ;  /* 0x0000000406077c10 */ /* 0x000fc6000fffe0ff */
[----:B------:R-:W2:Y:S01]  /*3610*/  LDC R9, c[0x0][0x3ac] ;  /* 0x0000eb00ff097b82 */ /* 0x000ea20000000800 */
[----:B------:R-:W-:-:S07]  /*3620*/  SEL R7, R4, R7, P0 ;  /* 0x0000000704077207 */ /* 0x000fce0000000000 */
[----:B------:R-:W3:Y:S01]  /*3630*/  LDC.64 R2, c[0x0][0x380] ;  /* 0x0000e000ff027b82 */ /* 0x000ee20000000a00 */
[----:B--2---:R-:W-:-:S04]  /*3640*/  IMAD R4, R9, UR5, R8 ;  /* 0x0000000509047c24 */ /* 0x004fc8000f8e0208 */
[----:B------:R-:W-:Y:S02]  /*3650*/  IMAD R7, R4, UR4, R7 ;  /* 0x0000000404077c24 */ /* 0x000fe4000f8e0207 */
[----:B0-----:R-:W-:Y:S02]  /*3660*/  FMUL R5, R5, R0 ;  /* 0x0000000005057220 */ /* 0x001fe40000400000 */
[----:B---3--:R-:W-:-:S03]  /*3670*/  IMAD.WIDE.U32 R2, R7, 0x4, R2 ;  /* 0x0000000407027825 */ /* 0x008fc600078e0002 */
[----:B------:R-:W-:Y:S04]  /*3680*/  STS [R30], R5 ;  /* 0x000000051e007388 */ /* 0x000fe80000000800 */
[----:B------:R-:W-:Y:S01]  /*3690*/  STG.E desc[UR10][R2.64], R5 ;  /* 0x0000000502007986 */ /* 0x000fe2000c10190a */
[----:B------:R-:W-:Y:S05]  /*36a0*/  EXIT ;  /* 0x000000000000794d */ /* 0x000fea0003800000 */
.L_x_6:
        /* <DEDUP_REMOVED lines=10> */
[----:B------:R-:W-:Y:S01]  /*3750*/  I2F.F64.U32 R8, UR5 ;  /* 0x0000000500087d12 */ /* 0x000fe20008201800 */
[----:B--2---:R-:W-:-:S07]  /*3760*/  DADD R20, R16, 0.5 ;  /* 0x3fe0000010147429 */ /* 0x004fce0000000000 */
[----:B------:R-:W-:Y:S08]  /*3770*/  I2F.F64.U32 R18, R0 ;  /* 0x0000000000127312 */ /* 0x000ff00000201800 */
        /* <DEDUP_REMOVED lines=9> */
[C-C-:B------:R-:W-:Y:S02]  /*3810*/  DFMA R20, R12.reuse, R20, R14.reuse ;  /* 0x000000140c14722b */ /* 0x140fe4000000000e */
[----:B------:R-:W-:Y:S02]  /*3820*/  DFMA R10, R12, R10, R14 ;  /* 0x0000000a0c0a722b */ /* 0x000fe4000000000e */
[----:B--2---:R-:W-:-:S04]  /*3830*/  DMUL R12, R8, R16 ;  /* 0x00000010080c7228 */ /* 0x004fc80000000000 */
[C---:B------:R-:W-:Y:S02]  /*3840*/  DMUL R20, R16.reuse, R20 ;  /* 0x0000001410147228 */ /* 0x040fe40000000000 */
[----:B------:R-:W-:Y:S02]  /*3850*/  DMUL R16, R16, R10 ;  /* 0x0000000a10107228 */ /* 0x000fe40000000000 */
[----:B-1----:R-:W-:Y:S02]  /*3860*/  DMUL R14, R8, R18 ;  /* 0x00000012080e7228 */ /* 0x002fe40000000000 */
[----:B------:R-:W-:Y:S01]  /*3870*/  DMUL R18, R18, R10 ;  /* 0x0000000a12127228 */ /* 0x000fe20000000000 */
[----:B------:R-:W-:Y:S10]  /*3880*/  BRA `(.L_x_72) ;  /* 0x0000000000507947 */ /* 0x000ff40003800000 */
.L_x_71:
        /* <DEDUP_REMOVED lines=9> */
[----:B------:R-:W-:-:S05]  /*3920*/  DADD R8, R20, -0.5 ;  /* 0xbfe0000014087429 */ /* 0x000fca0000000000 */
[----:B------:R-:W3:Y:S01]  /*3930*/  F2F.F64.F32 R16, UR13 ;  /* 0x0000000d00107d10 */ /* 0x000ee20008201800 */
[----:B------:R-:W-:Y:S02]  /*3940*/  DADD R20, R20, -1 ;  /* 0xbff0000014147429 */ /* 0x000fe40000000000 */
[C-C-:B--2---:R-:W-:Y:S02]  /*3950*/  DFMA R10, R12.reuse, R10, R14.reuse ;  /* 0x0000000a0c0a722b */ /* 0x144fe4000000000e */
[----:B------:R-:W-:-:S04]  /*3960*/  DFMA R22, R12, R8, R14 ;  /* 0x000000080c16722b */ /* 0x000fc8000000000e */
[----:B------:R-:W-:Y:S02]  /*3970*/  DFMA R8, R12, R20, R14 ;  /* 0x000000140c08722b */ /* 0x000fe4000000000e */
[-C--:B-1----:R-:W-:Y:S02]  /*3980*/  DMUL R14, R18, R10.reuse ;  /* 0x0000000a120e7228 */ /* 0x082fe40000000000 */
[C---:B---3--:R-:W-:Y:S02]  /*3990*/  DMUL R12, R16.reuse, R10 ;  /* 0x0000000a100c7228 */ /* 0x048fe40000000000 */
[C---:B------:R-:W-:Y:S02]  /*39a0*/  DMUL R20, R16.reuse, R22 ;  /* 0x0000001610147228 */ /* 0x040fe40000000000 */
[-C--:B------:R-:W-:Y:S02]  /*39b0*/  DMUL R16, R16, R8.reuse ;  /* 0x0000000810107228 */ /* 0x080fe40000000000 */
[----:B------:R-:W-:-:S11]  /*39c0*/  DMUL R18, R18, R8 ;  /* 0x0000000812127228 */ /* 0x000fd60000000000 */
.L_x_72:
        /* <DEDUP_REMOVED lines=21> */
.L_x_74:
[----:B------:R-:W-:Y:S05]  /*3b20*/  BSYNC.RECONVERGENT B2 ;  /* 0x0000000000027941 */ /* 0x000fea0003800200 */
.L_x_73:
[C---:B--2---:R-:W-:Y:S01]  /*3b30*/  FADD R12, R9.reuse, -UR14 ;  /* 0x8000000e090c7e21 */ /* 0x044fe20008000000 */
[----:B------:R-:W-:Y:S01]  /*3b40*/  FMUL R10, R10, UR14 ;  /* 0x0000000e0a0a7c20 */ /* 0x000fe20008400000 */
        /* <DEDUP_REMOVED lines=13> */
[----:B------:R-:W-:-:S07]  /*3c20*/  IMAD.MOV.U32 R30, RZ, RZ, R0 ;  /* 0x000000ffff1e7224 */ /* 0x000fce00078e0000 */
.L_x_76:
[----:B------:R-:W-:Y:S05]  /*3c30*/  BSYNC.RECONVERGENT B2 ;  /* 0x0000000000027941 */ /* 0x000fea0003800200 */
.L_x_75:
        /* <DEDUP_REMOVED lines=11> */
[----:B------:R-:W-:Y:S01]  /*3cf0*/  MOV R0, R11 ;  /* 0x0000000b00007202 */ /* 0x000fe20000000f00 */
[----:B------:R-:W-:Y:S01]  /*3d00*/  IMAD.U32 R3, RZ, RZ, UR14 ;  /* 0x0000000eff037e24 */ /* 0x000fe2000f8e00ff */
[----:B------:R-:W-:-:S07]  /*3d10*/  MOV R14, 0x3d30 ;  /* 0x00003d30000e7802 */ /* 0x000fce0000000f00 */
[----:B------:R-:W-:Y:S05]  /*3d20*/  CALL.REL.NOINC `($__internal_1_$__cuda_sm3x_div_rn_noftz_f32_slowpath) ;  /* 0x00000024009c7944 */ /* 0x000fea0003c00000 */
.L_x_78:
[----:B------:R-:W-:Y:S05]  /*3d30*/  BSYNC.RECONVERGENT B2 ;  /* 0x0000000000027941 */ /* 0x000fea0003800200 */
.L_x_77:
[----:B------:R-:W0:Y:S01]  /*3d40*/  S2R R14, SR_CgaCtaId ;  /* 0x00000000000e7919 */ /* 0x000e220000008800 */
[----:B------:R-:W1:Y:S01]  /*3d50*/  LDCU UR4, c[0x0][0x3b4] ;  /* 0x00007680ff0477ac */ /* 0x000e620008000800 */
[----:B------:R-:W-:Y:S02]  /*3d60*/  ISETP.NE.AND P0, PT, R2, RZ, PT ;  /* 0x000000ff0200720c */ /* 0x000fe40003f05270 */
[----:B------:R-:W-:Y:S01]  /*3d70*/  MOV R3, 0x400 ;  /* 0x0000040000037802 */ /* 0x000fe20000000f00 */
[----:B------:R-:W2:Y:S03]  /*3d80*/  LDCU.64 UR16, c[0x0][0x398] ;  /* 0x00007300ff1077ac */ /* 0x000ea60008000a00 */
[C---:B------:R-:W-:Y:S01]  /*3d90*/  IADD3 R13, PT, PT, R3.reuse, 0xc00, RZ ;  /* 0x00000c00030d7810 */ /* 0x040fe20007ffe0ff */
[----:B------:R-:W3:Y:S01]  /*3da0*/  LDCU UR5, c[0x0][0x3d0] ;  /* 0x00007a00ff0577ac */ /* 0x000ee20008000800 */
[----:B------:R-:W-:Y:S01]  /*3db0*/  IADD3 R17, PT, PT, R3, 0x400, RZ ;  /* 0x0000040003117810 */ /* 0x000fe20007ffe0ff */
[----:B-1----:R-:W-:Y:S01]  /*3dc0*/  F2F.F64.F32 R24, UR4 ;  /* 0x0000000400187d10 */ /* 0x002fe20008201800 */
[----:B--2---:R-:W-:-:S02]  /*3dd0*/  UIADD3 UR4, UPT, UPT, -UR17, URZ, URZ ;  /* 0x000000ff11047290 */ /* 0x004fc4000fffe1ff */
[----:B------:R-:W-:-:S05]  /*3de0*/  UISETP.NE.AND UP0, UPT, UR16, URZ, UPT ;  /* 0x000000ff1000728c */ /* 0x000fca000bf05270 */
[----:B------:R-:W1:Y:S01]  /*3df0*/  I2F.F64 R10, UR17 ;  /* 0x00000011000a7d12 */ /* 0x000e620008201c00 */
[C---:B0-----:R-:W-:Y:S01]  /*3e00*/  @!P0 LEA R9, R14.reuse, R3, 0x18 ;  /* 0x000000030e098211 */ /* 0x041fe200078ec0ff */
[----:B------:R-:W-:Y:S01]  /*3e10*/  VIADD R3, R3, 0x800 ;  /* 0x0000080003037836 */ /* 0x000fe20000000000 */
[C---:B------:R-:W-:Y:S02]  /*3e20*/  LEA R15, R14.reuse, R13, 0x18 ;  /* 0x0000000d0e0f7211 */ /* 0x040fe400078ec0ff */
[----:B------:R-:W-:-:S03]  /*3e30*/  LEA R17, R14, R17, 0x18 ;  /* 0x000000110e117211 */ /* 0x000fc600078ec0ff */
[----:B------:R-:W0:Y:S01]  /*3e40*/  I2F.F64 R12, UR4 ;  /* 0x00000004000c7d12 */ /* 0x000e220008201c00 */
[----:B------:R-:W-:Y:S01]  /*3e50*/  LEA R19, R14, R3, 0x18 ;  /* 0x000000030e137211 */ /* 0x000fe200078ec0ff */
[-C--:B------:R-:W-:Y:S01]  /*3e60*/  FMUL R3, R7, R0.reuse ;  /* 0x0000000007037220 */ /* 0x080fe20000400000 */
[----:B------:R-:W-:Y:S01]  /*3e70*/  LEA R15, R2, R15, 0x2 ;  /* 0x0000000f020f7211 */ /* 0x000fe200078e10ff */
[----:B------:R-:W-:Y:S01]  /*3e80*/  FMUL R0, R6, R0 ;  /* 0x0000000006007220 */ /* 0x000fe20000400000 */
[C---:B------:R-:W-:Y:S01]  /*3e90*/  LEA R14, R2.reuse, R17, 0x2 ;  /* 0x00000011020e7211 */ /* 0x040fe200078e10ff */
[----:B------:R-:W-:Y:S01]  /*3ea0*/  IMAD R19, R2, 0x4, R19 ;  /* 0x0000000402137824 */ /* 0x000fe200078e0213 */
[----:B------:R2:W-:Y:S01]  /*3eb0*/  @!P0 STS [R9+0xc00], R8 ;  /* 0x000c000809008388 */ /* 0x0005e20000000800 */
[----:B---3--:R-:W3:Y:S01]  /*3ec0*/  F2F.F64.F32 R6, UR5 ;  /* 0x0000000500067d10 */ /* 0x008ee20008201800 */
[----:B-1----:R-:W-:Y:S02]  /*3ed0*/  DMUL R10, R10, 0.5 ;  /* 0x3fe000000a0a7828 */ /* 0x002fe40000000000 */
[----:B------:R2:W-:Y:S04]  /*3ee0*/  STS [R15+0x4], R30 ;  /* 0x0000041e0f007388 */ /* 0x0005e80000000800 */
[----:B------:R2:W-:Y:S01]  /*3ef0*/  STS [R14], R3 ;  /* 0x000000030e007388 */ /* 0x0005e20000000800 */
[----:B0-----:R-:W-:-:S03]  /*3f00*/  DMUL R12, R12, 0.5 ;  /* 0x3fe000000c0c7828 */ /* 0x001fc60000000000 */
[----:B------:R2:W-:Y:S01]  /*3f10*/  STS [R19], R0 ;  /* 0x0000000013007388 */ /* 0x0005e20000000800 */
[----:B---3--:R-:W-:-:S04]  /*3f20*/  DFMA R10, R24, R10, R6 ;  /* 0x0000000a180a722b */ /* 0x008fc80000000006 */
[----:B------:R-:W-:Y:S01]  /*3f30*/  DFMA R12, R24, R12, R6 ;  /* 0x0000000c180c722b */ /* 0x000fe20000000006 */
[----:B------:R-:W-:Y:S06]  /*3f40*/  BAR.SYNC.DEFER_BLOCKING 0x0 ;  /* 0x0000000000007b1d */ /* 0x000fec0000010000 */
[----:B------:R-:W-:Y:S05]  /*3f50*/  BRA.U !UP0, `(.L_x_79) ;  /* 0x0000001d08547547 */ /* 0x000fea000b800000 */
[----:B------:R-:W0:Y:S01]  /*3f60*/  LDCU UR5, c[0x0][0x3b8] ;  /* 0x00007700ff0577ac */ /* 0x000e220008000800 */
[----:B------:R-:W1:Y:S01]  /*3f70*/  F2F.F32.F64 R12, R12 ;  /* 0x0000000c000c7310 */ /* 0x000e620000301000 */
[----:B--2---:R-:W-:Y:S01]  /*3f80*/  MOV R3, RZ ;  /* 0x000000ff00037202 */ /* 0x004fe20000000f00 */
[----:B------:R-:W2:Y:S01]  /*3f90*/  LDCU UR4, c[0x0][0x3a0] ;  /* 0x00007400ff0477ac */ /* 0x000ea20008000800 */
[----:B------:R-:W-:Y:S01]  /*3fa0*/  MOV R21, RZ ;  /* 0x000000ff00157202 */ /* 0x000fe20000000f00 */
[----:B------:R-:W3:Y:S04]  /*3fb0*/  LDCU UR8, c[0x0][0x3d4] ;  /* 0x00007a80ff0877ac */ /* 0x000ee80008000800 */
[----:B------:R-:W4:Y:S08]  /*3fc0*/  F2F.F32.F64 R10, R10 ;  /* 0x0000000a000a7310 */ /* 0x000f300000301000 */
[----:B-1----:R-:W-:Y:S01]  /*3fd0*/  F2F.F64.F32 R22, R12 ;  /* 0x0000000c00167310 */ /* 0x002fe20000201800 */
[----:B----4-:R-:W-:-:S07]  /*3fe0*/  FMUL R19, R10, UR14 ;  /* 0x0000000e0a137c20 */ /* 0x010fce0008400000 */
[----:B0-----:R-:W-:Y:S01]  /*3ff0*/  F2F.F64.F32 R8, UR5 ;  /* 0x0000000500087d10 */ /* 0x001fe20008201800 */
[----:B--2---:R-:W-:-:S07]  /*4000*/  UIADD3 UR5, UPT, UPT, -UR4, URZ, URZ ;  /* 0x000000ff04057290 */ /* 0x004fce000fffe1ff */
[----:B------:R-:W0:Y:S08]  /*4010*/  I2F.F64 R16, UR4 ;  /* 0x0000000400107d12 */ /* 0x000e300008201c00 */
[----:B------:R-:W1:Y:S01]  /*4020*/  I2F.F64 R6, UR5 ;  /* 0x0000000500067d12 */ /* 0x000e620008201c00 */
[----:B0-----:R-:W-:-:S07]  /*4030*/  DMUL R16, R16, 0.5 ;  /* 0x3fe0000010107828 */ /* 0x001fce0000000000 */
[----:B---3--:R-:W0:Y:S01]  /*4040*/  F2F.F64.F32 R14, UR8 ;  /* 0x00000008000e7d10 */ /* 0x008e220008201800 */
[----:B-1----:R-:W-:Y:S02]  /*4050*/  DMUL R6, R6, 0.5 ;  /* 0x3fe0000006067828 */ /* 0x002fe40000000000 */
[----:B0-----:R-:W-:-:S06]  /*4060*/  DFMA R28, R8, R16, R14 ;  /* 0x00000010081c722b */ /* 0x001fcc000000000e */
[----:B------:R-:W-:Y:S01]  /*4070*/  DFMA R6, R6, R8, R14 ;  /* 0x000000080606722b */ /* 0x000fe2000000000e */
[----:B------:R-:W-:Y:S01]  /*4080*/  FMUL R17, R12, UR14 ;  /* 0x0000000e0c117c20 */ /* 0x000fe20008400000 */
[----:B------:R0:W1:Y:S08]  /*4090*/  F2F.F32.F64 R27, R28 ;  /* 0x0000001c001b7310 */ /* 0x0000700000301000 */
[----:B------:R0:W2:Y:S02]  /*40a0*/  F2F.F32.F64 R26, R6 ;  /* 0x00000006001a7310 */ /* 0x0000a40000301000 */
.L_x_134:
[----:B------:R-:W3:Y:S01]  /*40b0*/  LDC R13, c[0x0][0x398] ;  /* 0x0000e600ff0d7b82 */ /* 0x000ee20000000800 */
[----:B------:R-:W-:Y:S01]  /*40c0*/  IMAD.IADD R12, R2, 0x1, R3 ;  /* 0x00000001020c7824 */ /* 0x000fe200078e0203 */
[----:B------:R-:W-:Y:S05]  /*40d0*/  YIELD ;  /* 0x0000000000007946 */ /* 0x000fea0003800000 */
[----:B------:R-:W-:Y:S01]  /*40e0*/  BSSY B2, `(.L_x_80) ;  /* 0x00001b6000027945 */ /* 0x000fe20003800000 */
[----:B---3--:R-:W-:-:S13]  /*40f0*/  ISETP.GE.AND P0, PT, R12, R13, PT ;  /* 0x0000000d0c00720c */ /* 0x008fda0003f06270 */
[----:B-12---:R-:W-:Y:S05]  /*4100*/  @P0 BRA `(.L_x_81) ;  /* 0x0000001800cc0947 */ /* 0x006fea0003800000 */
[----:B------:R-:W3:Y:S01]  /*4110*/  LDCU UR4, c[0x0][0x3b0] ;  /* 0x00007600ff0477ac */ /* 0x000ee20008000800 */
[----:B------:R-:W-:Y:S01]  /*4120*/  I2F.F64 R8, R13 ;  /* 0x0000000d00087312 */ /* 0x000fe20000201c00 */
[----:B------:R-:W-:Y:S01]  /*4130*/  BSSY.RECONVERGENT B3, `(.L_x_82) ;  /* 0x0000018000037945 */ /* 0x000fe20003800200 */
[----:B------:R-:W4:Y:S06]  /*4140*/  LDCU UR5, c[0x0][0x3cc] ;  /* 0x00007980ff0577ac */ /* 0x000f2c0008000800 */
[----:B0-----:R-:W0:Y:S08]  /*4150*/  I2F.F64 R6, R12 ;  /* 0x0000000c00067312 */ /* 0x001e300000201c00 */
[----:B---3--:R-:W-:Y:S01]  /*4160*/  F2F.F64.F32 R10, UR4 ;  /* 0x00000004000a7d10 */ /* 0x008fe20008201800 */
[----:B0-----:R-:W-:-:S07]  /*4170*/  DFMA R6, R8, -0.5, R6 ;  /* 0xbfe000000806782b */ /* 0x001fce0000000006 */
[----:B----4-:R-:W0:Y:S01]  /*4180*/  F2F.F64.F32 R8, UR5 ;  /* 0x0000000500087d10 */ /* 0x010e220008201800 */
[----:B------:R-:W-:-:S08]  /*4190*/  DADD R6, R6, 0.5 ;  /* 0x3fe0000006067429 */ /* 0x000fd00000000000 */
        /* <DEDUP_REMOVED lines=16> */
[----:B------:R-:W-:-:S07]  /*42a0*/  MOV R7, R0 ;  /* 0x0000000000077202 */ /* 0x000fce0000000f00 */
.L_x_83:
[----:B------:R-:W-:Y:S05]  /*42b0*/  BSYNC.RECONVERGENT B3 ;  /* 0x0000000000037941 */ /* 0x000fea0003800200 */
.L_x_82:
        /* <DEDUP_REMOVED lines=10> */
[----:B------:R-:W-:Y:S01]  /*4360*/  IMAD.MOV.U32 R3, RZ, RZ, R10 ;  /* 0x000000ffff037224 */ /* 0x000fe200078e000a */
[----:B------:R-:W-:Y:S02]  /*4370*/  MOV R0, R9 ;  /* 0x0000000900007202 */ /* 0x000fe40000000f00 */
[----:B------:R-:W-:-:S07]  /*4380*/  MOV R14, 0x43a0 ;  /* 0x000043a0000e7802 */ /* 0x000fce0000000f00 */
[----:B-12---:R-:W-:Y:S05]  /*4390*/  CALL.REL.NOINC `($__internal_1_$__cuda_sm3x_div_rn_noftz_f32_slowpath) ;  /* 0x0000002000007944 */ /* 0x006fea0003c00000 */
[----:B------:R-:W-:-:S07]  /*43a0*/  MOV R8, R0 ;  /* 0x0000000000087202 */ /* 0x000fce0000000f00 */
.L_x_85:
[----:B------:R-:W-:Y:S05]  /*43b0*/  BSYNC.RECONVERGENT B3 ;  /* 0x0000000000037941 */ /* 0x000fea0003800200 */
.L_x_84:
[----:B------:R-:W-:Y:S01]  /*43c0*/  FADD R9, -R6, UR14 ;  /* 0x0000000e06097e21 */ /* 0x000fe20008000100 */
[----:B------:R-:W-:Y:S01]  /*43d0*/  IMAD.U32 R14, RZ, RZ, UR14 ;  /* 0x0000000eff0e7e24 */ /* 0x000fe2000f8e00ff */
        /* <DEDUP_REMOVED lines=9> */
[----:B------:R-:W-:Y:S02]  /*4470*/  MOV R0, R9 ;  /* 0x0000000900007202 */ /* 0x000fe40000000f00 */
[----:B------:R-:W-:Y:S02]  /*4480*/  MOV R3, UR14 ;  /* 0x0000000e00037c02 */ /* 0x000fe40008000f00 */
[----:B------:R-:W-:-:S07]  /*4490*/  MOV R14, 0x44b0 ;  /* 0x000044b0000e7802 */ /* 0x000fce0000000f00 */
[----:B-12---:R-:W-:Y:S05]  /*44a0*/  CALL.REL.NOINC `($__internal_1_$__cuda_sm3x_div_rn_noftz_f32_slowpath) ;  /* 0x0000001c00bc7944 */ /* 0x006fea0003c00000 */
.L_x_87:
[----:B------:R-:W-:Y:S05]  /*44b0*/  BSYNC.RECONVERGENT B3 ;  /* 0x0000000000037941 */ /* 0x000fea0003800200 */
.L_x_86:
[----:B------:R-:W0:Y:S01]  /*44c0*/  LDCU UR4, c[0x0][0x39c] ;  /* 0x00007380ff0477ac */ /* 0x000e220008000800 */
[----:B------:R-:W-:Y:S01]  /*44d0*/  FADD R3, R8, -R7 ;  /* 0x8000000708037221 */ /* 0x000fe20000000000 */
[----:B------:R-:W-:Y:S01]  /*44e0*/  BSSY.RECONVERGENT B3, `(.L_x_88) ;  /* 0x0000010000037945 */ /* 0x000fe20003800200 */
[C---:B--2---:R-:W-:Y:S01]  /*44f0*/  FMUL R20, R0.reuse, R26 ;  /* 0x0000001a00147220 */ /* 0x044fe20000400000 */
[----:B-1----:R-:W-:Y:S01]  /*4500*/  FMUL R16, R0, R27 ;  /* 0x0000001b00107220 */ /* 0x002fe20000400000 */
        /* <DEDUP_REMOVED lines=13> */
.L_x_89:
[----:B------:R-:W-:Y:S05]  /*45e0*/  BSYNC.RECONVERGENT B3 ;  /* 0x0000000000037941 */ /* 0x000fea0003800200 */
.L_x_88:
        /* <DEDUP_REMOVED lines=12> */
[----:B------:R-:W-:Y:S01]  /*46b0*/  MOV R3, R8 ;  /* 0x0000000800037202 */ /* 0x000fe20000000f00 */
[----:B------:R-:W-:Y:S01]  /*46c0*/  IMAD.MOV.U32 R0, RZ, RZ, R9 ;  /* 0x000000ffff007224 */ /* 0x000fe200078e0009 */
[----:B------:R-:W-:-:S07]  /*46d0*/  MOV R14, 0x46f0 ;  /* 0x000046f0000e7802 */ /* 0x000fce0000000f00 */
[----:B------:R-:W-:Y:S05]  /*46e0*/  CALL.REL.NOINC `($__internal_1_$__cuda_sm3x_div_rn_noftz_f32_slowpath) ;  /* 0x0000001c002c7944 */ /* 0x000fea0003c00000 */
[----:B------:R-:W-:-:S07]  /*46f0*/  MOV R15, R0 ;  /* 0x00000000000f7202 */ /* 0x000fce0000000f00 */
.L_x_91:
[----:B------:R-:W-:Y:S05]  /*4700*/  BSYNC.RECONVERGENT B3 ;  /* 0x0000000000037941 */ /* 0x000fea0003800200 */
.L_x_90:
        /* <DEDUP_REMOVED lines=21> */
[----:B------:R-:W-:Y:S01]  /*4860*/  IMAD.U32 R0, RZ, RZ, UR12 ;  /* 0x0000000cff007e24 */ /* 0x000fe2000f8e00ff */
[----:B------:R-:W-:-:S07]  /*4870*/  MOV R14, 0x4890 ;  /* 0x00004890000e7802 */ /* 0x000fce0000000f00 */
[----:B------:R-:W-:Y:S05]  /*4880*/  CALL.REL.NOINC `($__internal_1_$__cuda_sm3x_div_rn_noftz_f32_slowpath) ;  /* 0x0000001800c47944 */ /* 0x000fea0003c00000 */
.L_x_95:
[----:B------:R-:W-:Y:S05]  /*4890*/  BSYNC.RECONVERGENT B4 ;  /* 0x0000000000047941 */ /* 0x000fea0003800200 */
.L_x_94:
        /* <DEDUP_REMOVED lines=11> */
[----:B------:R-:W-:Y:S02]  /*4950*/  MOV R0, R11 ;  /* 0x0000000b00007202 */ /* 0x000fe40000000f00 */
[----:B------:R-:W-:-:S07]  /*4960*/  MOV R14, 0x4980 ;  /* 0x00004980000e7802 */ /* 0x000fce0000000f00 */
[----:B------:R-:W-:Y:S05]  /*4970*/  CALL.REL.NOINC `($__internal_1_$__cuda_sm3x_div_rn_noftz_f32_slowpath) ;  /* 0x0000001800887944 */ /* 0x000fea0003c00000 */
.L_x_97:
[----:B------:R-:W-:Y:S05]  /*4980*/  BSYNC.RECONVERGENT B4 ;  /* 0x0000000000047941 */ /* 0x000fea0003800200 */
.L_x_96:
        /* <DEDUP_REMOVED lines=14> */
.L_x_99:
[----:B------:R-:W-:Y:S05]  /*4a70*/  BSYNC.RECONVERGENT B4 ;  /* 0x0000000000047941 */ /* 0x000fea0003800200 */
.L_x_98:
[----:B------:R0:W1:Y:S01]  /*4a80*/  F2I.FLOOR.NTZ R10, R0 ;  /* 0x00000000000a7305 */ /* 0x0000620000207100 */
[----:B------:R-:W-:Y:S01]  /*4a90*/  HFMA2 R8, -RZ, RZ, 0, 0 ;  /* 0x00000000ff087431 */ /* 0x000fe200000001ff */
[----:B------:R-:W-:Y:S06]  /*4aa0*/  BRA `(.L_x_100) ;  /* 0x0000000000407947 */ /* 0x000fec0003800000 */
.L_x_93:
        /* <DEDUP_REMOVED lines=13> */
.L_x_102:
[----:B------:R-:W-:Y:S05]  /*4b80*/  BSYNC.RECONVERGENT B4 ;  /* 0x0000000000047941 */ /* 0x000fea0003800200 */
.L_x_101:
[----:B------:R2:W3:Y:S01]  /*4b90*/  F2I.FLOOR.NTZ R8, R0 ;  /* 0x0000000000087305 */ /* 0x0004e20000207100 */
[----:B------:R-:W-:-:S07]  /*4ba0*/  IMAD.MOV.U32 R10, RZ, RZ, RZ ;  /* 0x000000ffff0a7224 */ /* 0x000fce00078e00ff */
.L_x_100:
[----:B------:R-:W-:Y:S05]  /*4bb0*/  BSYNC.RECONVERGENT B3 ;  /* 0x0000000000037941 */ /* 0x000fea0003800200 */
.L_x_92:
[----:B-1----:R-:W-:Y:S01]  /*4bc0*/  ISETP.GE.AND P0, PT, R10, UR6, PT ;  /* 0x000000060a007c0c */ /* 0x002fe2000bf06270 */
[----:B------:R-:W1:Y:S01]  /*4bd0*/  LDCU UR4, c[0x0][0x39c] ;  /* 0x00007380ff0477ac */ /* 0x000e620008000800 */
[----:B------:R-:W-:Y:S01]  /*4be0*/  BSSY B3, `(.L_x_103) ;  /* 0x00000fb000037945 */ /* 0x000fe20003800000 */
[----:B------:R-:W-:-:S10]  /*4bf0*/  HFMA2 R11, -RZ, RZ, 0, 0 ;  /* 0x00000000ff0b7431 */ /* 0x000fd400000001ff */
[----:B------:R-:W4:Y:S01]  /*4c00*/  @!P0 S2R R3, SR_CgaCtaId ;  /* 0x0000000000038919 */ /* 0x000f220000008800 */
[----:B0-2---:R-:W-:-:S04]  /*4c10*/  @!P0 MOV R0, 0x400 ;  /* 0x0000040000008802 */ /* 0x005fc80000000f00 */
[----:B------:R-:W-:-:S04]  /*4c20*/  @!P0 IADD3 R0, PT, PT, R0, 0xc00, RZ ;  /* 0x00000c0000008810 */ /* 0x000fc80007ffe0ff */
[----:B----4-:R-:W-:Y:S01]  /*4c30*/  @!P0 LEA R3, R3, R0, 0x18 ;  /* 0x0000000003038211 */ /* 0x010fe200078ec0ff */
[----:B---3--:R-:W-:-:S03]  /*4c40*/  VIADD R0, R8, 0x1 ;  /* 0x0000000108007836 */ /* 0x008fc60000000000 */
[----:B------:R-:W-:Y:S02]  /*4c50*/  @!P0 LEA R3, R10, R3, 0x2 ;  /* 0x000000030a038211 */ /* 0x000fe400078e10ff */
[----:B------:R-:W-:-:S03]  /*4c60*/  I2FP.F32.S32 R0, R0 ;  /* 0x0000000000007245 */ /* 0x000fc60000201400 */
[----:B------:R0:W2:Y:S01]  /*4c70*/  @!P0 LDS R30, [R3+0x4] ;  /* 0x00000400031e8984 */ /* 0x0000a20000000800 */
[----:B-1----:R-:W-:Y:S01]  /*4c80*/  ISETP.GE.OR P0, PT, R8, UR4, P0 ;  /* 0x0000000408007c0c */ /* 0x002fe20008706670 */
[----:B------:R-:W-:-:S12]  /*4c90*/  FFMA R7, R0, R18, R7 ;  /* 0x0000001200077223 */ /* 0x000fd80000000007 */
[----:B0-----:R-:W-:Y:S05]  /*4ca0*/  @P0 BRA `(.L_x_104) ;  /* 0x0000000c00b80947 */ /* 0x001fea0003800000 */
[----:B------:R-:W0:Y:S01]  /*4cb0*/  I2F.F64 R28, R8 ;  /* 0x00000008001c7312 */ /* 0x000e220000201c00 */
[----:B------:R-:W-:Y:S01]  /*4cc0*/  FMUL R6, R6, UR14 ;  /* 0x0000000e06067c20 */ /* 0x000fe20008400000 */
[----:B------:R-:W-:Y:S02]  /*4cd0*/  MOV R11, RZ ;  /* 0x000000ff000b7202 */ /* 0x000fe40000000f00 */
[----:B------:R-:W-:Y:S01]  /*4ce0*/  I2FP.F32.S32 R12, R12 ;  /* 0x0000000c000c7245 */ /* 0x000fe20000201400 */
[----:B0-----:R-:W-:-:S08]  /*4cf0*/  DADD R28, R28, 0.5 ;  /* 0x3fe000001c1c7429 */ /* 0x001fd00000000000 */
[----:B------:R-:W-:-:S06]  /*4d00*/  DFMA R28, R24, R28, R22 ;  /* 0x0000001c181c722b */ /* 0x000fcc0000000016 */
[----:B------:R0:W1:Y:S05]  /*4d10*/  F2F.F32.F64 R9, R28 ;  /* 0x0000001c00097310 */ /* 0x00006a0000301000 */
.L_x_132:
[----:B------:R-:W-:Y:S05]  /*4d20*/  YIELD ;  /* 0x0000000000007946 */ /* 0x000fea0003800000 */
[----:B------:R-:W3:Y:S01]  /*4d30*/  S2UR UR8, SR_CgaCtaId ;  /* 0x00000000000879c3 */ /* 0x000ee20000008800 */
[----:B------:R-:W-:Y:S01]  /*4d40*/  UMOV UR4, 0x400 ;  /* 0x0000040000047882 */ /* 0x000fe20000000000 */
[----:B------:R-:W-:Y:S01]  /*4d50*/  BSSY.RECONVERGENT B4, `(.L_x_105) ;  /* 0x000001e000047945 */ /* 0x000fe20003800200 */
[----:B------:R-:W-:Y:S01]  /*4d60*/  UIADD3 UR5, UPT, UPT, UR4, 0x400, URZ ;  /* 0x0000040004057890 */ /* 0x000fe2000fffe0ff */
[----:B------:R-:W-:Y:S01]  /*4d70*/  IMAD.MOV.U32 R34, RZ, RZ, R7 ;  /* 0x000000ffff227224 */ /* 0x000fe200078e0007 */
[----:B------:R-:W-:Y:S01]  /*4d80*/  UIADD3 UR4, UPT, UPT, UR4, 0x800, URZ ;  /* 0x0000080004047890 */ /* 0x000fe2000fffe0ff */
[----:B0-----:R-:W-:Y:S01]  /*4d90*/  MOV R29, RZ ;  /* 0x000000ff001d7202 */ /* 0x001fe20000000f00 */
[----:B---3--:R-:W-:-:S02]  /*4da0*/  ULEA UR5, UR8, UR5, 0x18 ;  /* 0x0000000508057291 */ /* 0x008fc4000f8ec0ff */
[----:B------:R-:W-:-:S04]  /*4db0*/  ULEA UR4, UR8, UR4, 0x18 ;  /* 0x0000000408047291 */ /* 0x000fc8000f8ec0ff */
[C---:B------:R-:W-:Y:S02]  /*4dc0*/  LEA R0, R10.reuse, UR5, 0x2 ;  /* 0x000000050a007c11 */ /* 0x040fe4000f8e10ff */
[----:B------:R-:W-:-:S03]  /*4dd0*/  LEA R3, R10, UR4, 0x2 ;  /* 0x000000040a037c11 */ /* 0x000fc6000f8e10ff */
[----:B------:R-:W0:Y:S04]  /*4de0*/  LDS R33, [R0] ;  /* 0x0000000000217984 */ /* 0x000e280000000800 */
[----:B------:R-:W3:Y:S01]  /*4df0*/  LDS R3, [R3] ;  /* 0x0000000003037984 */ /* 0x000ee20000000800 */
[----:B0-----:R-:W-:-:S04]  /*4e00*/  FMNMX R33, R20, R33, !PT ;  /* 0x0000002114217209 */ /* 0x001fc80007800000 */
[----:B------:R-:W-:Y:S02]  /*4e10*/  FSETP.NEU.AND P0, PT, R33, R20, PT ;  /* 0x000000142100720b */ /* 0x000fe40003f0d000 */
[----:B---3--:R-:W-:-:S11]  /*4e20*/  FMNMX R28, R16, R3, PT ;  /* 0x00000003101c7209 */ /* 0x008fd60003800000 */
[----:B-1----:R-:W-:Y:S05]  /*4e30*/  @!P0 BRA `(.L_x_106) ;  /* 0x00000000003c8947 */ /* 0x002fea0003800000 */
        /* <DEDUP_REMOVED lines=13> */
.L_x_108:
[----:B------:R-:W-:Y:S05]  /*4f10*/  BSYNC.RECONVERGENT B5 ;  /* 0x0000000000057941 */ /* 0x000fea0003800200 */
.L_x_107:
[----:B------:R0:W3:Y:S02]  /*4f20*/  F2I.FLOOR.NTZ R29, R0 ;  /* 0x00000000001d7305 */ /* 0x0000e40000207100 */
.L_x_106:
[----:B------:R-:W-:Y:S05]  /*4f30*/  BSYNC.RECONVERGENT B4 ;  /* 0x0000000000047941 */ /* 0x000fea0003800200 */
.L_x_105:
[----:B--2---:R-:W-:Y:S01]  /*4f40*/  FSETP.GEU.AND P0, PT, R7, R30, PT ;  /* 0x0000001e0700720b */ /* 0x004fe20003f0e000 */
[----:B------:R-:W-:-:S12]  /*4f50*/  BSSY.RECONVERGENT B4, `(.L_x_109) ;  /* 0x00000bf000047945 */ /* 0x000fd80003800200 */
[----:B------:R-:W-:Y:S05]  /*4f60*/  @P0 BRA `(.L_x_110) ;  /* 0x0000000400600947 */ /* 0x000fea0003800000 */
[----:B------:R-:W-:Y:S01]  /*4f70*/  FMUL R14, R15, R18 ;  /* 0x000000120f0e7220 */ /* 0x000fe20000400000 */
[----:B------:R-:W-:Y:S01]  /*4f80*/  FADD R3, R7, -R40 ;  /* 0x8000002807037221 */ /* 0x000fe20000000000 */
[----:B------:R-:W-:Y:S02]  /*4f90*/  BSSY.RECONVERGENT B5, `(.L_x_111) ;  /* 0x000000d000057945 */ /* 0x000fe40003800200 */
[----:B0-----:R-:W0:Y:S08]  /*4fa0*/  MUFU.RCP R0, R14 ;  /* 0x0000000e00007308 */ /* 0x001e300000001000 */
[----:B------:R-:W2:Y:S01]  /*4fb0*/  FCHK P0, R3, R14 ;  /* 0x0000000e03007302 */ /* 0x000ea20000000000 */
[----:B0-----:R-:W-:-:S04]  /*4fc0*/  FFMA R13, -R14, R0, 1 ;  /* 0x3f8000000e0d7423 */ /* 0x001fc80000000100 */
[----:B------:R-:W-:-:S04]  /*4fd0*/  FFMA R0, R0, R13, R0 ;  /* 0x0000000d00007223 */ /* 0x000fc80000000000 */
[----:B------:R-:W-:-:S04]  /*4fe0*/  FFMA R13, R3, R0, RZ ;  /* 0x00000000030d7223 */ /* 0x000fc800000000ff */
[----:B------:R-:W-:-:S04]  /*4ff0*/  FFMA R40, -R14, R13, R3 ;  /* 0x0000000d0e287223 */ /* 0x000fc80000000103 */
[----:B------:R-:W-:Y:S01]  /*5000*/  FFMA R40, R0, R40, R13 ;  /* 0x0000002800287223 */ /* 0x000fe2000000000d */
[----:B--2---:R-:W-:Y:S06]  /*5010*/  @!P0 BRA `(.L_x_112) ;  /* 0x0000000000108947 */ /* 0x004fec0003800000 */
[----:B------:R-:W-:Y:S01]  /*5020*/  IMAD.MOV.U32 R0, RZ, RZ, R14 ;  /* 0x000000ffff007224 */ /* 0x000fe200078e000e */
[----:B------:R-:W-:-:S07]  /*5030*/  MOV R14, 0x5050 ;  /* 0x00005050000e7802 */ /* 0x000fce0000000f00 */
[----:B-1-3--:R-:W-:Y:S05]  /*5040*/  CALL.REL.NOINC `($__internal_1_$__cuda_sm3x_div_rn_noftz_f32_slowpath) ;  /* 0x0000001000d47944 */ /* 0x00afea0003c00000 */
[----:B------:R-:W-:-:S07]  /*5050*/  MOV R40, R0 ;  /* 0x0000000000287202 */ /* 0x000fce0000000f00 */
.L_x_112:
[----:B------:R-:W-:Y:S05]  /*5060*/  BSYNC.RECONVERGENT B5 ;  /* 0x0000000000057941 */ /* 0x000fea0003800200 */
.L_x_111:
[----:B------:R-:W0:Y:S01]  /*5070*/  LDC R13, c[0x0][0x3c4] ;  /* 0x0000f100ff0d7b82 */ /* 0x000e220000000800 */
[----:B-1----:R-:W-:Y:S01]  /*5080*/  FFMA R36, R9, UR15, R6 ;  /* 0x0000000f09247c23 */ /* 0x002fe20008000006 */
        /* <DEDUP_REMOVED lines=14> */
.L_x_114:
[----:B------:R-:W-:Y:S05]  /*5170*/  BSYNC.RECONVERGENT B5 ;  /* 0x0000000000057941 */ /* 0x000fea0003800200 */
.L_x_113:
        /* <DEDUP_REMOVED lines=17> */
.L_x_116:
[----:B------:R-:W-:Y:S05]  /*5290*/  BSYNC.RECONVERGENT B5 ;  /* 0x0000000000057941 */ /* 0x000fea0003800200 */
.L_x_115:
[----:B------:R-:W3:Y:S01]  /*52a0*/  LDC R0, c[0x0][0x3a0] ;  /* 0x0000e800ff007b82 */ /* 0x000ee20000000800 */
[----:B------:R-:W-:Y:S01]  /*52b0*/  BSSY.RECONVERGENT B0, `(.L_x_117) ;  /* 0x000001d000007945 */ /* 0x000fe20003800200 */
[----:B------:R-:W-:Y:S01]  /*52c0*/  FMUL R40, R13, R40 ;  /* 0x000000280d287220 */ /* 0x000fe20000400000 */
[----:B---3--:R-:W-:-:S04]  /*52d0*/  ISETP.GE.AND P0, PT, R29, R0, PT ;  /* 0x000000001d00720c */ /* 0x008fc80003f06270 */
[----:B------:R-:W-:-:S13]  /*52e0*/  FSETP.GEU.OR P0, PT, R33, R28, P0 ;  /* 0x0000001c2100720b */ /* 0x000fda000070e400 */
[----:B------:R-:W-:Y:S05]  /*52f0*/  @P0 BRA `(.L_x_118) ;  /* 0x0000000000600947 */ /* 0x000fea0003800000 */
[----:B------:R-:W0:Y:S01]  /*5300*/  LDCU UR4, c[0x0][0x39c] ;  /* 0x00007380ff0477ac */ /* 0x000e220008000800 */
[----:B------:R-:W-:Y:S01]  /*5310*/  VIADD R3, R29, 0x1 ;  /* 0x000000011d037836 */ /* 0x000fe20000000000 */
[----:B------:R-:W-:-:S04]  /*5320*/  LOP3.LUT R13, RZ, R8, RZ, 0x33, !PT ;  /* 0x00000008ff0d7212 */ /* 0x000fc800078e33ff */
[----:B------:R-:W-:-:S05]  /*5330*/  I2FP.F32.S32 R3, R3 ;  /* 0x0000000300037245 */ /* 0x000fca0000201400 */
[----:B------:R-:W-:Y:S01]  /*5340*/  FFMA R3, R3, R15, R20 ;  /* 0x0000000f03037223 */ /* 0x000fe20000000014 */
[----:B0-----:R-:W-:-:S04]  /*5350*/  IADD3 R13, PT, PT, R13, UR4, RZ ;  /* 0x000000040d0d7c10 */ /* 0x001fc8000fffe0ff */
[----:B------:R-:W-:-:S07]  /*5360*/  I2FP.F32.S32 R13, R13 ;  /* 0x0000000d000d7245 */ /* 0x000fce0000201400 */
.L_x_119:
[----:B------:R-:W0:Y:S01]  /*5370*/  LDCU UR4, c[0x0][0x388] ;  /* 0x00007100ff0477ac */ /* 0x000e220008000800 */
[----:B------:R-:W-:Y:S02]  /*5380*/  IMAD R14, R0, UR7, R29 ;  /* 0x00000007000e7c24 */ /* 0x000fe4000f8e021d */
[----:B------:R-:W-:Y:S01]  /*5390*/  HFMA2 R35, -RZ, RZ, -3, 0 ;  /* 0xc2000000ff237431 */ /* 0x000fe200000001ff */
[----:B------:R-:W-:Y:S02]  /*53a0*/  UMOV UR5, URZ ;  /* 0x000000ff00057c82 */ /* 0x000fe40008000000 */
[----:B------:R-:W-:-:S06]  /*53b0*/  I2FP.F32.S32 R14, R14 ;  /* 0x0000000e000e7245 */ /* 0x000fcc0000201400 */
[----:B0-----:R-:W5:Y:S01]  /*53c0*/  TEX.LL RZ, R14, R12, R35, UR4, 3D, 0x1 ;  /* 0x48ff04230c0e7f60 */ /* 0x001f6200089e01ff */
[----:B------:R-:W-:Y:S01]  /*53d0*/  FSETP.GT.AND P0, PT, R3, R28, PT ;  /* 0x0000001c0300720b */ /* 0x000fe20003f04000 */
[----:B------:R-:W-:-:S03]  /*53e0*/  VIADD R29, R29, 0x1 ;  /* 0x000000011d1d7836 */ /* 0x000fc60000000000 */
[----:B------:R-:W-:Y:S02]  /*53f0*/  FSEL R36, R28, R3, P0 ;  /* 0x000000031c247208 */ /* 0x000fe40000000000 */
[----:B------:R-:W-:Y:S02]  /*5400*/  ISETP.GE.AND P0, PT, R29, R0, PT ;  /* 0x000000001d00720c */ /* 0x000fe40003f06270 */
[C---:B------:R-:W-:Y:S01]  /*5410*/  FSETP.LT.AND P1, PT, R36.reuse, R28, PT ;  /* 0x0000001c2400720b */ /* 0x040fe20003f21000 */
[----:B------:R-:W-:Y:S01]  /*5420*/  FADD R3, R36, -R33 ;  /* 0x8000002124037221 */ /* 0x000fe20000000000 */
[----:B------:R-:W-:-:S03]  /*5430*/  MOV R33, R36 ;  /* 0x0000002400217202 */ /* 0x000fc60000000f00 */
[----:B------:R-:W-:Y:S01]  /*5440*/  FMUL R38, R40, R3 ;  /* 0x0000000328267220 */ /* 0x000fe20000400000 */
[----:B------:R-:W-:-:S03]  /*5450*/  FADD R3, R36, R15 ;  /* 0x0000000f24037221 */ /* 0x000fc60000000000 */
[----:B-----5:R-:W-:-:S04]  /*5460*/  FFMA R11, R38, R14, R11 ;  /* 0x0000000e260b7223 */ /* 0x020fc8000000000b */
[----:B------:R-:W-:Y:S05]  /*5470*/  @!P0 BRA P1, `(.L_x_119) ;  /* 0xfffffffc00bc8947 */ /* 0x000fea000083ffff */
.L_x_118:
[----:B------:R-:W-:Y:S05]  /*5480*/  BSYNC.RECONVERGENT B0 ;  /* 0x0000000000007941 */ /* 0x000fea0003800200 */
.L_x_117:
[----:B------:R-:W0:Y:S01]  /*5490*/  LDCU UR4, c[0x0][0x3b4] ;  /* 0x00007680ff0477ac */ /* 0x000e220008000800 */
[----:B------:R-:W-:Y:S01]  /*54a0*/  FADD R7, R7, R18 ;  /* 0x0000001207077221 */ /* 0x000fe20000000000 */
[----:B------:R-:W-:Y:S01]  /*54b0*/  MOV R40, R34 ;  /* 0x0000002200287202 */ /* 0x000fe20000000f00 */
[----:B------:R-:W-:Y:S02]  /*54c0*/  VIADD R8, R8, 0x1 ;  /* 0x0000000108087836 */ /* 0x000fe40000000000 */
[----:B0-----:R-:W-:Y:S01]  /*54d0*/  FADD R9, R9, UR4 ;  /* 0x0000000409097e21 */ /* 0x001fe20008000000 */
[----:B------:R-:W-:Y:S06]  /*54e0*/  BRA `(.L_x_120) ;  /* 0x0000000400947947 */ /* 0x000fec0003800000 */
.L_x_110:
        /* <DEDUP_REMOVED lines=11> */
[----:B------:R-:W-:Y:S02]  /*55a0*/  MOV R0, R14 ;  /* 0x0000000e00007202 */ /* 0x000fe40000000f00 */
[----:B------:R-:W-:-:S07]  /*55b0*/  MOV R14, 0x55d0 ;  /* 0x000055d0000e7802 */ /* 0x000fce0000000f00 */
[----:B-1-3--:R-:W-:Y:S05]  /*55c0*/  CALL.REL.NOINC `($__internal_1_$__cuda_sm3x_div_rn_noftz_f32_slowpath) ;  /* 0x0000000c00747944 */ /* 0x00afea0003c00000 */
[----:B------:R-:W-:-:S07]  /*55d0*/  MOV R34, R0 ;  /* 0x0000000000227202 */ /* 0x000fce0000000f00 */
.L_x_122:
[----:B------:R-:W-:Y:S05]  /*55e0*/  BSYNC.RECONVERGENT B5 ;  /* 0x0000000000057941 */ /* 0x000fea0003800200 */
.L_x_121:
        /* <DEDUP_REMOVED lines=12> */
[----:B------:R-:W-:Y:S01]  /*56b0*/  IMAD.MOV.U32 R3, RZ, RZ, R36 ;  /* 0x000000ffff037224 */ /* 0x000fe200078e0024 */
[----:B------:R-:W-:Y:S02]  /*56c0*/  MOV R14, 0x56f0 ;  /* 0x000056f0000e7802 */ /* 0x000fe40000000f00 */
[----:B0-----:R-:W-:-:S07]  /*56d0*/  MOV R0, UR4 ;  /* 0x0000000400007c02 */ /* 0x001fce0008000f00 */
[----:B---3--:R-:W-:Y:S05]  /*56e0*/  CALL.REL.NOINC `($__internal_1_$__cuda_sm3x_div_rn_noftz_f32_slowpath) ;  /* 0x0000000c002c7944 */ /* 0x008fea0003c00000 */
.L_x_124:
[----:B------:R-:W-:Y:S05]  /*56f0*/  BSYNC.RECONVERGENT B5 ;  /* 0x0000000000057941 */ /* 0x000fea0003800200 */
.L_x_123:
        /* <DEDUP_REMOVED lines=16> */
[----:B------:R-:W-:-:S07]  /*5800*/  IMAD.MOV.U32 R13, RZ, RZ, R0 ;  /* 0x000000ffff0d7224 */ /* 0x000fce00078e0000 */
.L_x_126:
[----:B------:R-:W-:Y:S05]  /*5810*/  BSYNC.RECONVERGENT B5 ;  /* 0x0000000000057941 */ /* 0x000fea0003800200 */
.L_x_125:
        /* <DEDUP_REMOVED lines=8> */
[----:B------:R-:W0:Y:S01]  /*58a0*/  LDCU UR4, c[0x0][0x39c] ;  /* 0x00007380ff0477ac */ /* 0x000e220008000800 */
[----:B------:R-:W-:Y:S02]  /*58b0*/  IADD3 R13, PT, PT, R29, 0x1, RZ ;  /* 0x000000011d0d7810 */ /* 0x000fe40007ffe0ff */
[----:B------:R-:W-:Y:S02]  /*58c0*/  LOP3.LUT R14, RZ, R8, RZ, 0x33, !PT ;  /* 0x00000008ff0e7212 */ /* 0x000fe400078e33ff */
[----:B------:R-:W-:-:S05]  /*58d0*/  I2FP.F32.S32 R13, R13 ;  /* 0x0000000d000d7245 */ /* 0x000fca0000201400 */
[----:B------:R-:W-:Y:S01]  /*58e0*/  FFMA R35, R13, R15, R20 ;  /* 0x0000000f0d237223 */ /* 0x000fe20000000014 */
[----:B0-----:R-:W-:-:S04]  /*58f0*/  IADD3 R14, PT, PT, R14, UR4, RZ ;  /* 0x000000040e0e7c10 */ /* 0x001fc8000fffe0ff */
[----:B------:R-:W-:-:S07]  /*5900*/  I2FP.F32.S32 R13, R14 ;  /* 0x0000000e000d7245 */ /* 0x000fce0000201400 */
.L_x_129:
[----:B------:R-:W0:Y:S01]  /*5910*/  LDCU UR4, c[0x0][0x388] ;  /* 0x00007100ff0477ac */ /* 0x000e220008000800 */
[----:B------:R-:W-:Y:S02]  /*5920*/  IMAD R14, R36, UR7, R29 ;  /* 0x00000007240e7c24 */ /* 0x000fe4000f8e021d */
[----:B------:R-:W-:Y:S01]  /*5930*/  IMAD.MOV.U32 R37, RZ, RZ, -0x3e000000 ;  /* 0xc2000000ff257424 */ /* 0x000fe200078e00ff */
[----:B------:R-:W-:Y:S02]  /*5940*/  UMOV UR5, URZ ;  /* 0x000000ff00057c82 */ /* 0x000fe40008000000 */
[----:B------:R-:W-:-:S06]  /*5950*/  I2FP.F32.S32 R14, R14 ;  /* 0x0000000e000e7245 */ /* 0x000fcc0000201400 */
[----:B0-----:R-:W5:Y:S01]  /*5960*/  TEX.LL RZ, R14, R12, R37, UR4, 3D, 0x1 ;  /* 0x48ff04250c0e7f60 */ /* 0x001f6200089e01ff */
[----:B------:R-:W-:Y:S02]  /*5970*/  FSETP.GT.AND P0, PT, R35, R28, PT ;  /* 0x0000001c2300720b */ /* 0x000fe40003f04000 */
[----:B------:R-:W-:Y:S02]  /*5980*/  IADD3 R29, PT, PT, R29, 0x1, RZ ;  /* 0x000000011d1d7810 */ /* 0x000fe40007ffe0ff */
[----:B------:R-:W-:Y:S02]  /*5990*/  FSEL R38, R28, R35, P0 ;  /* 0x000000231c267208 */ /* 0x000fe40000000000 */
[----:B------:R-:W-:Y:S02]  /*59a0*/  ISETP.GE.AND P0, PT, R29, R36, PT ;  /* 0x000000241d00720c */ /* 0x000fe40003f06270 */
[C---:B------:R-:W-:Y:S01]  /*59b0*/  FSETP.LT.AND P1, PT, R38.reuse, R28, PT ;  /* 0x0000001c2600720b */ /* 0x040fe20003f21000 */
[C---:B------:R-:W-:Y:S01]  /*59c0*/  FADD R33, R38.reuse, -R33 ;  /* 0x8000002126217221 */ /* 0x040fe20000000000 */
[----:B------:R-:W-:-:S03]  /*59d0*/  FADD R35, R38, R15 ;  /* 0x0000000f26237221 */ /* 0x000fc60000000000 */
[----:B------:R-:W-:Y:S01]  /*59e0*/  FMUL R40, R34, R33 ;  /* 0x0000002122287220 */ /* 0x000fe20000400000 */
[----:B------:R-:W-:-:S03]  /*59f0*/  MOV R33, R38 ;  /* 0x0000002600217202 */ /* 0x000fc60000000f00 */
[----:B-----5:R-:W-:-:S04]  /*5a00*/  FFMA R11, R40, R14, R11 ;  /* 0x0000000e280b7223 */ /* 0x020fc8000000000b */
[----:B------:R-:W-:Y:S05]  /*5a10*/  @!P0 BRA P1, `(.L_x_129) ;  /* 0xfffffffc00bc8947 */ /* 0x000fea000083ffff */
.L_x_128:
[----:B------:R-:W-:Y:S05]  /*5a20*/  BSYNC.RECONVERGENT B0 ;  /* 0x0000000000007941 */ /* 0x000fea0003800200 */
.L_x_127:
[----:B------:R-:W-:Y:S01]  /*5a30*/  LEA R29, R3, R0, 0x18 ;  /* 0x00000000031d7211 */ /* 0x000fe200078ec0ff */
[----:B------:R-:W-:Y:S01]  /*5a40*/  BSSY.RECONVERGENT B0, `(.L_x_130) ;  /* 0x0000007000007945 */ /* 0x000fe20003800200 */
[----:B------:R-:W-:Y:S02]  /*5a50*/  IMAD.MOV.U32 R13, RZ, RZ, R10 ;  /* 0x000000ffff0d7224 */ /* 0x000fe400078e000a */
[----:B------:R-:W-:-:S07]  /*5a60*/  LEA R14, R10, R29, 0x2 ;  /* 0x0000001d0a0e7211 */ /* 0x000fce00078e10ff */
.L_x_131:
[----:B------:R-:W0:Y:S02]  /*5a70*/  LDS R28, [R14] ;  /* 0x000000000e1c7984 */ /* 0x000e240000000800 */
[----:B0-----:R-:W-:-:S05]  /*5a80*/  FADD R29, R11, R28 ;  /* 0x0000001c0b1d7221 */ /* 0x001fca0000000000 */
[----:B------:R-:W0:Y:S02]  /*5a90*/  ATOMS.CAST.SPIN P0, [R14], R28, R29 ;  /* 0x0000001c0e00758d */ /* 0x000e24000180001d */
[----:B0-----:R-:W-:Y:S05]  /*5aa0*/  @!P0 BRA `(.L_x_131) ;  /* 0xfffffffc00f08947 */ /* 0x001fea000383ffff */
[----:B------:R-:W-:Y:S05]  /*5ab0*/  BSYNC.RECONVERGENT B0 ;  /* 0x0000000000007941 */ /* 0x000fea0003800200 */
.L_x_130:
[----:B------:R-:W-:Y:S01]  /*5ac0*/  IADD3 R10, PT, PT, R10, 0x1, RZ ;  /* 0x000000010a0a7810 */ /* 0x000fe20007ffe0ff */
[----:B------:R-:W-:Y:S01]  /*5ad0*/  IMAD.MOV.U32 R11, RZ, RZ, RZ ;  /* 0x000000ffff0b7224 */ /* 0x000fe200078e00ff */
[----:B------:R-:W-:Y:S02]  /*5ae0*/  MOV R40, R30 ;  /* 0x0000001e00287202 */ /* 0x000fe40000000f00 */
[----:B------:R-:W-:-:S13]  /*5af0*/  ISETP.GE.AND P0, PT, R10, UR6, PT ;  /* 0x000000060a007c0c */ /* 0x000fda000bf06270 */
[----:B------:R-:W-:-:S05]  /*5b00*/  @!P0 VIADD R0, R0, 0xc00 ;  /* 0x00000c0000008836 */ /* 0x000fca0000000000 */
[----:B------:R-:W-:-:S04]  /*5b10*/  @!P0 LEA R0, R3, R0, 0x18 ;  /* 0x0000000003008211 */ /* 0x000fc800078ec0ff */
[----:B------:R-:W-:-:S05]  /*5b20*/  @!P0 LEA R0, R13, R0, 0x2 ;  /* 0x000000000d008211 */ /* 0x000fca00078e10ff */
[----:B------:R0:W1:Y:S02]  /*5b30*/  @!P0 LDS R30, [R0+0x8] ;  /* 0x00000800001e8984 */ /* 0x0000640000000800 */
.L_x_120:
[----:B------:R-:W-:Y:S05]  /*5b40*/  BSYNC.RECONVERGENT B4 ;  /* 0x0000000000047941 */ /* 0x000fea0003800200 */
.L_x_109:
[----:B------:R-:W2:Y:S01]  /*5b50*/  LDCU UR4, c[0x0][0x39c] ;  /* 0x00007380ff0477ac */ /* 0x000ea20008000800 */
[----:B------:R-:W-:Y:S02]  /*5b60*/  ISETP.GE.AND P0, PT, R10, UR6, PT ;  /* 0x000000060a007c0c */ /* 0x000fe4000bf06270 */
[----:B--2---:R-:W-:-:S13]  /*5b70*/  ISETP.LT.AND P1, PT, R8, UR4, PT ;  /* 0x0000000408007c0c */ /* 0x004fda000bf21270 */
[----:B------:R-:W-:Y:S05]  /*5b80*/  @!P0 BRA P1, `(.L_x_132) ;  /* 0xfffffff000648947 */ /* 0x000fea000083ffff */
.L_x_104:
[----:B------:R-:W-:Y:S05]  /*5b90*/  BSYNC B3 ;  /* 0x0000000000037941 */ /* 0x000fea0003800000 */
.L_x_103:
[----:B------:R-:W-:-:S13]  /*5ba0*/  FSETP.NEU.AND P0, PT, R11, RZ, PT ;  /* 0x000000ff0b00720b */ /* 0x000fda0003f0d000 */
[----:B------:R-:W-:Y:S05]  /*5bb0*/  @!P0 BRA `(.L_x_81) ;  /* 0x0000000000208947 */ /* 0x000fea0003800000 */
[----:B------:R-:W3:Y:S01]  /*5bc0*/  S2UR UR5, SR_CgaCtaId ;  /* 0x00000000000579c3 */ /* 0x000ee20000008800 */
[----:B------:R-:W-:Y:S02]  /*5bd0*/  UMOV UR4, 0x400 ;  /* 0x0000040000047882 */ /* 0x000fe40000000000 */
[----:B---3--:R-:W-:-:S06]  /*5be0*/  ULEA UR4, UR5, UR4, 0x18 ;  /* 0x0000000405047291 */ /* 0x008fcc000f8ec0ff */
[----:B------:R-:W-:-:S07]  /*5bf0*/  LEA R10, R10, UR4, 0x2 ;  /* 0x000000040a0a7c11 */ /* 0x000fce000f8e10ff */
.L_x_133:
[----:B------:R-:W3:Y:S02]  /*5c00*/  LDS R6, [R10] ;  /* 0x000000000a067984 */ /* 0x000ee40000000800 */
[----:B---3--:R-:W-:-:S05]  /*5c10*/  FADD R7, R11, R6 ;  /* 0x000000060b077221 */ /* 0x008fca0000000000 */
[----:B------:R-:W3:Y:S02]  /*5c20*/  ATOMS.CAST.SPIN P0, [R10], R6, R7 ;  /* 0x000000060a00758d */ /* 0x000ee40001800007 */
[----:B---3--:R-:W-:Y:S05]  /*5c30*/  @!P0 BRA `(.L_x_133) ;  /* 0xfffffffc00f08947 */ /* 0x008fea000383ffff */
.L_x_81:
[----:B------:R-:W-:Y:S05]  /*5c40*/  BSYNC B2 ;  /* 0x0000000000027941 */ /* 0x000fea0003800000 */
.L_x_80:
[----:B------:R-:W3:Y:S01]  /*5c50*/  LDCU UR4, c[0x0][0x398] ;  /* 0x00007300ff0477ac */ /* 0x000ee20008000800 */
[----:B0-----:R-:W-:-:S05]  /*5c60*/  MOV R0, UR9 ;  /* 0x0000000900007c02 */ /* 0x001fca0008000f00 */
[C---:B------:R-:W-:Y:S01]  /*5c70*/  IMAD R3, R21.reuse, R0, UR9 ;  /* 0x0000000915037e24 */ /* 0x040fe2000f8e0200 */
[----:B------:R-:W-:-:S04]  /*5c80*/  IADD3 R21, PT, PT, R21, 0x1, RZ ;  /* 0x0000000115157810 */ /* 0x000fc80007ffe0ff */
[----:B---3--:R-:W-:-:S13]  /*5c90*/  ISETP.GE.U32.AND P0, PT, R3, UR4, PT ;  /* 0x0000000403007c0c */ /* 0x008fda000bf06070 */
[----:B------:R-:W-:Y:S05]  /*5ca0*/  @!P0 BRA `(.L_x_134) ;  /* 0xffffffe400008947 */ /* 0x000fea000383ffff */
.L_x_79:
[----:B------:R-:W-:Y:S05]  /*5cb0*/  WARPSYNC.ALL ;  /* 0x0000000000007948 */ /* 0x000fea0003800000 */
[----:B------:R-:W0:Y:S01]  /*5cc0*/  LDCU UR4, c[0x0][0x3a8] ;  /* 0x00007500ff0477ac */ /* 0x000e220008000800 */
[----:B------:R-:W-:Y:S01]  /*5cd0*/  BAR.SYNC.DEFER_BLOCKING 0x0 ;  /* 0x0000000000007b1d */ /* 0x000fe20000010000 */
[----:B0-----:R-:W-:-:S13]  /*5ce0*/  ISETP.GE.AND P0, PT, R4, UR4, PT ;  /* 0x0000000404007c0c */ /* 0x001fda000bf06270 */
[----:B------:R-:W-:Y:S05]  /*5cf0*/  @P0 EXIT ;  /* 0x000000000000094d */ /* 0x000fea0003800000 */
[----:B--2---:R-:W0:Y:S01]  /*5d00*/  LDS R0, [R32] ;  /* 0x0000000020007984 */ /* 0x004e220000000800 */
[----:B------:R-:W2:Y:S01]  /*5d10*/  S2UR UR5, SR_CTAID.X ;  /* 0x00000000000579c3 */ /* 0x000ea20000002500 */
[----:B------:R-:W-:Y:S01]  /*5d20*/  FSETP.LE.AND P0, PT, RZ, UR12, PT ;  /* 0x0000000cff007c0b */ /* 0x000fe2000bf03000 */
[----:B------:R-:W2:Y:S01]  /*5d30*/  S2R R7, SR_CTAID.Y ;  /* 0x0000000000077919 */ /* 0x000ea20000002600 */
[----:B------:R-:W-:-:S05]  /*5d40*/  LOP3.LUT R6, RZ, R4, RZ, 0x33, !PT ;  /* 0x00000004ff067212 */ /* 0x000fca00078e33ff */
[----:B------:R-:W2:Y:S06]  /*5d50*/  LDC R8, c[0x0][0x3ac] ;  /* 0x0000eb00ff087b82 */ /* 0x000eac0000000800 */
[----:B------:R-:W-:Y:S02]  /*5d60*/  @!P0 VIADD R4, R6, UR4 ;  /* 0x0000000406048c36 */ /* 0x000fe40008000000 */
        /* <DEDUP_REMOVED lines=8> */
        .weak           $__internal_0_$__cuda_sm20_div_rn_f64_full
        .type           $__internal_0_$__cuda_sm20_div_rn_f64_full,@function
        .size           $__internal_0_$__cuda_sm20_div_rn_f64_full,($__internal_1_$__cuda_sm3x_div_rn_noftz_f32_slowpath - $__internal_0_$__cuda_sm20_div_rn_f64_full)
$__internal_0_$__cuda_sm20_div_rn_f64_full:
[C---:B------:R-:W-:Y:S01]  /*5df0*/  FSETP.GEU.AND P0, PT, |R7|.reuse, 1.469367938527859385e-39, PT ;  /* 0x001000000700780b */ /* 0x040fe20003f0e200 */
[----:B------:R-:W-:Y:S01]  /*5e00*/  IMAD.MOV.U32 R23, RZ, RZ, 0x1ca00000 ;  /* 0x1ca00000ff177424 */ /* 0x000fe200078e00ff */
[C---:B------:R-:W-:Y:S02]  /*5e10*/  LOP3.LUT R8, R7.reuse, 0x800fffff, RZ, 0xc0, !PT ;  /* 0x800fffff07087812 */ /* 0x040fe400078ec0ff */
[----:B------:R-:W-:Y:S02]  /*5e20*/  MOV R12, 0x1 ;  /* 0x00000001000c7802 */ /* 0x000fe40000000f00 */
[----:B------:R-:W-:Y:S02]  /*5e30*/  LOP3.LUT R9, R8, 0x3ff00000, RZ, 0xfc, !PT ;  /* 0x3ff0000008097812 */ /* 0x000fe400078efcff */
[----:B------:R-:W-:Y:S02]  /*5e40*/  MOV R8, R6 ;  /* 0x0000000600087202 */ /* 0x000fe40000000f00 */
[----:B------:R-:W-:-:S02]  /*5e50*/  LOP3.LUT R11, R7, 0x7ff00000, RZ, 0xc0, !PT ;  /* 0x7ff00000070b7812 */ /* 0x000fc400078ec0ff */
[----:B------:R-:W-:Y:S01]  /*5e60*/  LOP3.LUT R22, R15, 0x7ff00000, RZ, 0xc0, !PT ;  /* 0x7ff000000f167812 */ /* 0x000fe200078ec0ff */
[----:B------:R-:W-:-:S03]  /*5e70*/  @!P0 DMUL R8, R6, 8.98846567431157953865e+307 ;  /* 0x7fe0000006088828 */ /* 0x000fc60000000000 */
[----:B------:R-:W-:Y:S02]  /*5e80*/  ISETP.GE.U32.AND P1, PT, R22, R11, PT ;  /* 0x0000000b1600720c */ /* 0x000fe40003f26070 */
[----:B------:R-:W-:Y:S01]  /*5e90*/  MOV R24, R22 ;  /* 0x0000001600187202 */ /* 0x000fe20000000f00 */
[----:B------:R-:W0:Y:S02]  /*5ea0*/  MUFU.RCP64H R13, R9 ;  /* 0x00000009000d7308 */ /* 0x000e240000001800 */
[----:B0-----:R-:W-:-:S08]  /*5eb0*/  DFMA R16, R12, -R8, 1 ;  /* 0x3ff000000c10742b */ /* 0x001fd00000000808 */
[----:B------:R-:W-:-:S08]  /*5ec0*/  DFMA R16, R16, R16, R16 ;  /* 0x000000101010722b */ /* 0x000fd00000000010 */
[----:B------:R-:W-:Y:S01]  /*5ed0*/  DFMA R16, R12, R16, R12 ;  /* 0x000000100c10722b */ /* 0x000fe2000000000c */
[----:B------:R-:W-:Y:S02]  /*5ee0*/  SEL R13, R23, 0x63400000, !P1 ;  /* 0x63400000170d7807 */ /* 0x000fe40004800000 */
[----:B------:R-:W-:Y:S02]  /*5ef0*/  FSETP.GEU.AND P1, PT, |R15|, 1.469367938527859385e-39, PT ;  /* 0x001000000f00780b */ /* 0x000fe40003f2e200 */
[----:B------:R-:W-:-:S03]  /*5f00*/  LOP3.LUT R13, R13, 0x800fffff, R15, 0xf8, !PT ;  /* 0x800fffff0d0d7812 */ /* 0x000fc600078ef80f */
[----:B------:R-:W-:Y:S01]  /*5f10*/  DFMA R18, R16, -R8, 1 ;  /* 0x3ff000001012742b */ /* 0x000fe20000000808 */
[----:B------:R-:W-:-:S07]  /*5f20*/  MOV R12, R14 ;  /* 0x0000000e000c7202 */ /* 0x000fce0000000f00 */
[----:B------:R-:W-:Y:S01]  /*5f30*/  DFMA R16, R16, R18, R16 ;  /* 0x000000121010722b */ /* 0x000fe20000000010 */
[----:B------:R-:W-:Y:S10]  /*5f40*/  @P1 BRA `(.L_x_135) ;  /* 0x0000000000201947 */ /* 0x000ff40003800000 */
[----:B------:R-:W-:Y:S01]  /*5f50*/  LOP3.LUT R19, R7, 0x7ff00000, RZ, 0xc0, !PT ;  /* 0x7ff0000007137812 */ /* 0x000fe200078ec0ff */
[----:B------:R-:W-:-:S03]  /*5f60*/  IMAD.MOV.U32 R18, RZ, RZ, RZ ;  /* 0x000000ffff127224 */ /* 0x000fc600078e00ff */
[----:B------:R-:W-:-:S04]  /*5f70*/  ISETP.GE.U32.AND P1, PT, R22, R19, PT ;  /* 0x000000131600720c */ /* 0x000fc80003f26070 */
[----:B------:R-:W-:-:S04]  /*5f80*/  SEL R19, R23, 0x63400000, !P1 ;  /* 0x6340000017137807 */ /* 0x000fc80004800000 */
[----:B------:R-:W-:-:S04]  /*5f90*/  LOP3.LUT R19, R19, 0x80000000, R15, 0xf8, !PT ;  /* 0x8000000013137812 */ /* 0x000fc800078ef80f */
[----:B------:R-:W-:-:S06]  /*5fa0*/  LOP3.LUT R19, R19, 0x100000, RZ, 0xfc, !PT ;  /* 0x0010000013137812 */ /* 0x000fcc00078efcff */
[----:B------:R-:W-:-:S10]  /*5fb0*/  DFMA R12, R12, 2, -R18 ;  /* 0x400000000c0c782b */ /* 0x000fd40000000812 */
[----:B------:R-:W-:-:S07]  /*5fc0*/  LOP3.LUT R24, R13, 0x7ff00000, RZ, 0xc0, !PT ;  /* 0x7ff000000d187812 */ /* 0x000fce00078ec0ff */
.L_x_135:
[----:B------:R-:W-:Y:S01]  /*5fd0*/  @!P0 LOP3.LUT R11, R9, 0x7ff00000, RZ, 0xc0, !PT ;  /* 0x7ff00000090b8812 */ /* 0x000fe200078ec0ff */
[----:B------:R-:W-:Y:S01]  /*5fe0*/  DMUL R18, R16, R12 ;  /* 0x0000000c10127228 */ /* 0x000fe20000000000 */
[----:B------:R-:W-:Y:S02]  /*5ff0*/  IADD3 R25, PT, PT, R24, -0x1, RZ ;  /* 0xffffffff18197810 */ /* 0x000fe40007ffe0ff */
[----:B------:R-:W-:Y:S02]  /*6000*/  IADD3 R26, PT, PT, R11, -0x1, RZ ;  /* 0xffffffff0b1a7810 */ /* 0x000fe40007ffe0ff */
[----:B------:R-:W-:-:S03]  /*6010*/  ISETP.GT.U32.AND P0, PT, R25, 0x7feffffe, PT ;  /* 0x7feffffe1900780c */ /* 0x000fc60003f04070 */
[----:B------:R-:W-:Y:S01]  /*6020*/  DFMA R20, R18, -R8, R12 ;  /* 0x800000081214722b */ /* 0x000fe2000000000c */
[----:B------:R-:W-:-:S07]  /*6030*/  ISETP.GT.U32.OR P0, PT, R26, 0x7feffffe, P0 ;  /* 0x7feffffe1a00780c */ /* 0x000fce0000704470 */
[----:B------:R-:W-:-:S06]  /*6040*/  DFMA R16, R16, R20, R18 ;  /* 0x000000141010722b */ /* 0x000fcc0000000012 */
[----:B------:R-:W-:Y:S05]  /*6050*/  @P0 BRA `(.L_x_136) ;  /* 0x00000000006c0947 */ /* 0x000fea0003800000 */
[----:B------:R-:W-:-:S04]  /*6060*/  LOP3.LUT R15, R7, 0x7ff00000, RZ, 0xc0, !PT ;  /* 0x7ff00000070f7812 */ /* 0x000fc800078ec0ff */
[CC--:B------:R-:W-:Y:S02]  /*6070*/  VIADDMNMX R11, R22.reuse, -R15.reuse, 0xb9600000, !PT ;  /* 0xb9600000160b7446 */ /* 0x0c0fe4000780090f */
[----:B------:R-:W-:Y:S02]  /*6080*/  ISETP.GE.U32.AND P0, PT, R22, R15, PT ;  /* 0x0000000f1600720c */ /* 0x000fe40003f06070 */
[----:B------:R-:W-:Y:S02]  /*6090*/  VIMNMX R11, PT, PT, R11, 0x46a00000, PT ;  /* 0x46a000000b0b7848 */ /* 0x000fe40003fe0100 */
[----:B------:R-:W-:-:S05]  /*60a0*/  SEL R14, R23, 0x63400000, !P0 ;  /* 0x63400000170e7807 */ /* 0x000fca0004000000 */
[----:B------:R-:W-:Y:S01]  /*60b0*/  IMAD.IADD R11, R11, 0x1, -R14 ;  /* 0x000000010b0b7824 */ /* 0x000fe200078e0a0e */
[----:B------:R-:W-:-:S04]  /*60c0*/  MOV R14, RZ ;  /* 0x000000ff000e7202 */ /* 0x000fc80000000f00 */
[----:B------:R-:W-:-:S06]  /*60d0*/  IADD3 R15, PT, PT, R11, 0x7fe00000, RZ ;  /* 0x7fe000000b0f7810 */ /* 0x000fcc0007ffe0ff */
[----:B------:R-:W-:-:S10]  /*60e0*/  DMUL R18, R16, R14 ;  /* 0x0000000e10127228 */ /* 0x000fd40000000000 */
[----:B------:R-:W-:-:S13]  /*60f0*/  FSETP.GTU.AND P0, PT, |R19|, 1.469367938527859385e-39, PT ;  /* 0x001000001300780b */ /* 0x000fda0003f0c200 */
[----:B------:R-:W-:Y:S05]  /*6100*/  @P0 BRA `(.L_x_137) ;  /* 0x0000000000940947 */ /* 0x000fea0003800000 */
[----:B------:R-:W-:Y:S01]  /*6110*/  DFMA R8, R16, -R8, R12 ;  /* 0x800000081008722b */ /* 0x000fe2000000000c */
[----:B------:R-:W-:-:S09]  /*6120*/  IMAD.MOV.U32 R14, RZ, RZ, RZ ;  /* 0x000000ffff0e7224 */ /* 0x000fd200078e00ff */
[C---:B------:R-:W-:Y:S02]  /*6130*/  FSETP.NEU.AND P0, PT, R9.reuse, RZ, PT ;  /* 0x000000ff0900720b */ /* 0x040fe40003f0d000 */
[----:B------:R-:W-:-:S04]  /*6140*/  LOP3.LUT R13, R9, 0x80000000, R7, 0x48, !PT ;  /* 0x80000000090d7812 */ /* 0x000fc800078e4807 */
[----:B------:R-:W-:-:S07]  /*6150*/  LOP3.LUT R15, R13, R15, RZ, 0xfc, !PT ;  /* 0x0000000f0d0f7212 */ /* 0x000fce00078efcff */
[----:B------:R-:W-:Y:S05]  /*6160*/  @!P0 BRA `(.L_x_137) ;  /* 0x00000000007c8947 */ /* 0x000fea0003800000 */
[C---:B------:R-:W-:Y:S01]  /*6170*/  IADD3 R7, PT, PT, -R11.reuse, RZ, RZ ;  /* 0x000000ff0b077210 */ /* 0x040fe20007ffe1ff */
[----:B------:R-:W-:Y:S01]  /*6180*/  DMUL.RP R14, R16, R14 ;  /* 0x0000000e100e7228 */ /* 0x000fe20000008000 */
[----:B------:R-:W-:Y:S02]  /*6190*/  MOV R6, RZ ;  /* 0x000000ff00067202 */ /* 0x000fe40000000f00 */
[----:B------:R-:W-:-:S04]  /*61a0*/  IADD3 R11, PT, PT, -R11, -0x43300000, RZ ;  /* 0xbcd000000b0b7810 */ /* 0x000fc80007ffe1ff */
[----:B------:R-:W-:-:S03]  /*61b0*/  DFMA R6, R18, -R6, R16 ;  /* 0x800000061206722b */ /* 0x000fc60000000010 */
[----:B------:R-:W-:-:S07]  /*61c0*/  LOP3.LUT R13, R15, R13, RZ, 0x3c, !PT ;  /* 0x0000000d0f0d7212 */ /* 0x000fce00078e3cff */
[----:B------:R-:W-:-:S04]  /*61d0*/  FSETP.NEU.AND P0, PT, |R7|, R11, PT ;  /* 0x0000000b0700720b */ /* 0x000fc80003f0d200 */
[----:B------:R-:W-:Y:S02]  /*61e0*/  FSEL R18, R14, R18, !P0 ;  /* 0x000000120e127208 */ /* 0x000fe40004000000 */
[----:B------:R-:W-:Y:S01]  /*61f0*/  FSEL R19, R13, R19, !P0 ;  /* 0x000000130d137208 */ /* 0x000fe20004000000 */
[----:B------:R-:W-:Y:S06]  /*6200*/  BRA `(.L_x_137) ;  /* 0x0000000000547947 */ /* 0x000fec0003800000 */
.L_x_136:
[----:B------:R-:W-:-:S14]  /*6210*/  DSETP.NAN.AND P0, PT, R14, R14, PT ;  /* 0x0000000e0e00722a */ /* 0x000fdc0003f08000 */
[----:B------:R-:W-:Y:S05]  /*6220*/  @P0 BRA `(.L_x_138) ;  /* 0x0000000000440947 */ /* 0x000fea0003800000 */
[----:B------:R-:W-:-:S14]  /*6230*/  DSETP.NAN.AND P0, PT, R6, R6, PT ;  /* 0x000000060600722a */ /* 0x000fdc0003f08000 */
[----:B------:R-:W-:Y:S05]  /*6240*/  @P0 BRA `(.L_x_139) ;  /* 0x0000000000300947 */ /* 0x000fea0003800000 */
[----:B------:R-:W-:Y:S01]  /*6250*/  ISETP.NE.AND P0, PT, R24, R11, PT ;  /* 0x0000000b1800720c */ /* 0x000fe20003f05270 */
[----:B------:R-:W-:Y:S01]  /*6260*/  IMAD.MOV.U32 R18, RZ, RZ, 0x0 ;  /* 0x00000000ff127424 */ /* 0x000fe200078e00ff */
[----:B------:R-:W-:-:S11]  /*6270*/  MOV R19, 0xfff80000 ;  /* 0xfff8000000137802 */ /* 0x000fd60000000f00 */
[----:B------:R-:W-:Y:S05]  /*6280*/  @!P0 BRA `(.L_x_137) ;  /* 0x0000000000348947 */ /* 0x000fea0003800000 */
[----:B------:R-:W-:Y:S02]  /*6290*/  ISETP.NE.AND P0, PT, R24, 0x7ff00000, PT ;  /* 0x7ff000001800780c */ /* 0x000fe40003f05270 */
[----:B------:R-:W-:Y:S02]  /*62a0*/  LOP3.LUT R19, R15, 0x80000000, R7, 0x48, !PT ;  /* 0x800000000f137812 */ /* 0x000fe400078e4807 */
[----:B------:R-:W-:-:S13]  /*62b0*/  ISETP.EQ.OR P0, PT, R11, RZ, !P0 ;  /* 0x000000ff0b00720c */ /* 0x000fda0004702670 */
[----:B------:R-:W-:Y:S02]  /*62c0*/  @P0 LOP3.LUT R6, R19, 0x7ff00000, RZ, 0xfc, !PT ;  /* 0x7ff0000013060812 */ /* 0x000fe400078efcff */
[----:B------:R-:W-:Y:S01]  /*62d0*/  @!P0 MOV R18, RZ ;  /* 0x000000ff00128202 */ /* 0x000fe20000000f00 */
[----:B------:R-:W-:Y:S01]  /*62e0*/  @P0 IMAD.MOV.U32 R18, RZ, RZ, RZ ;  /* 0x000000ffff120224 */ /* 0x000fe200078e00ff */
[----:B------:R-:W-:Y:S01]  /*62f0*/  @P0 MOV R19, R6 ;  /* 0x0000000600130202 */ /* 0x000fe20000000f00 */
[----:B------:R-:W-:Y:S06]  /*6300*/  BRA `(.L_x_137) ;  /* 0x0000000000147947 */ /* 0x000fec0003800000 */
.L_x_139:
[----:B------:R-:W-:Y:S02]  /*6310*/  LOP3.LUT R19, R7, 0x80000, RZ, 0xfc, !PT ;  /* 0x0008000007137812 */ /* 0x000fe400078efcff */
[----:B------:R-:W-:Y:S01]  /*6320*/  MOV R18, R6 ;  /* 0x0000000600127202 */ /* 0x000fe20000000f00 */
[----:B------:R-:W-:Y:S06]  /*6330*/  BRA `(.L_x_137) ;  /* 0x0000000000087947 */ /* 0x000fec0003800000 */
.L_x_138:
[----:B------:R-:W-:Y:S01]  /*6340*/  LOP3.LUT R19, R15, 0x80000, RZ, 0xfc, !PT ;  /* 0x000800000f137812 */ /* 0x000fe200078efcff */
[----:B------:R-:W-:-:S07]  /*6350*/  IMAD.MOV.U32 R18, RZ, RZ, R14 ;  /* 0x000000ffff127224 */ /* 0x000fce00078e000e */
.L_x_137:
[----:B------:R-:W-:Y:S01]  /*6360*/  IMAD.MOV.U32 R11, RZ, RZ, 0x0 ;  /* 0x00000000ff0b7424 */ /* 0x000fe200078e00ff */
[----:B------:R-:W-:Y:S02]  /*6370*/  MOV R8, R18 ;  /* 0x0000001200087202 */ /* 0x000fe40000000f00 */
[----:B------:R-:W-:Y:S01]  /*6380*/  MOV R9, R19 ;  /* 0x0000001300097202 */ /* 0x000fe20000000f00 */
[----:B------:R-:W-:Y:S06]  /*6390*/  RET.REL.NODEC R10 `(_Z36BackProjTransConeFlatDisCUDA3dKernelILb1EEvPfyPKfiiiiiiffffffffffff) ;  /* 0xffffff9c0a187950 */ /* 0x000fec0003c3ffff */
        .weak           $__internal_1_$__cuda_sm3x_div_rn_noftz_f32_slowpath
        .type           $__internal_1_$__cuda_sm3x_div_rn_noftz_f32_slowpath,@function
        .size           $__internal_1_$__cuda_sm3x_div_rn_noftz_f32_slowpath,(.L_x_835 - $__internal_1_$__cuda_sm3x_div_rn_noftz_f32_slowpath)
$__internal_1_$__cuda_sm3x_div_rn_noftz_f32_slowpath:
[----:B------:R-:W-:Y:S01]  /*63a0*/  SHF.R.U32.HI R13, RZ, 0x17, R0 ;  /* 0x00000017ff0d7819 */ /* 0x000fe20000011600 */
[----:B------:R-:W-:Y:S01]  /*63b0*/  BSSY.RECONVERGENT B0, `(.L_x_140) ;  /* 0x0000062000007945 */ /* 0x000fe20003800200 */
[----:B------:R-:W-:Y:S02]  /*63c0*/  SHF.R.U32.HI R36, RZ, 0x17, R3 ;  /* 0x00000017ff247819 */ /* 0x000fe40000011603 */
[----:B------:R-:W-:Y:S02]  /*63d0*/  LOP3.LUT R13, R13, 0xff, RZ, 0xc0, !PT ;  /* 0x000000ff0d0d7812 */ /* 0x000fe400078ec0ff */
[----:B------:R-:W-:Y:S02]  /*63e0*/  LOP3.LUT R36, R36, 0xff, RZ, 0xc0, !PT ;  /* 0x000000ff24247812 */ /* 0x000fe400078ec0ff */
[----:B------:R-:W-:Y:S02]  /*63f0*/  IADD3 R37, PT, PT, R13, -0x1, RZ ;  /* 0xffffffff0d257810 */ /* 0x000fe40007ffe0ff */
[----:B------:R-:W-:-:S02]  /*6400*/  IADD3 R38, PT, PT, R36, -0x1, RZ ;  /* 0xffffffff24267810 */ /* 0x000fc40007ffe0ff */
[----:B------:R-:W-:-:S04]  /*6410*/  ISETP.GT.U32.AND P0, PT, R37, 0xfd, PT ;  /* 0x000000fd2500780c */ /* 0x000fc80003f04070 */
[----:B------:R-:W-:-:S13]  /*6420*/  ISETP.GT.U32.OR P0, PT, R38, 0xfd, P0 ;  /* 0x000000fd2600780c */ /* 0x000fda0000704470 */
[----:B------:R-:W-:Y:S01]  /*6430*/  @!P0 IMAD.MOV.U32 R35, RZ, RZ, RZ ;  /* 0x000000ffff238224 */ /* 0x000fe200078e00ff */
[----:B------:R-:W-:Y:S06]  /*6440*/  @!P0 BRA `(.L_x_141) ;  /* 0x00000000005c8947 */ /* 0x000fec0003800000 */
[----:B------:R-:W-:Y:S02]  /*6450*/  FSETP.GTU.FTZ.AND P0, PT, |R3|, +INF , PT ;  /* 0x7f8000000300780b */ /* 0x000fe40003f1c200 */
[----:B------:R-:W-:-:S04]  /*6460*/  FSETP.GTU.FTZ.AND P1, PT, |R0|, +INF , PT ;  /* 0x7f8000000000780b */ /* 0x000fc80003f3c200 */
[----:B------:R-:W-:-:S13]  /*6470*/  PLOP3.LUT P0, PT, P0, P1, PT, 0xf8, 0x8f ;  /* 0x00000000008f781c */ /* 0x000fda0000703f70 */
[----:B------:R-:W-:Y:S05]  /*6480*/  @P0 BRA `(.L_x_142) ;  /* 0x00000004004c0947 */ /* 0x000fea0003800000 */
[----:B------:R-:W-:-:S13]  /*6490*/  LOP3.LUT P0, RZ, R0, 0x7fffffff, R3, 0xc8, !PT ;  /* 0x7fffffff00ff7812 */ /* 0x000fda000780c803 */
[----:B------:R-:W-:Y:S05]  /*64a0*/  @!P0 BRA `(.L_x_143) ;  /* 0x00000004003c8947 */ /* 0x000fea0003800000 */
[C---:B------:R-:W-:Y:S02]  /*64b0*/  FSETP.NEU.FTZ.AND P2, PT, |R3|.reuse, +INF , PT ;  /* 0x7f8000000300780b */ /* 0x040fe40003f5d200 */
[----:B------:R-:W-:Y:S02]  /*64c0*/  FSETP.NEU.FTZ.AND P1, PT, |R0|, +INF , PT ;  /* 0x7f8000000000780b */ /* 0x000fe40003f3d200 */
[----:B------:R-:W-:-:S11]  /*64d0*/  FSETP.NEU.FTZ.AND P0, PT, |R3|, +INF , PT ;  /* 0x7f8000000300780b */ /* 0x000fd60003f1d200 */
[----:B------:R-:W-:Y:S05]  /*64e0*/  @!P1 BRA !P2, `(.L_x_143) ;  /* 0x00000004002c9947 */ /* 0x000fea0005000000 */
[----:B------:R-:W-:-:S04]  /*64f0*/  LOP3.LUT P2, RZ, R3, 0x7fffffff, RZ, 0xc0, !PT ;  /* 0x7fffffff03ff7812 */ /* 0x000fc8000784c0ff */
[----:B------:R-:W-:-:S13]  /*6500*/  PLOP3.LUT P1, PT, P1, P2, PT, 0x2f, 0xf2 ;  /* 0x0000000000f2781c */ /* 0x000fda0000f24577 */
[----:B------:R-:W-:Y:S05]  /*6510*/  @P1 BRA `(.L_x_144) ;  /* 0x0000000400181947 */ /* 0x000fea0003800000 */
[----:B------:R-:W-:-:S04]  /*6520*/  LOP3.LUT P1, RZ, R0, 0x7fffffff, RZ, 0xc0, !PT ;  /* 0x7fffffff00ff7812 */ /* 0x000fc8000782c0ff */
[----:B------:R-:W-:-:S13]  /*6530*/  PLOP3.LUT P0, PT, P0, P1, PT, 0x2f, 0xf2 ;  /* 0x0000000000f2781c */ /* 0x000fda0000702577 */
[----:B------:R-:W-:Y:S05]  /*6540*/  @P0 BRA `(.L_x_145) ;  /* 0x0000000400000947 */ /* 0x000fea0003800000 */
[----:B------:R-:W-:Y:S02]  /*6550*/  ISETP.GE.AND P0, PT, R38, RZ, PT ;  /* 0x000000ff2600720c */ /* 0x000fe40003f06270 */
[----:B------:R-:W-:-:S11]  /*6560*/  ISETP.GE.AND P1, PT, R37, RZ, PT ;  /* 0x000000ff2500720c */ /* 0x000fd60003f26270 */
[----:B------:R-:W-:Y:S01]  /*6570*/  @P0 MOV R35, RZ ;  /* 0x000000ff00230202 */ /* 0x000fe20000000f00 */
[----:B------:R-:W-:Y:S01]  /*6580*/  @!P0 FFMA R3, R3, 1.84467440737095516160e+19, RZ ;  /* 0x5f80000003038823 */ /* 0x000fe200000000ff */
[----:B------:R-:W-:Y:S01]  /*6590*/  @!P0 MOV R35, 0xffffffc0 ;  /* 0xffffffc000238802 */ /* 0x000fe20000000f00 */
[----:B------:R-:W-:-:S04]  /*65a0*/  @!P1 FFMA R0, R0, 1.84467440737095516160e+19, RZ ;  /* 0x5f80000000009823 */ /* 0x000fc800000000ff */
[----:B------:R-:W-:-:S07]  /*65b0*/  @!P1 VIADD R35, R35, 0x40 ;  /* 0x0000004023239836 */ /* 0x000fce0000000000 */
.L_x_141:
[----:B------:R-:W-:Y:S01]  /*65c0*/  LEA R37, R13, 0xc0800000, 0x17 ;  /* 0xc08000000d257811 */ /* 0x000fe200078eb8ff */
[----:B------:R-:W-:Y:S01]  /*65d0*/  BSSY.RECONVERGENT B1, `(.L_x_146) ;  /* 0x0000036000017945 */ /* 0x000fe20003800200 */
[----:B------:R-:W-:Y:S02]  /*65e0*/  IADD3 R36, PT, PT, R36, -0x7f, RZ ;  /* 0xffffff8124247810 */ /* 0x000fe40007ffe0ff */
[----:B------:R-:W-:-:S03]  /*65f0*/  IADD3 R42, PT, PT, -R37, R0, RZ ;  /* 0x00000000252a7210 */ /* 0x000fc60007ffe1ff */
[----:B------:R-:W-:Y:S01]  /*6600*/  IMAD R0, R36, -0x800000, R3 ;  /* 0xff80000024007824 */ /* 0x000fe200078e0203 */
[----:B------:R-:W0:Y:S01]  /*6610*/  MUFU.RCP R38, R42 ;  /* 0x0000002a00267308 */ /* 0x000e220000001000 */
[----:B------:R-:W-:Y:S01]  /*6620*/  FADD.FTZ R37, -R42, -RZ ;  /* 0x800000ff2a257221 */ /* 0x000fe20000010100 */
[----:B------:R-:W-:-:S05]  /*6630*/  IADD3 R36, PT, PT, R36, 0x7f, -R13 ;  /* 0x0000007f24247810 */ /* 0x000fca0007ffe80d */
[----:B------:R-:W-:Y:S02]  /*6640*/  IMAD.IADD R35, R36, 0x1, R35 ;  /* 0x0000000124237824 */ /* 0x000fe400078e0223 */
[----:B0-----:R-:W-:-:S04]  /*6650*/  FFMA R39, R38, R37, 1 ;  /* 0x3f80000026277423 */ /* 0x001fc80000000025 */
[----:B------:R-:W-:-:S04]  /*6660*/  FFMA R39, R38, R39, R38 ;  /* 0x0000002726277223 */ /* 0x000fc80000000026 */
[----:B------:R-:W-:-:S04]  /*6670*/  FFMA R38, R0, R39, RZ ;  /* 0x0000002700267223 */ /* 0x000fc800000000ff */
[----:B------:R-:W-:-:S04]  /*6680*/  FFMA R3, R37, R38, R0 ;  /* 0x0000002625037223 */ /* 0x000fc80000000000 */
[----:B------:R-:W-:-:S04]  /*6690*/  FFMA R38, R39, R3, R38 ;  /* 0x0000000327267223 */ /* 0x000fc80000000026 */
[----:B------:R-:W-:-:S04]  /*66a0*/  FFMA R37, R37, R38, R0 ;  /* 0x0000002625257223 */ /* 0x000fc80000000000 */
[----:B------:R-:W-:-:S05]  /*66b0*/  FFMA R0, R39, R37, R38 ;  /* 0x0000002527007223 */ /* 0x000fca0000000026 */
[----:B------:R-:W-:-:S04]  /*66c0*/  SHF.R.U32.HI R3, RZ, 0x17, R0 ;  /* 0x00000017ff037819 */ /* 0x000fc80000011600 */
[----:B------:R-:W-:-:S04]  /*66d0*/  LOP3.LUT R36, R3, 0xff, RZ, 0xc0, !PT ;  /* 0x000000ff03247812 */ /* 0x000fc800078ec0ff */
[----:B------:R-:W-:-:S04]  /*66e0*/  IADD3 R3, PT, PT, R36, R35, RZ ;  /* 0x0000002324037210 */ /* 0x000fc80007ffe0ff */
[----:B------:R-:W-:-:S04]  /*66f0*/  IADD3 R13, PT, PT, R3, -0x1, RZ ;  /* 0xffffffff030d7810 */ /* 0x000fc80007ffe0ff */
[----:B------:R-:W-:-:S13]  /*6700*/  ISETP.GE.U32.AND P0, PT, R13, 0xfe, PT ;  /* 0x000000fe0d00780c */ /* 0x000fda0003f06070 */
[----:B------:R-:W-:Y:S05]  /*6710*/  @!P0 BRA `(.L_x_147) ;  /* 0x0000000000808947 */ /* 0x000fea0003800000 */
[----:B------:R-:W-:-:S13]  /*6720*/  ISETP.GT.AND P0, PT, R3, 0xfe, PT ;  /* 0x000000fe0300780c */ /* 0x000fda0003f04270 */
[----:B------:R-:W-:Y:S05]  /*6730*/  @P0 BRA `(.L_x_148) ;  /* 0x00000000006c0947 */ /* 0x000fea0003800000 */
[----:B------:R-:W-:-:S13]  /*6740*/  ISETP.GE.AND P0, PT, R3, 0x1, PT ;  /* 0x000000010300780c */ /* 0x000fda0003f06270 */
[----:B------:R-:W-:Y:S05]  /*6750*/  @P0 BRA `(.L_x_149) ;  /* 0x0000000000740947 */ /* 0x000fea0003800000 */
[----:B------:R-:W-:Y:S02]  /*6760*/  ISETP.GE.AND P0, PT, R3, -0x18, PT ;  /* 0xffffffe80300780c */ /* 0x000fe40003f06270 */
[----:B------:R-:W-:-:S11]  /*6770*/  LOP3.LUT R0, R0, 0x80000000, RZ, 0xc0, !PT ;  /* 0x8000000000007812 */ /* 0x000fd600078ec0ff */
[----:B------:R-:W-:Y:S05]  /*6780*/  @!P0 BRA `(.L_x_149) ;  /* 0x0000000000688947 */ /* 0x000fea0003800000 */
[-CC-:B------:R-:W-:Y:S01]  /*6790*/  FFMA.RZ R13, R39, R37.reuse, R38.reuse ;  /* 0x00000025270d7223 */ /* 0x180fe2000000c026 */
[----:B------:R-:W-:Y:S02]  /*67a0*/  VIADD R36, R3, 0x20 ;  /* 0x0000002003247836 */ /* 0x000fe40000000000 */
[CCC-:B------:R-:W-:Y:S01]  /*67b0*/  FFMA.RP R35, R39.reuse, R37.reuse, R38.reuse ;  /* 0x0000002527237223 */ /* 0x1c0fe20000008026 */
[----:B------:R-:W-:Y:S01]  /*67c0*/  FFMA.RM R38, R39, R37, R38 ;  /* 0x0000002527267223 */ /* 0x000fe20000004026 */
[----:B------:R-:W-:Y:S02]  /*67d0*/  ISETP.NE.AND P2, PT, R3, RZ, PT ;  /* 0x000000ff0300720c */ /* 0x000fe40003f45270 */
[----:B------:R-:W-:Y:S02]  /*67e0*/  LOP3.LUT R13, R13, 0x7fffff, RZ, 0xc0, !PT ;  /* 0x007fffff0d0d7812 */ /* 0x000fe400078ec0ff */
[----:B------:R-:W-:Y:S02]  /*67f0*/  ISETP.NE.AND P1, PT, R3, RZ, PT ;  /* 0x000000ff0300720c */ /* 0x000fe40003f25270 */
[----:B------:R-:W-:-:S02]  /*6800*/  LOP3.LUT R13, R13, 0x800000, RZ, 0xfc, !PT ;  /* 0x008000000d0d7812 */ /* 0x000fc400078efcff */
[----:B------:R-:W-:Y:S02]  /*6810*/  IADD3 R3, PT, PT, -R3, RZ, RZ ;  /* 0x000000ff03037210 */ /* 0x000fe40007ffe1ff */
[----:B------:R-:W-:Y:S02]  /*6820*/  SHF.L.U32 R36, R13, R36, RZ ;  /* 0x000000240d247219 */ /* 0x000fe400000006ff */
[----:B------:R-:W-:Y:S02]  /*6830*/  FSETP.NEU.FTZ.AND P0, PT, R35, R38, PT ;  /* 0x000000262300720b */ /* 0x000fe40003f1d000 */
[----:B------:R-:W-:Y:S02]  /*6840*/  SEL R38, R3, RZ, P2 ;  /* 0x000000ff03267207 */ /* 0x000fe40001000000 */
[----:B------:R-:W-:Y:S02]  /*6850*/  ISETP.NE.AND P1, PT, R36, RZ, P1 ;  /* 0x000000ff2400720c */ /* 0x000fe40000f25270 */
[----:B------:R-:W-:-:S02]  /*6860*/  SHF.R.U32.HI R36, RZ, R38, R13 ;  /* 0x00000026ff247219 */ /* 0x000fc4000001160d */
[----:B------:R-:W-:Y:S02]  /*6870*/  PLOP3.LUT P0, PT, P0, P1, PT, 0xf8, 0x8f ;  /* 0x00000000008f781c */ /* 0x000fe40000703f70 */
[----:B------:R-:W-:Y:S02]  /*6880*/  SHF.R.U32.HI R13, RZ, 0x1, R36 ;  /* 0x00000001ff0d7819 */ /* 0x000fe40000011624 */
[----:B------:R-:W-:-:S04]  /*6890*/  SEL R38, RZ, 0x1, !P0 ;  /* 0x00000001ff267807 */ /* 0x000fc80004000000 */
[----:B------:R-:W-:-:S04]  /*68a0*/  LOP3.LUT R3, R38, 0x1, R13, 0xf8, !PT ;  /* 0x0000000126037812 */ /* 0x000fc800078ef80d */
[----:B------:R-:W-:-:S04]  /*68b0*/  LOP3.LUT R36, R3, R36, RZ, 0xc0, !PT ;  /* 0x0000002403247212 */ /* 0x000fc800078ec0ff */
[----:B------:R-:W-:-:S04]  /*68c0*/  IADD3 R13, PT, PT, R13, R36, RZ ;  /* 0x000000240d0d7210 */ /* 0x000fc80007ffe0ff */
[----:B------:R-:W-:Y:S01]  /*68d0*/  LOP3.LUT R0, R13, R0, RZ, 0xfc, !PT ;  /* 0x000000000d007212 */ /* 0x000fe200078efcff */
[----:B------:R-:W-:Y:S06]  /*68e0*/  BRA `(.L_x_149) ;  /* 0x0000000000107947 */ /* 0x000fec0003800000 */
.L_x_148:
[----:B------:R-:W-:-:S04]  /*68f0*/  LOP3.LUT R0, R0, 0x80000000, RZ, 0xc0, !PT ;  /* 0x8000000000007812 */ /* 0x000fc800078ec0ff */
[----:B------:R-:W-:Y:S01]  /*6900*/  LOP3.LUT R0, R0, 0x7f800000, RZ, 0xfc, !PT ;  /* 0x7f80000000007812 */ /* 0x000fe200078efcff */
[----:B------:R-:W-:Y:S06]  /*6910*/  BRA `(.L_x_149) ;  /* 0x0000000000047947 */ /* 0x000fec0003800000 */
.L_x_147:
[----:B------:R-:W-:-:S07]  /*6920*/  IMAD R0, R35, 0x800000, R0 ;  /* 0x0080000023007824 */ /* 0x000fce00078e0200 */
.L_x_149:
[----:B------:R-:W-:Y:S05]  /*6930*/  BSYNC.RECONVERGENT B1 ;  /* 0x0000000000017941 */ /* 0x000fea0003800200 */
.L_x_146:
[----:B------:R-:W-:Y:S05]  /*6940*/  BRA `(.L_x_150) ;  /* 0x0000000000207947 */ /* 0x000fea0003800000 */
.L_x_145:
[----:B------:R-:W-:-:S04]  /*6950*/  LOP3.LUT R0, R0, 0x80000000, R3, 0x48, !PT ;  /* 0x8000000000007812 */ /* 0x000fc800078e4803 */
[----:B------:R-:W-:Y:S01]  /*6960*/  LOP3.LUT R0, R0, 0x7f800000, RZ, 0xfc, !PT ;  /* 0x7f80000000007812 */ /* 0x000fe200078efcff */
[----:B------:R-:W-:Y:S06]  /*6970*/  BRA `(.L_x_150) ;  /* 0x0000000000147947 */ /* 0x000fec0003800000 */
.L_x_144:
[----:B------:R-:W-:Y:S01]  /*6980*/  LOP3.LUT R0, R0, 0x80000000, R3, 0x48, !PT ;  /* 0x8000000000007812 */ /* 0x000fe200078e4803 */
[----:B------:R-:W-:Y:S06]  /*6990*/  BRA `(.L_x_150) ;  /* 0x00000000000c7947 */ /* 0x000fec0003800000 */
.L_x_143:
[----:B------:R-:W0:Y:S01]  /*69a0*/  MUFU.RSQ R0, -QNAN ;  /* 0xffc0000000007908 */ /* 0x000e220000001400 */
[----:B------:R-:W-:Y:S05]  /*69b0*/  BRA `(.L_x_150) ;  /* 0x0000000000047947 */ /* 0x000fea0003800000 */
.L_x_142:
[----:B------:R-:W-:-:S07]  /*69c0*/  FADD.FTZ R0, R3, R0 ;  /* 0x0000000003007221 */ /* 0x000fce0000010000 */
.L_x_150:
[----:B------:R-:W-:Y:S05]  /*69d0*/  BSYNC.RECONVERGENT B0 ;  /* 0x0000000000007941 */ /* 0x000fea0003800200 */
.L_x_140:
[----:B------:R-:W-:Y:S01]  /*69e0*/  HFMA2 R37, -RZ, RZ, 0, 0 ;  /* 0x00000000ff257431 */ /* 0x000fe200000001ff */
[----:B------:R-:W-:-:S04]  /*69f0*/  MOV R36, R14 ;  /* 0x0000000e00247202 */ /* 0x000fc80000000f00 */
[----:B0-----:R-:W-:Y:S05]  /*6a00*/  RET.REL.NODEC R36 `(_Z36BackProjTransConeFlatDisCUDA3dKernelILb1EEvPfyPKfiiiiiiffffffffffff) ;  /* 0xffffff94247c7950 */ /* 0x001fea0003c3ffff */
.L_x_151:
[----:B------:R-:W-:-:S00]  /*6a10*/  BRA `(.L_x_151) ;  /* 0xfffffffc00fc7947 */ /* 0x000fc0000383ffff */
[----:B------:R-:W-:-:S00]  /*6a20*/  NOP ;  /* 0x0000000000007918 */ /* 0x000fc00000000000 */
        /* <DEDUP_REMOVED lines=13> */
.L_x_835:


//--------------------- .text._Z31BackProjConeFlatDisCUDA3dKernelILb1EEvPfPKfS2_iiiiiiffffffffffff --------------------------
	.section	.text._Z31BackProjConeFlatDisCUDA3dKernelILb1EEvPfPKfS2_iiiiiiffffffffffff,"ax",@progbits
	.align	128
        .global         _Z31BackProjConeFlatDisCUDA3dKernelILb1EEvPfPKfS2_iiiiiiffffffffffff
        .type           _Z31BackProjConeFlatDisCUDA3dKernelILb1EEvPfPKfS2_iiiiiiffffffffffff,@function
        .size           _Z31BackProjConeFlatDisCUDA3dKernelILb1EEvPfPKfS2_iiiiiiffffffffffff,(.L_x_837 - _Z31BackProjConeFlatDisCUDA3dKernelILb1EEvPfPKfS2_iiiiiiffffffffffff)
        .other          _Z31BackProjConeFlatDisCUDA3dKernelILb1EEvPfPKfS2_iiiiiiffffffffffff,@"STO_CUDA_ENTRY STV_DEFAULT"
_Z31BackProjConeFlatDisCUDA3dKernelILb1EEvPfPKfS2_iiiiiiffffffffffff:
.text._Z31BackProjConeFlatDisCUDA3dKernelILb1EEvPfPKfS2_iiiiiiffffffffffff:
[----:B------:R-:W0:Y:S01]  /*0000*/  LDC R1, c[0x0][0x37c] ;  /* 0x0000df00ff017b82 */ /* 0x000e220000000800 */
[----:B------:R-:W1:Y:S07]  /*0010*/  LDCU UR8, c[0x0][0x3a4] ;  /* 0x00007480ff0877ac */ /* 0x000e6e0008000800 */
[----:B------:R-:W2:Y:S01]  /*0020*/  S2UR UR9, SR_CTAID.X ;  /* 0x00000000000979c3 */ /* 0x000ea20000002500 */
[----:B0-----:R-:W-:Y:S01]  /*0030*/  IADD3 R1, PT, PT, R1, -0x20, RZ ;  /* 0xffffffe001017810 */ /* 0x001fe20007ffe0ff */
[----:B------:R-:W-:Y:S01]  /*0040*/  UMOV UR4, URZ ;  /* 0x000000ff00047c82 */ /* 0x000fe20008000000 */
[----:B------:R-:W0:Y:S01]  /*0050*/  LDCU.64 UR10, c[0x0][0x358] ;  /* 0x00006b00ff0a77ac */ /* 0x000e220008000a00 */
        /* <DEDUP_REMOVED lines=9> */
[----:B--2---:R-:W-:-:S03]  /*00f0*/  UIMAD.WIDE.U32 UR4, UR5, UR9, URZ ;  /* 0x00000009050472a5 */ /* 0x004fc6000f8e00ff */
[----:B------:R-:W1:Y:S01]  /*0100*/  LDCU.64 UR6, c[0x0][0x390] ;  /* 0x00007200ff0677ac */ /* 0x000e620008000a00 */
[----:B------:R-:W-:-:S04]  /*0110*/  UIADD3 UR4, UPT, UPT, -UR5, URZ, URZ ;  /* 0x000000ff05047290 */ /* 0x000fc8000fffe1ff */
[----:B------:R-:W-:-:S04]  /*0120*/  UIMAD UR4, UR8, UR4, UR9 ;  /* 0x00000004080472a4 */ /* 0x000fc8000f8e0209 */
[----:B------:R-:W-:-:S11]  /*0130*/  UISETP.GE.U32.AND UP0, UPT, UR4, UR8, UPT ;  /* 0x000000080400728c */ /* 0x000fd6000bf06070 */
[----:B------:R-:W-:Y:S02]  /*0140*/  @UP0 UIADD3 UR4, UPT, UPT, UR4, -UR8, URZ ;  /* 0x8000000804040290 */ /* 0x000fe4000fffe0ff */
[----:B------:R-:W-:Y:S02]  /*0150*/  @UP0 UIADD3 UR5, UPT, UPT, UR5, 0x1, URZ ;  /* 0x0000000105050890 */ /* 0x000fe4000fffe0ff */
[----:B------:R-:W-:-:S11]  /*0160*/  UISETP.GE.U32.AND UP1, UPT, UR4, UR8, UPT ;  /* 0x000000080400728c */ /* 0x000fd6000bf26070 */
[----:B------:R-:W-:Y:S02]  /*0170*/  @UP1 UIADD3 UR5, UPT, UPT, UR5, 0x1, URZ ;  /* 0x0000000105051890 */ /* 0x000fe4000fffe0ff */
[----:B------:R-:W-:-:S04]  /*0180*/  @!UP2 ULOP3.LUT UR5, URZ, UR8, URZ, 0x33, !UPT ;  /* 0x00000008ff05a292 */ /* 0x000fc8000f8e33ff */
[----:B------:R-:W-:-:S04]  /*0190*/  UIADD3 UR4, UPT, UPT, -UR5, URZ, URZ ;  /* 0x000000ff05047290 */ /* 0x000fc8000fffe1ff */
[----:B------:R-:W-:Y:S01]  /*01a0*/  UIMAD UR4, UR8, UR4, UR9 ;  /* 0x00000004080472a4 */ /* 0x000fe2000f8e0209 */
[----:B------:R-:W2:Y:S01]  /*01b0*/  S2R R5, SR_TID.X ;  /* 0x0000000000057919 */ /* 0x000ea20000002100 */
[----:B------:R-:W3:Y:S02]  /*01c0*/  LDCU UR12, c[0x0][0x360] ;  /* 0x00006c00ff0c77ac */ /* 0x000ee40008000800 */
[----:B-1----:R-:W-:Y:S01]  /*01d0*/  UIMAD.WIDE.U32 UR6, UR4, 0x4, UR6 ;  /* 0x00000004040678a5 */ /* 0x002fe2000f8e0006 */
[----:B------:R-:W1:Y:S05]  /*01e0*/  LDCU UR8, c[0x0][0x3a8] ;  /* 0x00007500ff0877ac */ /* 0x000e6a0008000800 */
[----:B------:R-:W-:Y:S01]  /*01f0*/  MOV R2, UR6 ;  /* 0x0000000600027c02 */ /* 0x000fe20008000f00 */
[----:B------:R-:W-:-:S05]  /*0200*/  IMAD.U32 R3, RZ, RZ, UR7 ;  /* 0x00000007ff037e24 */ /* 0x000fca000f8e00ff */
[----:B0-----:R-:W4:Y:S01]  /*0210*/  LDG.E.CONSTANT R13, desc[UR10][R2.64] ;  /* 0x0000000a020d7981 */ /* 0x001f22000c1e9900 */
[----:B------:R-:W3:Y:S08]  /*0220*/  S2UR UR7, SR_CTAID.Z ;  /* 0x00000000000779c3 */ /* 0x000ef00000002700 */
[----:B------:R-:W0:Y:S01]  /*0230*/  S2UR UR17, SR_CTAID.Y ;  /* 0x00000000001179c3 */ /* 0x000e220000002600 */
[----:B---3--:R-:W-:-:S04]  /*0240*/  UIMAD UR7, UR7, UR12, URZ ;  /* 0x0000000c070772a4 */ /* 0x008fc8000f8e02ff */
[----:B------:R-:W-:Y:S02]  /*0250*/  UIADD3 UR4, UPT, UPT, UR7, UR12, URZ ;  /* 0x0000000c07047290 */ /* 0x000fe4000fffe0ff */
[----:B-1----:R-:W-:Y:S02]  /*0260*/  UIADD3 UR6, UPT, UPT, -UR7, UR8, URZ ;  /* 0x0000000807067290 */ /* 0x002fe4000fffe1ff */
[----:B--2---:R-:W-:Y:S01]  /*0270*/  IADD3 R6, PT, PT, R5, UR7, RZ ;  /* 0x0000000705067c10 */ /* 0x004fe2000fffe0ff */
[----:B------:R-:W-:-:S04]  /*0280*/  UISETP.GT.U32.AND UP0, UPT, UR4, UR8, UPT ;  /* 0x000000080400728c */ /* 0x000fc8000bf04070 */
[----:B------:R-:W-:Y:S01]  /*0290*/  USEL UR6, UR6, UR12, UP0 ;  /* 0x0000000c06067287 */ /* 0x000fe20008000000 */
[C---:B----4-:R-:W-:Y:S01]  /*02a0*/  FMUL R0, R13.reuse, 0.63661974668502807617 ;  /* 0x3f22f9830d007820 */ /* 0x050fe20000400000 */
[----:B------:R-:W-:-:S03]  /*02b0*/  FSETP.GE.AND P0, PT, |R13|, 105615, PT ;  /* 0x47ce47800d00780b */ /* 0x000fc60003f06200 */
[----:B------:R-:W1:Y:S02]  /*02c0*/  F2I.NTZ R4, R0 ;  /* 0x0000000000047305 */ /* 0x000e640000203100 */
[----:B-1----:R-:W-:Y:S01]  /*02d0*/  I2FP.F32.S32 R10, R4 ;  /* 0x00000004000a7245 */ /* 0x002fe20000201400 */
[----:B------:R-:W-:-:S04]  /*02e0*/  IMAD.MOV.U32 R12, RZ, RZ, R4 ;  /* 0x000000ffff0c7224 */ /* 0x000fc800078e0004 */
[----:B------:R-:W-:-:S04]  /*02f0*/  FFMA R7, R10, -1.5707962512969970703, R13 ;  /* 0xbfc90fda0a077823 */ /* 0x000fc8000000000d */
[----:B------:R-:W-:-:S04]  /*0300*/  FFMA R7, R10, -7.5497894158615963534e-08, R7 ;  /* 0xb3a221680a077823 */ /* 0x000fc80000000007 */
[----:B------:R-:W-:-:S05]  /*0310*/  FFMA R10, R10, -5.3903029534742383927e-15, R7 ;  /* 0xa7c234c50a0a7823 */ /* 0x000fca0000000007 */
[----:B------:R-:W-:Y:S01]  /*0320*/  MOV R0, R10 ;  /* 0x0000000a00007202 */ /* 0x000fe20000000f00 */
[----:B0-----:R-:W-:Y:S06]  /*0330*/  @!P0 BRA `(.L_x_152) ;  /* 0x0000000000dc8947 */ /* 0x001fec0003800000 */
        /* <DEDUP_REMOVED lines=11> */
.L_x_153:
        /* <DEDUP_REMOVED lines=32> */
[----:B------:R-:W-:-:S02]  /*05f0*/  SHF.R.S32.HI R7, RZ, 0x1f, R0 ;  /* 0x0000001fff077819 */ /* 0x000fc40000011400 */
[C---:B0-----:R-:W-:Y:S02]  /*0600*/  LEA.HI R4, R0.reuse, R3, RZ, 0x1 ;  /* 0x0000000300047211 */ /* 0x041fe400078f08ff */
[C---:B------:R-:W-:Y:S02]  /*0610*/  LOP3.LUT R8, R7.reuse, R2, RZ, 0x3c, !PT ;  /* 0x0000000207087212 */ /* 0x040fe400078e3cff */
[----:B------:R-:W-:Y:S02]  /*0620*/  LOP3.LUT R9, R7, R0, RZ, 0x3c, !PT ;  /* 0x0000000007097212 */ /* 0x000fe400078e3cff */
[----:B------:R-:W-:Y:S02]  /*0630*/  LOP3.LUT R2, R0, R13, RZ, 0x3c, !PT ;  /* 0x0000000d00027212 */ /* 0x000fe400078e3cff */
[----:B------:R-:W-:Y:S02]  /*0640*/  IADD3 R0, PT, PT, -R4, RZ, RZ ;  /* 0x000000ff04007210 */ /* 0x000fe40007ffe1ff */
[----:B------:R-:W0:Y:S01]  /*0650*/  I2F.F64.S64 R8, R8 ;  /* 0x0000000800087312 */ /* 0x000e220000301c00 */
[----:B------:R-:W-:-:S02]  /*0660*/  ISETP.GE.AND P2, PT, R2, RZ, PT ;  /* 0x000000ff0200720c */ /* 0x000fc40003f46270 */
[----:B------:R-:W-:Y:S01]  /*0670*/  @!P1 IMAD.MOV.U32 R4, RZ, RZ, R0 ;  /* 0x000000ffff049224 */ /* 0x000fe200078e0000 */
[----:B0-----:R-:W-:-:S10]  /*0680*/  DMUL R14, R8, UR14 ;  /* 0x0000000e080e7c28 */ /* 0x001fd40008000000 */
[----:B------:R-:W0:Y:S02]  /*0690*/  F2F.F32.F64 R14, R14 ;  /* 0x0000000e000e7310 */ /* 0x000e240000301000 */
[----:B0-----:R-:W-:-:S07]  /*06a0*/  FSEL R0, -R14, R14, !P2 ;  /* 0x0000000e0e007208 */ /* 0x001fce0005000100 */
.L_x_152:
[----:B------:R-:W-:Y:S01]  /*06b0*/  MOV R9, 0x37cbac00 ;  /* 0x37cbac0000097802 */ /* 0x000fe20000000f00 */
[----:B------:R-:W-:Y:S01]  /*06c0*/  FMUL R2, R0, R0 ;  /* 0x0000000000027220 */ /* 0x000fe20000400000 */
[----:B------:R-:W-:Y:S01]  /*06d0*/  LOP3.LUT R7, R4, 0x1, RZ, 0xc0, !PT ;  /* 0x0000000104077812 */ /* 0x000fe200078ec0ff */
[----:B------:R-:W-:Y:S02]  /*06e0*/  IMAD.MOV.U32 R14, RZ, RZ, 0x3d2aaabb ;  /* 0x3d2aaabbff0e7424 */ /* 0x000fe400078e00ff */
[----:B------:R-:W-:Y:S01]  /*06f0*/  FFMA R3, R2, R9, -0.0013887860113754868507 ;  /* 0xbab607ed02037423 */ /* 0x000fe20000000009 */
[----:B------:R-:W-:Y:S02]  /*0700*/  ISETP.NE.U32.AND P1, PT, R7, 0x1, PT ;  /* 0x000000010700780c */ /* 0x000fe40003f25070 */
[----:B------:R-:W-:Y:S02]  /*0710*/  MOV R7, 0x3effffff ;  /* 0x3effffff00077802 */ /* 0x000fe40000000f00 */
[----:B------:R-:W-:-:S02]  /*0720*/  FSEL R3, R3, -0.00019574658654164522886, !P1 ;  /* 0xb94d415303037808 */ /* 0x000fc40004800000 */
[----:B------:R-:W-:Y:S02]  /*0730*/  FSEL R11, R14, 0.0083327032625675201416, !P1 ;  /* 0x3c0885e40e0b7808 */ /* 0x000fe40004800000 */
[----:B------:R-:W-:Y:S02]  /*0740*/  FSEL R0, R0, 1, P1 ;  /* 0x3f80000000007808 */ /* 0x000fe40000800000 */
[----:B------:R-:W-:Y:S01]  /*0750*/  FSEL R8, -R7, -0.16666662693023681641, !P1 ;  /* 0xbe2aaaa807087808 */ /* 0x000fe20004800100 */
[----:B------:R-:W-:Y:S01]  /*0760*/  FFMA R11, R2, R3, R11 ;  /* 0x00000003020b7223 */ /* 0x000fe2000000000b */
        /* <DEDUP_REMOVED lines=18> */
.L_x_155:
        /* <DEDUP_REMOVED lines=10> */
[----:B-1----:R-:W-:Y:S01]  /*0930*/  SHF.R.U32.HI R4, RZ, 0x17, R13 ;  /* 0x00000017ff047819 */ /* 0x002fe2000001160d */
[----:B------:R0:W-:Y:S03]  /*0940*/  STL [R1+0x18], R8 ;  /* 0x0000180801007387 */ /* 0x0001e60000100800 */
[C---:B------:R-:W-:Y:S02]  /*0950*/  LOP3.LUT R0, R4.reuse, 0xe0, RZ, 0xc0, !PT ;  /* 0x000000e004007812 */ /* 0x040fe400078ec0ff */
[----:B------:R-:W-:-:S03]  /*0960*/  LOP3.LUT P0, RZ, R4, 0x1f, RZ, 0xc0, !PT ;  /* 0x0000001f04ff7812 */ /* 0x000fc6000780c0ff */
[----:B------:R-:W-:-:S05]  /*0970*/  VIADD R0, R0, 0xffffff80 ;  /* 0xffffff8000007836 */ /* 0x000fca0000000000 */
[----:B------:R-:W-:-:S05]  /*0980*/  SHF.R.U32.HI R0, RZ, 0x5, R0 ;  /* 0x00000005ff007819 */ /* 0x000fca0000011600 */
[----:B------:R-:W-:-:S05]  /*0990*/  IMAD R12, R0, -0x4, R1 ;  /* 0xfffffffc000c7824 */ /* 0x000fca00078e0201 */
[----:B------:R-:W2:Y:S04]  /*09a0*/  LDL R0, [R12+0x18] ;  /* 0x000018000c007983 */ /* 0x000ea80000100800 */
[----:B------:R-:W2:Y:S04]  /*09b0*/  LDL R3, [R12+0x14] ;  /* 0x000014000c037983 */ /* 0x000ea80000100800 */
[----:B------:R-:W3:Y:S01]  /*09c0*/  @P0 LDL R2, [R12+0x10] ;  /* 0x000010000c020983 */ /* 0x000ee20000100800 */
[----:B------:R-:W-:Y:S01]  /*09d0*/  LOP3.LUT R4, R4, 0x1f, RZ, 0xc0, !PT ;  /* 0x0000001f04047812 */ /* 0x000fe200078ec0ff */
[----:B------:R-:W-:Y:S01]  /*09e0*/  UMOV UR14, 0x54442d19 ;  /* 0x54442d19000e7882 */ /* 0x000fe20000000000 */
[----:B------:R-:W-:Y:S01]  /*09f0*/  UMOV UR15, 0x3bf921fb ;  /* 0x3bf921fb000f7882 */ /* 0x000fe20000000000 */
[----:B------:R-:W-:-:S02]  /*0a00*/  ISETP.GE.AND P1, PT, R13, RZ, PT ;  /* 0x000000ff0d00720c */ /* 0x000fc40003f26270 */
[-C--:B--2---:R-:W-:Y:S02]  /*0a10*/  @P0 SHF.L.W.U32.HI R0, R3, R4.reuse, R0 ;  /* 0x0000000403000219 */ /* 0x084fe40000010e00 */
[----:B---3--:R-:W-:-:S04]  /*0a20*/  @P0 SHF.L.W.U32.HI R3, R2, R4, R3 ;  /* 0x0000000402030219 */ /* 0x008fc80000010e03 */
[C---:B------:R-:W-:Y:S02]  /*0a30*/  SHF.L.W.U32.HI R2, R3.reuse, 0x2, R0 ;  /* 0x0000000203027819 */ /* 0x040fe40000010e00 */
[----:B------:R-:W-:Y:S02]  /*0a40*/  SHF.L.U32 R3, R3, 0x2, RZ ;  /* 0x0000000203037819 */ /* 0x000fe400000006ff */
[----:B------:R-:W-:Y:S02]  /*0a50*/  SHF.R.S32.HI R4, RZ, 0x1f, R2 ;  /* 0x0000001fff047819 */ /* 0x000fe40000011402 */
[----:B------:R-:W-:Y:S02]  /*0a60*/  LOP3.LUT R13, R2, R13, RZ, 0x3c, !PT ;  /* 0x0000000d020d7212 */ /* 0x000fe400078e3cff */
[C---:B------:R-:W-:Y:S02]  /*0a70*/  LOP3.LUT R10, R4.reuse, R3, RZ, 0x3c, !PT ;  /* 0x00000003040a7212 */ /* 0x040fe400078e3cff */
[----:B------:R-:W-:-:S02]  /*0a80*/  LOP3.LUT R11, R4, R2, RZ, 0x3c, !PT ;  /* 0x00000002040b7212 */ /* 0x000fc400078e3cff */
[----:B------:R-:W-:Y:S02]  /*0a90*/  SHF.R.U32.HI R3, RZ, 0x1e, R0 ;  /* 0x0000001eff037819 */ /* 0x000fe40000011600 */
[----:B------:R-:W-:Y:S02]  /*0aa0*/  ISETP.GE.AND P0, PT, R13, RZ, PT ;  /* 0x000000ff0d00720c */ /* 0x000fe40003f06270 */
[----:B------:R-:W1:Y:S01]  /*0ab0*/  I2F.F64.S64 R10, R10 ;  /* 0x0000000a000a7312 */ /* 0x000e620000301c00 */
[----:B------:R-:W-:-:S05]  /*0ac0*/  LEA.HI R12, R2, R3, RZ, 0x1 ;  /* 0x00000003020c7211 */ /* 0x000fca00078f08ff */
[----:B------:R-:W-:-:S05]  /*0ad0*/  IMAD.MOV R0, RZ, RZ, -R12 ;  /* 0x000000ffff007224 */ /* 0x000fca00078e0a0c */
[----:B------:R-:W-:Y:S01]  /*0ae0*/  @!P1 MOV R12, R0 ;  /* 0x00000000000c9202 */ /* 0x000fe20000000f00 */
[----:B-1----:R-:W-:-:S10]  /*0af0*/  DMUL R16, R10, UR14 ;  /* 0x0000000e0a107c28 */ /* 0x002fd40008000000 */
[----:B------:R-:W1:Y:S02]  /*0b00*/  F2F.F32.F64 R16, R16 ;  /* 0x0000001000107310 */ /* 0x000e640000301000 */
[----:B01----:R-:W-:-:S07]  /*0b10*/  FSEL R10, -R16, R16, !P0 ;  /* 0x00000010100a7208 */ /* 0x003fce0004000100 */
.L_x_154:
[----:B------:R-:W-:Y:S01]  /*0b20*/  FMUL R2, R10, R10 ;  /* 0x0000000a0a027220 */ /* 0x000fe20000400000 */
[C---:B------:R-:W-:Y:S01]  /*0b30*/  LOP3.LUT R0, R12.reuse, 0x1, RZ, 0xc0, !PT ;  /* 0x000000010c007812 */ /* 0x040fe200078ec0ff */
[----:B------:R-:W-:Y:S01]  /*0b40*/  VIADD R12, R12, 0x1 ;  /* 0x000000010c0c7836 */ /* 0x000fe20000000000 */
[----:B------:R-:W0:Y:S01]  /*0b50*/  LDCU UR4, c[0x0][0x3c4] ;  /* 0x00007880ff0477ac */ /* 0x000e220008000800 */
[----:B------:R-:W-:Y:S01]  /*0b60*/  FFMA R9, R2, R9, -0.0013887860113754868507 ;  /* 0xbab607ed02097423 */ /* 0x000fe20000000009 */
[----:B------:R-:W-:-:S04]  /*0b70*/  ISETP.NE.U32.AND P0, PT, R0, 0x1, PT ;  /* 0x000000010000780c */ /* 0x000fc80003f05070 */
[----:B------:R-:W-:Y:S02]  /*0b80*/  FSEL R3, R14, 0.0083327032625675201416, P0 ;  /* 0x3c0885e40e037808 */ /* 0x000fe40000000000 */
[----:B------:R-:W-:Y:S02]  /*0b90*/  FSEL R9, R9, -0.00019574658654164522886, P0 ;  /* 0xb94d415309097808 */ /* 0x000fe40000000000 */
[----:B------:R-:W-:Y:S02]  /*0ba0*/  FSEL R4, -R7, -0.16666662693023681641, P0 ;  /* 0xbe2aaaa807047808 */ /* 0x000fe40000000100 */
[----:B------:R-:W1:Y:S01]  /*0bb0*/  LDC R7, c[0x0][0x3c8] ;  /* 0x0000f200ff077b82 */ /* 0x000e620000000800 */
[----:B------:R-:W-:Y:S01]  /*0bc0*/  FSEL R0, R10, 1, !P0 ;  /* 0x3f8000000a007808 */ /* 0x000fe20004000000 */
[----:B------:R-:W-:Y:S01]  /*0bd0*/  FFMA R9, R2, R9, R3 ;  /* 0x0000000902097223 */ /* 0x000fe20000000003 */
[----:B------:R-:W-:-:S03]  /*0be0*/  LOP3.LUT P0, RZ, R12, 0x2, RZ, 0xc0, !PT ;  /* 0x000000020cff7812 */ /* 0x000fc6000780c0ff */
[C---:B------:R-:W-:Y:S01]  /*0bf0*/  FFMA R3, R2.reuse, R0, RZ ;  /* 0x0000000002037223 */ /* 0x040fe200000000ff */
[----:B------:R-:W-:Y:S01]  /*0c00*/  FFMA R4, R2, R9, R4 ;  /* 0x0000000902047223 */ /* 0x000fe20000000004 */
[----:B0-----:R-:W-:-:S03]  /*0c10*/  IMAD.U32 R8, RZ, RZ, UR4 ;  /* 0x00000004ff087e24 */ /* 0x001fc6000f8e00ff */
[----:B------:R-:W-:-:S05]  /*0c20*/  FFMA R3, R3, R4, R0 ;  /* 0x0000000403037223 */ /* 0x000fca0000000000 */
[----:B------:R-:W-:Y:S01]  /*0c30*/  R2UR UR14, R3 ;  /* 0x00000000030e72ca */ /* 0x000fe200000e0000 */
[----:B-1----:R-:W0:-:S12]  /*0c40*/  MUFU.RCP R0, R7 ;  /* 0x0000000700007308 */ /* 0x002e180000001000 */
[----:B------:R-:W-:-:S05]  /*0c50*/  @P0 FADD R2, RZ, -UR14 ;  /* 0x8000000eff020e21 */ /* 0x000fca0008000000 */
[----:B------:R-:W-:Y:S01]  /*0c60*/  @P0 R2UR UR14, R2 ;  /* 0x00000000020e02ca */ /* 0x000fe200000e0000 */
[----:B------:R-:W1:Y:S01]  /*0c70*/  FCHK P0, R8, R7 ;  /* 0x0000000708007302 */ /* 0x000e620000000000 */
[----:B------:R-:W-:Y:S01]  /*0c80*/  MOV R2, UR4 ;  /* 0x0000000400027c02 */ /* 0x000fe20008000f00 */
[----:B0-----:R-:W-:-:S04]  /*0c90*/  FFMA R3, R0, -R7, 1 ;  /* 0x3f80000000037423 */ /* 0x001fc80000000807 */
[----:B------:R-:W-:Y:S01]  /*0ca0*/  FMUL R4, R2, -UR13 ;  /* 0x8000000d02047c20 */ /* 0x000fe20008400000 */
[----:B------:R-:W-:-:S05]  /*0cb0*/  FFMA R0, R0, R3, R0 ;  /* 0x0000000300007223 */ /* 0x000fca0000000000 */
[----:B------:R-:W-:Y:S01]  /*0cc0*/  FMUL R2, R2, UR14 ;  /* 0x0000000e02027c20 */ /* 0x000fe20008400000 */
[----:B------:R-:W-:Y:S01]  /*0cd0*/  R2UR UR15, R4 ;  /* 0x00000000040f72ca */ /* 0x000fe200000e0000 */
[----:B------:R-:W-:-:S03]  /*0ce0*/  FFMA R3, R0, UR4, RZ ;  /* 0x0000000400037c23 */ /* 0x000fc600080000ff */
[----:B------:R-:W-:Y:S01]  /*0cf0*/  R2UR UR16, R2 ;  /* 0x00000000021072ca */ /* 0x000fe200000e0000 */
[----:B------:R-:W-:-:S04]  /*0d00*/  FFMA R2, R3, -R7, UR4 ;  /* 0x0000000403027e23 */ /* 0x000fc80008000807 */
[----:B------:R-:W-:Y:S01]  /*0d10*/  FFMA R2, R0, R2, R3 ;  /* 0x0000000200027223 */ /* 0x000fe20000000003 */
[----:B-1----:R-:W-:Y:S09]  /*0d20*/  @!P0 BRA `(.L_x_156) ;  /* 0x0000000000188947 */ /* 0x002ff20003800000 */
[----:B------:R-:W0:Y:S01]  /*0d30*/  LDCU UR4, c[0x0][0x3c4] ;  /* 0x00007880ff0477ac */ /* 0x000e220008000800 */
[----:B------:R-:W-:Y:S01]  /*0d40*/  MOV R4, 0xd90 ;  /* 0x00000d9000047802 */ /* 0x000fe20000000f00 */
[----:B------:R-:W1:Y:S01]  /*0d50*/  LDCU UR8, c[0x0][0x3c8] ;  /* 0x00007900ff0877ac */ /* 0x000e620008000800 */
[----:B0-----:R-:W-:Y:S01]  /*0d60*/  MOV R3, UR4 ;  /* 0x0000000400037c02 */ /* 0x001fe20008000f00 */
[----:B-1----:R-:W-:-:S07]  /*0d70*/  IMAD.U32 R2, RZ, RZ, UR8 ;  /* 0x00000008ff027e24 */ /* 0x002fce000f8e00ff */
[----:B------:R-:W-:Y:S05]  /*0d80*/  CALL.REL.NOINC `($__internal_3_$__cuda_sm3x_div_rn_noftz_f32_slowpath) ;  /* 0x0000005400407944 */ /* 0x000fea0003c00000 */
.L_x_156:
[----:B------:R-:W0:Y:S01]  /*0d90*/  LDCU UR4, c[0x0][0x3c8] ;  /* 0x00007900ff0477ac */ /* 0x000e220008000800 */
[----:B------:R-:W-:Y:S01]  /*0da0*/  HFMA2 R18, -RZ, RZ, 0, 5.9604644775390625e-08 ;  /* 0x00000001ff127431 */ /* 0x000fe200000001ff */
[----:B------:R-:W-:Y:S01]  /*0db0*/  I2F.F64.U32 R8, UR17 ;  /* 0x0000001100087d12 */ /* 0x000fe20008201800 */
[----:B------:R-:W1:Y:S01]  /*0dc0*/  LDCU.64 UR20, c[0x0][0x3c0] ;  /* 0x00007800ff1477ac */ /* 0x000e620008000a00 */
[----:B------:R-:W2:Y:S06]  /*0dd0*/  LDCU.64 UR18, c[0x0][0x3d8] ;  /* 0x00007b00ff1277ac */ /* 0x000eac0008000a00 */
[----:B0-----:R-:W0:Y:S01]  /*0de0*/  F2F.F64.F32 R12, UR4 ;  /* 0x00000004000c7d10 */ /* 0x001e220008201800 */
[----:B------:R-:W3:Y:S07]  /*0df0*/  LDCU UR4, c[0x0][0x3ac] ;  /* 0x00007580ff0477ac */ /* 0x000eee0008000800 */
[----:B-1----:R-:W-:Y:S01]  /*0e00*/  F2F.F64.F32 R14, UR20 ;  /* 0x00000014000e7d10 */ /* 0x002fe20008201800 */
[----:B--2---:R-:W-:-:S07]  /*0e10*/  FMUL R3, R2, UR18 ;  /* 0x0000001202037c20 */ /* 0x004fce0008400000 */
[----:B0-----:R-:W0:Y:S08]  /*0e20*/  MUFU.RCP64H R19, R13 ;  /* 0x0000000d00137308 */ /* 0x001e300000001800 */
[----:B---3--:R-:W1:Y:S01]  /*0e30*/  I2F.F64 R10, UR4 ;  /* 0x00000004000a7d12 */ /* 0x008e620008201c00 */
[----:B------:R-:W2:Y:S01]  /*0e40*/  LDCU UR4, c[0x0][0x3bc] ;  /* 0x00007780ff0477ac */ /* 0x000ea20008000800 */
[----:B0-----:R-:W-:-:S02]  /*0e50*/  DFMA R16, -R12, R18, 1 ;  /* 0x3ff000000c10742b */ /* 0x001fc40000000112 */
[----:B-1----:R-:W-:-:S06]  /*0e60*/  DFMA R8, R10, -0.5, R8 ;  /* 0xbfe000000a08782b */ /* 0x002fcc0000000008 */
[----:B------:R-:W-:Y:S01]  /*0e70*/  DFMA R20, R16, R16, R16 ;  /* 0x000000101014722b */ /* 0x000fe20000000010 */
[----:B------:R-:W-:Y:S07]  /*0e80*/  F2F.F64.F32 R10, UR21 ;  /* 0x00000015000a7d10 */ /* 0x000fee0008201800 */
[----:B------:R-:W-:Y:S01]  /*0e90*/  DFMA R20, R18, R20, R18 ;  /* 0x000000141214722b */ /* 0x000fe20000000012 */
[----:B------:R-:W0:Y:S02]  /*0ea0*/  F2F.F64.F32 R16, UR19 ;  /* 0x0000001300107d10 */ /* 0x000e240008201800 */
[----:B0-----:R-:W-:-:S05]  /*0eb0*/  DFMA R16, R8, R14, R16 ;  /* 0x0000000e0810722b */ /* 0x001fca0000000010 */
[----:B------:R-:W-:-:S03]  /*0ec0*/  DFMA R8, -R12, R20, 1 ;  /* 0x3ff000000c08742b */ /* 0x000fc60000000114 */
[----:B------:R-:W-:-:S05]  /*0ed0*/  DMUL R16, R16, R10 ;  /* 0x0000000a10107228 */ /* 0x000fca0000000000 */
[----:B------:R-:W-:-:S08]  /*0ee0*/  DFMA R8, R20, R8, R20 ;  /* 0x000000081408722b */ /* 0x000fd00000000014 */
[----:B------:R-:W-:Y:S01]  /*0ef0*/  DMUL R10, R16, R8 ;  /* 0x00000008100a7228 */ /* 0x000fe20000000000 */
[----:B------:R-:W-:-:S07]  /*0f00*/  FSETP.GEU.AND P1, PT, |R17|, 6.5827683646048100446e-37, PT ;  /* 0x036000001100780b */ /* 0x000fce0003f2e200 */
[----:B------:R-:W-:-:S08]  /*0f10*/  DFMA R14, -R12, R10, R16 ;  /* 0x0000000a0c0e722b */ /* 0x000fd00000000110 */
[----:B------:R-:W-:Y:S01]  /*0f20*/  DFMA R8, R8, R14, R10 ;  /* 0x0000000e0808722b */ /* 0x000fe2000000000a */
[----:B--2---:R-:W-:-:S09]  /*0f30*/  FMUL R10, R2, UR4 ;  /* 0x00000004020a7c20 */ /* 0x004fd20008400000 */
[----:B------:R-:W-:-:S05]  /*0f40*/  FFMA R0, RZ, R13, R9 ;  /* 0x0000000dff007223 */ /* 0x000fca0000000009 */
[----:B------:R-:W-:-:S13]  /*0f50*/  FSETP.GT.AND P0, PT, |R0|, 1.469367938527859385e-39, PT ;  /* 0x001000000000780b */ /* 0x000fda0003f04200 */
[----:B------:R-:W-:Y:S05]  /*0f60*/  @P0 BRA P1, `(.L_x_157) ;  /* 0x0000000000100947 */ /* 0x000fea0000800000 */
[----:B------:R-:W-:-:S07]  /*0f70*/  MOV R0, 0xf90 ;  /* 0x00000f9000007802 */ /* 0x000fce0000000f00 */
[----:B------:R-:W-:Y:S05]  /*0f80*/  CALL.REL.NOINC `($__internal_2_$__cuda_sm20_div_rn_f64_full) ;  /* 0x0000004c00587944 */ /* 0x000fea0003c00000 */
[----:B------:R-:W-:Y:S01]  /*0f90*/  IMAD.MOV.U32 R8, RZ, RZ, R20 ;  /* 0x000000ffff087224 */ /* 0x000fe200078e0014 */
[----:B------:R-:W-:-:S07]  /*0fa0*/  MOV R9, R21 ;  /* 0x0000001500097202 */ /* 0x000fce0000000f00 */
.L_x_157:
[----:B------:R-:W-:Y:S01]  /*0fb0*/  IMAD.U32 R0, RZ, RZ, UR14 ;  /* 0x0000000eff007e24 */ /* 0x000fe2000f8e00ff */
[----:B------:R-:W0:Y:S01]  /*0fc0*/  LDCU UR4, c[0x0][0x3c0] ;  /* 0x00007800ff0477ac */ /* 0x000e220008000800 */
[----:B------:R-:W0:Y:S02]  /*0fd0*/  F2F.F32.F64 R8, R8 ;  /* 0x0000000800087310 */ /* 0x000e240000301000 */
[----:B------:R-:W-:-:S05]  /*0fe0*/  FMUL R0, R0, UR14 ;  /* 0x0000000e00007c20 */ /* 0x000fca0008400000 */
[----:B------:R-:W-:Y:S01]  /*0ff0*/  FSETP.GT.AND P0, PT, R0, 0.5, PT ;  /* 0x3f0000000000780b */ /* 0x000fe20003f04000 */
[----:B0-----:R-:W-:-:S12]  /*1000*/  FFMA R0, R2, UR4, R8 ;  /* 0x0000000402007c23 */ /* 0x001fd80008000008 */
[----:B------:R-:W-:Y:S05]  /*1010*/  @!P0 BRA `(.L_x_158) ;  /* 0x00000024008c8947 */ /* 0x000fea0003800000 */
[----:B------:R-:W0:Y:S01]  /*1020*/  LDC R9, c[0x0][0x3a8] ;  /* 0x0000ea00ff097b82 */ /* 0x000e220000000800 */
[----:B------:R-:W-:Y:S01]  /*1030*/  BSSY.RECONVERGENT B0, `(.L_x_159) ;  /* 0x0000019000007945 */ /* 0x000fe20003800200 */
[----:B0-----:R-:W-:-:S13]  /*1040*/  ISETP.GE.AND P0, PT, R6, R9, PT ;  /* 0x000000090600720c */ /* 0x001fda0003f06270 */
[----:B------:R-:W-:Y:S05]  /*1050*/  @P0 BRA `(.L_x_160) ;  /* 0x0000000000440947 */ /* 0x000fea0003800000 */
[----:B------:R-:W0:Y:S01]  /*1060*/  LDCU UR4, c[0x0][0x3ac] ;  /* 0x00007580ff0477ac */ /* 0x000e220008000800 */
[----:B------:R-:W1:Y:S01]  /*1070*/  LDC.64 R12, c[0x0][0x388] ;  /* 0x0000e200ff0c7b82 */ /* 0x000e620000000a00 */
[----:B------:R-:W-:Y:S02]  /*1080*/  LOP3.LUT R2, RZ, R6, RZ, 0x33, !PT ;  /* 0x00000006ff027212 */ /* 0x000fe400078e33ff */
[----:B------:R-:W-:Y:S02]  /*1090*/  FSETP.LE.AND P0, PT, RZ, UR14, PT ;  /* 0x0000000eff007c0b */ /* 0x000fe4000bf03000 */
[----:B------:R-:W-:-:S04]  /*10a0*/  IADD3 R7, PT, PT, R2, R9, RZ ;  /* 0x0000000902077210 */ /* 0x000fc80007ffe0ff */
[----:B------:R-:W-:Y:S01]  /*10b0*/  SEL R7, R6, R7, P0 ;  /* 0x0000000706077207 */ /* 0x000fe20000000000 */
[----:B0-----:R-:W-:-:S06]  /*10c0*/  UIMAD UR4, UR9, UR4, UR17 ;  /* 0x00000004090472a4 */ /* 0x001fcc000f8e0211 */
[----:B------:R-:W-:-:S04]  /*10d0*/  IMAD R7, R9, UR4, R7 ;  /* 0x0000000409077c24 */ /* 0x000fc8000f8e0207 */
[----:B-1----:R-:W-:-:S06]  /*10e0*/  IMAD.WIDE.U32 R12, R7, 0x4, R12 ;  /* 0x00000004070c7825 */ /* 0x002fcc00078e000c */
[----:B------:R-:W2:Y:S01]  /*10f0*/  LDG.E.CONSTANT R13, desc[UR10][R12.64] ;  /* 0x0000000a0c0d7981 */ /* 0x000ea2000c1e9900 */
[----:B------:R-:W0:Y:S01]  /*1100*/  S2UR UR8, SR_CgaCtaId ;  /* 0x00000000000879c3 */ /* 0x000e220000008800 */
[----:B------:R-:W-:Y:S02]  /*1110*/  UMOV UR4, 0x400 ;  /* 0x0000040000047882 */ /* 0x000fe40000000000 */
[----:B0-----:R-:W-:-:S06]  /*1120*/  ULEA UR4, UR8, UR4, 0x18 ;  /* 0x0000000408047291 */ /* 0x001fcc000f8ec0ff */
[----:B------:R-:W-:Y:S01]  /*1130*/  LEA R7, R5, UR4, 0x2 ;  /* 0x0000000405077c11 */ /* 0x000fe2000f8e10ff */
[----:B--2---:R-:W-:-:S05]  /*1140*/  FMUL R2, R10, R13 ;  /* 0x0000000d0a027220 */ /* 0x004fca0000400000 */
[----:B------:R0:W-:Y:S01]  /*1150*/  STS [R7], R2 ;  /* 0x0000000207007388 */ /* 0x0001e20000000800 */
[----:B------:R-:W-:Y:S05]  /*1160*/  BRA `(.L_x_161) ;  /* 0x0000000000147947 */ /* 0x000fea0003800000 */
.L_x_160:
[----:B------:R-:W0:Y:S01]  /*1170*/  S2UR UR8, SR_CgaCtaId ;  /* 0x00000000000879c3 */ /* 0x000e220000008800 */
[----:B------:R-:W-:Y:S02]  /*1180*/  UMOV UR4, 0x400 ;  /* 0x0000040000047882 */ /* 0x000fe40000000000 */
[----:B0-----:R-:W-:-:S06]  /*1190*/  ULEA UR4, UR8, UR4, 0x18 ;  /* 0x0000000408047291 */ /* 0x001fcc000f8ec0ff */
[----:B------:R-:W-:-:S05]  /*11a0*/  LEA R2, R5, UR4, 0x2 ;  /* 0x0000000405027c11 */ /* 0x000fca000f8e10ff */
[----:B------:R1:W-:Y:S02]  /*11b0*/  STS [R2], RZ ;  /* 0x000000ff02007388 */ /* 0x0003e40000000800 */
.L_x_161:
[----:B------:R-:W-:Y:S05]  /*11c0*/  BSYNC.RECONVERGENT B0 ;  /* 0x0000000000007941 */ /* 0x000fea0003800200 */
.L_x_159:
[----:B------:R-:W-:-:S13]  /*11d0*/  FSETP.LE.AND P0, PT, RZ, UR14, PT ;  /* 0x0000000eff007c0b */ /* 0x000fda000bf03000 */
[----:B------:R-:W-:Y:S05]  /*11e0*/  @!P0 BRA `(.L_x_162) ;  /* 0x0000000000588947 */ /* 0x000fea0003800000 */
[----:B------:R-:W2:Y:S01]  /*11f0*/  I2F.F64.U32 R20, R6 ;  /* 0x0000000600147312 */ /* 0x000ea20000201800 */
[----:B------:R-:W-:-:S07]  /*1200*/  VIADD R4, R6, 0x1 ;  /* 0x0000000106047836 */ /* 0x000fce0000000000 */
[----:B------:R-:W3:Y:S01]  /*1210*/  I2F.F64 R14, R9 ;  /* 0x00000009000e7312 */ /* 0x000ee20000201c00 */
[----:B--2---:R-:W-:-:S07]  /*1220*/  DADD R24, R20, 0.5 ;  /* 0x3fe0000014187429 */ /* 0x004fce0000000000 */
[----:B------:R-:W2:Y:S01]  /*1230*/  I2F.F64.U32 R12, UR7 ;  /* 0x00000007000c7d12 */ /* 0x000ea20008201800 */
[----:B---3--:R-:W-:-:S07]  /*1240*/  DFMA R24, R14, -0.5, R24 ;  /* 0xbfe000000e18782b */ /* 0x008fce0000000018 */
[----:B------:R-:W3:Y:S01]  /*1250*/  I2F.F64.U32 R22, R4 ;  /* 0x0000000400167312 */ /* 0x000ee20000201800 */
[----:B--2---:R-:W-:-:S07]  /*1260*/  DFMA R12, R14, -0.5, R12 ;  /* 0xbfe000000e0c782b */ /* 0x004fce000000000c */
[----:B01----:R-:W-:Y:S01]  /*1270*/  F2F.F64.F32 R2, R3 ;  /* 0x0000000300027310 */ /* 0x003fe20000201800 */
[----:B---3--:R-:W-:-:S07]  /*1280*/  DFMA R22, R14, -0.5, R22 ;  /* 0xbfe000000e16782b */ /* 0x008fce0000000016 */
[----:B------:R-:W0:Y:S08]  /*1290*/  F2F.F64.F32 R16, R10 ;  /* 0x0000000a00107310 */ /* 0x000e300000201800 */
[----:B------:R-:W1:Y:S01]  /*12a0*/  F2F.F64.F32 R18, UR14 ;  /* 0x0000000e00127d10 */ /* 0x000e620008201800 */
[----:B0-----:R-:W-:-:S07]  /*12b0*/  DFMA R12, R12, R16, R2 ;  /* 0x000000100c0c722b */ /* 0x001fce0000000002 */
[----:B------:R-:W0:Y:S01]  /*12c0*/  F2F.F64.F32 R20, UR13 ;  /* 0x0000000d00147d10 */ /* 0x000e220008201800 */
[C-C-:B------:R-:W-:Y:S02]  /*12d0*/  DFMA R22, R16.reuse, R22, R2.reuse ;  /* 0x000000161016722b */ /* 0x140fe40000000002 */
[----:B------:R-:W-:Y:S02]  /*12e0*/  DFMA R24, R16, R24, R2 ;  /* 0x000000181018722b */ /* 0x000fe40000000002 */
[----:B-1----:R-:W-:-:S04]  /*12f0*/  DMUL R14, R12, R18 ;  /* 0x000000120c0e7228 */ /* 0x002fc80000000000 */
[----:B------:R-:W-:Y:S02]  /*1300*/  DMUL R18, R18, R22 ;  /* 0x0000001612127228 */ /* 0x000fe40000000000 */
[----:B0-----:R-:W-:Y:S02]  /*1310*/  DMUL R16, R12, R20 ;  /* 0x000000140c107228 */ /* 0x001fe40000000000 */
[C---:B------:R-:W-:Y:S02]  /*1320*/  DMUL R22, R20.reuse, R22 ;  /* 0x0000001614167228 */ /* 0x040fe40000000000 */
[----:B------:R-:W-:Y:S01]  /*1330*/  DMUL R20, R20, R24 ;  /* 0x0000001814147228 */ /* 0x000fe20000000000 */
[----:B------:R-:W-:Y:S10]  /*1340*/  BRA `(.L_x_163) ;  /* 0x00000000004c7947 */ /* 0x000ff40003800000 */
.L_x_162:
[----:B------:R-:W-:Y:S08]  /*1350*/  I2F.F64 R12, R9 ;  /* 0x00000009000c7312 */ /* 0x000ff00000201c00 */
[----:B------:R-:W2:Y:S08]  /*1360*/  I2F.F64.U32 R14, R6 ;  /* 0x00000006000e7312 */ /* 0x000eb00000201800 */
[----:B------:R-:W3:Y:S01]  /*1370*/  I2F.F64.U32 R16, UR7 ;  /* 0x0000000700107d12 */ /* 0x000ee20008201800 */
[----:B--2---:R-:W-:-:S07]  /*1380*/  DFMA R14, R12, 0.5, -R14 ;  /* 0x3fe000000c0e782b */ /* 0x004fce000000080e */
[----:B01----:R-:W-:Y:S01]  /*1390*/  F2F.F64.F32 R2, R3 ;  /* 0x0000000300027310 */ /* 0x003fe20000201800 */
[----:B---3--:R-:W-:-:S07]  /*13a0*/  DFMA R12, R12, 0.5, -R16 ;  /* 0x3fe000000c0c782b */ /* 0x008fce0000000810 */
[----:B------:R-:W0:Y:S01]  /*13b0*/  F2F.F64.F32 R20, R10 ;  /* 0x0000000a00147310 */ /* 0x000e220000201800 */
[C---:B------:R-:W-:Y:S02]  /*13c0*/  DADD R16, R14.reuse, -1 ;  /* 0xbff000000e107429 */ /* 0x040fe40000000000 */
[----:B------:R-:W-:-:S05]  /*13d0*/  DADD R14, R14, -0.5 ;  /* 0xbfe000000e0e7429 */ /* 0x000fca0000000000 */
[----:B------:R-:W1:Y:S01]  /*13e0*/  F2F.F64.F32 R18, UR14 ;  /* 0x0000000e00127d10 */ /* 0x000e620008201800 */
[----:B0-----:R-:W-:-:S07]  /*13f0*/  DFMA R12, R20, R12, R2 ;  /* 0x0000000c140c722b */ /* 0x001fce0000000002 */
[----:B------:R-:W0:Y:S01]  /*1400*/  F2F.F64.F32 R24, UR13 ;  /* 0x0000000d00187d10 */ /* 0x000e220008201800 */
[C-C-:B------:R-:W-:Y:S02]  /*1410*/  DFMA R22, R20.reuse, R16, R2.reuse ;  /* 0x000000101416722b */ /* 0x140fe40000000002 */
[----:B------:R-:W-:Y:S02]  /*1420*/  DFMA R20, R20, R14, R2 ;  /* 0x0000000e1414722b */ /* 0x000fe40000000002 */
[----:B-1----:R-:W-:-:S04]  /*1430*/  DMUL R14, R18, R12 ;  /* 0x0000000c120e7228 */ /* 0x002fc80000000000 */
[----:B------:R-:W-:Y:S02]  /*1440*/  DMUL R18, R18, R22 ;  /* 0x0000001612127228 */ /* 0x000fe40000000000 */
[C---:B0-----:R-:W-:Y:S02]  /*1450*/  DMUL R16, R24.reuse, R12 ;  /* 0x0000000c18107228 */ /* 0x041fe40000000000 */
[C---:B------:R-:W-:Y:S02]  /*1460*/  DMUL R22, R24.reuse, R22 ;  /* 0x0000001618167228 */ /* 0x040fe40000000000 */
[----:B------:R-:W-:-:S11]  /*1470*/  DMUL R20, R24, R20 ;  /* 0x0000001418147228 */ /* 0x000fd60000000000 */
.L_x_163:
[----:B------:R-:W0:Y:S01]  /*1480*/  F2F.F32.F64 R16, R16 ;  /* 0x0000001000107310 */ /* 0x000e220000301000 */
[----:B------:R-:W-:Y:S07]  /*1490*/  BSSY.RECONVERGENT B2, `(.L_x_164) ;  /* 0x0000014000027945 */ /* 0x000fee0003800200 */
[----:B------:R-:W1:Y:S01]  /*14a0*/  F2F.F32.F64 R13, R14 ;  /* 0x0000000e000d7310 */ /* 0x000e620000301000 */
[----:B0-----:R-:W-:-:S07]  /*14b0*/  FADD R4, R16, -UR16 ;  /* 0x8000001010047e21 */ /* 0x001fce0008000000 */
[----:B------:R0:W2:Y:S01]  /*14c0*/  F2F.F32.F64 R11, R20 ;  /* 0x00000014000b7310 */ /* 0x0000a20000301000 */
[----:B-1----:R-:W-:-:S07]  /*14d0*/  FMUL R3, R13, UR16 ;  /* 0x000000100d037c20 */ /* 0x002fce0008400000 */
[----:B------:R-:W1:Y:S01]  /*14e0*/  MUFU.RCP R2, R4 ;  /* 0x0000000400027308 */ /* 0x000e620000001000 */
[----:B------:R-:W-:-:S07]  /*14f0*/  FFMA R3, R16, UR15, -R3 ;  /* 0x0000000f10037c23 */ /* 0x000fce0008000803 */
[----:B------:R-:W3:Y:S08]  /*1500*/  FCHK P0, R3, R4 ;  /* 0x0000000403007302 */ /* 0x000ef00000000000 */
[----:B------:R0:W4:Y:S01]  /*1510*/  F2F.F32.F64 R9, R22 ;  /* 0x0000001600097310 */ /* 0x0001220000301000 */
[----:B-1----:R-:W-:-:S04]  /*1520*/  FFMA R25, -R4, R2, 1 ;  /* 0x3f80000004197423 */ /* 0x002fc80000000102 */
[----:B------:R-:W-:-:S03]  /*1530*/  FFMA R2, R2, R25, R2 ;  /* 0x0000001902027223 */ /* 0x000fc60000000002 */
[----:B------:R0:W1:Y:S01]  /*1540*/  F2F.F32.F64 R7, R18 ;  /* 0x0000001200077310 */ /* 0x0000620000301000 */
[----:B------:R-:W-:-:S04]  /*1550*/  FFMA R17, R3, R2, RZ ;  /* 0x0000000203117223 */ /* 0x000fc800000000ff */
[----:B------:R-:W-:-:S04]  /*1560*/  FFMA R6, -R4, R17, R3 ;  /* 0x0000001104067223 */ /* 0x000fc80000000103 */
[----:B------:R-:W-:Y:S01]  /*1570*/  FFMA R6, R2, R6, R17 ;  /* 0x0000000602067223 */ /* 0x000fe20000000011 */
[----:B0-234-:R-:W-:Y:S06]  /*1580*/  @!P0 BRA `(.L_x_165) ;  /* 0x0000000000108947 */ /* 0x01dfec0003800000 */
[----:B------:R-:W-:Y:S02]  /*1590*/  MOV R2, R4 ;  /* 0x0000000400027202 */ /* 0x000fe40000000f00 */
[----:B------:R-:W-:-:S07]  /*15a0*/  MOV R4, 0x15c0 ;  /* 0x000015c000047802 */ /* 0x000fce0000000f00 */
[----:B-1----:R-:W-:Y:S05]  /*15b0*/  CALL.REL.NOINC `($__internal_3_$__cuda_sm3x_div_rn_noftz_f32_slowpath) ;  /* 0x0000004c00347944 */ /* 0x002fea0003c00000 */
[----:B------:R-:W-:-:S07]  /*15c0*/  IMAD.MOV.U32 R6, RZ, RZ, R2 ;  /* 0x000000ffff067224 */ /* 0x000fce00078e0002 */
.L_x_165:
[----:B------:R-:W-:Y:S05]  /*15d0*/  BSYNC.RECONVERGENT B2 ;  /* 0x0000000000027941 */ /* 0x000fea0003800200 */
.L_x_164:
[----:B------:R-:W-:Y:S01]  /*15e0*/  FADD R12, R9, -UR16 ;  /* 0x80000010090c7e21 */ /* 0x000fe20008000000 */
[----:B-1----:R-:W-:Y:S01]  /*15f0*/  FMUL R2, R7, UR16 ;  /* 0x0000001007027c20 */ /* 0x002fe20008400000 */
        /* <DEDUP_REMOVED lines=12> */
[----:B------:R-:W-:Y:S05]  /*16c0*/  CALL.REL.NOINC `($__internal_3_$__cuda_sm3x_div_rn_noftz_f32_slowpath) ;  /* 0x0000004800f07944 */ /* 0x000fea0003c00000 */
[----:B------:R-:W-:-:S07]  /*16d0*/  IMAD.MOV.U32 R30, RZ, RZ, R2 ;  /* 0x000000ffff1e7224 */ /* 0x000fce00078e0002 */
.L_x_167:
[----:B------:R-:W-:Y:S05]  /*16e0*/  BSYNC.RECONVERGENT B2 ;  /* 0x0000000000027941 */ /* 0x000fea0003800200 */
.L_x_166:
        /* <DEDUP_REMOVED lines=14> */
[----:B------:R-:W-:Y:S05]  /*17d0*/  CALL.REL.NOINC `($__internal_3_$__cuda_sm3x_div_rn_noftz_f32_slowpath) ;  /* 0x0000004800ac7944 */ /* 0x000fea0003c00000 */
.L_x_169:
[----:B------:R-:W-:Y:S05]  /*17e0*/  BSYNC.RECONVERGENT B2 ;  /* 0x0000000000027941 */ /* 0x000fea0003800200 */
.L_x_168:
[----:B------:R-:W0:Y:S01]  /*17f0*/  S2R R11, SR_CgaCtaId ;  /* 0x00000000000b7919 */ /* 0x000e220000008800 */
[----:B------:R-:W-:Y:S01]  /*1800*/  ISETP.NE.AND P0, PT, R5, RZ, PT ;  /* 0x000000ff0500720c */ /* 0x000fe20003f05270 */
[-C--:B------:R-:W-:Y:S01]  /*1810*/  FMUL R9, R0, R2.reuse ;  /* 0x0000000200097220 */ /* 0x080fe20000400000 */
[----:B------:R-:W-:Y:S01]  /*1820*/  MOV R4, 0x400 ;  /* 0x0000040000047802 */ /* 0x000fe20000000f00 */
[----:B------:R-:W-:Y:S01]  /*1830*/  FMUL R7, R8, R2 ;  /* 0x0000000208077220 */ /* 0x000fe20000400000 */
[----:B------:R-:W1:Y:S02]  /*1840*/  LDCU.64 UR8, c[0x0][0x398] ;  /* 0x00007300ff0877ac */ /* 0x000e640008000a00 */
[C---:B------:R-:W-:Y:S01]  /*1850*/  IADD3 R2, PT, PT, R4.reuse, 0x400, RZ ;  /* 0x0000040004027810 */ /* 0x040fe20007ffe0ff */
[C---:B------:R-:W-:Y:S01]  /*1860*/  VIADD R0, R4.reuse, 0xc00 ;  /* 0x00000c0004007836 */ /* 0x040fe20000000000 */
[----:B------:R-:W2:Y:S01]  /*1870*/  LDCU UR7, c[0x0][0x3b0] ;  /* 0x00007600ff0777ac */ /* 0x000ea20008000800 */
[----:B------:R-:W-:Y:S01]  /*1880*/  VIADD R3, R4, 0x800 ;  /* 0x0000080004037836 */ /* 0x000fe20000000000 */
[----:B-1----:R-:W-:Y:S01]  /*1890*/  ISETP.NE.AND P1, PT, RZ, UR9, PT ;  /* 0x00000009ff007c0c */ /* 0x002fe2000bf25270 */
[----:B------:R-:W1:Y:S01]  /*18a0*/  LDCU UR9, c[0x0][0x3cc] ;  /* 0x00007980ff0977ac */ /* 0x000e620008000800 */
[----:B0-----:R-:W-:-:S02]  /*18b0*/  LEA R0, R11, R0, 0x18 ;  /* 0x000000000b007211 */ /* 0x001fc400078ec0ff */
[C---:B------:R-:W-:Y:S02]  /*18c0*/  LEA R2, R11.reuse, R2, 0x18 ;  /* 0x000000020b027211 */ /* 0x040fe400078ec0ff */
[C---:B------:R-:W-:Y:S02]  /*18d0*/  @!P0 LEA R15, R11.reuse, R4, 0x18 ;  /* 0x000000040b0f8211 */ /* 0x040fe400078ec0ff */
[----:B------:R-:W-:Y:S01]  /*18e0*/  LEA R4, R11, R3, 0x18 ;  /* 0x000000030b047211 */ /* 0x000fe200078ec0ff */
[C---:B------:R-:W-:Y:S01]  /*18f0*/  IMAD R2, R5.reuse, 0x4, R2 ;  /* 0x0000000405027824 */ /* 0x040fe200078e0202 */
[C---:B------:R-:W-:Y:S01]  /*1900*/  LEA R3, R5.reuse, R0, 0x2 ;  /* 0x0000000005037211 */ /* 0x040fe200078e10ff */
[----:B------:R0:W-:Y:S01]  /*1910*/  @!P0 STS [R15+0xc00], R6 ;  /* 0x000c00060f008388 */ /* 0x0001e20000000800 */
[----:B------:R-:W-:-:S03]  /*1920*/  LEA R4, R5, R4, 0x2 ;  /* 0x0000000405047211 */ /* 0x000fc600078e10ff */
[----:B------:R0:W-:Y:S04]  /*1930*/  STS [R3+0x4], R30 ;  /* 0x0000041e03007388 */ /* 0x0001e80000000800 */
[----:B------:R0:W-:Y:S04]  /*1940*/  STS [R2], R7 ;  /* 0x0000000702007388 */ /* 0x0001e80000000800 */
[----:B------:R0:W-:Y:S01]  /*1950*/  STS [R4], R9 ;  /* 0x0000000904007388 */ /* 0x0001e20000000800 */
[----:B------:R-:W-:Y:S06]  /*1960*/  BAR.SYNC.DEFER_BLOCKING 0x0 ;  /* 0x0000000000007b1d */ /* 0x000fec0000010000 */
[----:B-12---:R-:W-:Y:S05]  /*1970*/  @!P1 EXIT ;  /* 0x000000000000994d */ /* 0x006fea0003800000 */
[----:B------:R-:W-:Y:S01]  /*1980*/  UIADD3 UR4, UPT, UPT, -UR8, URZ, URZ ;  /* 0x000000ff08047290 */ /* 0x000fe2000fffe1ff */
[----:B------:R-:W-:Y:S01]  /*1990*/  F2F.F64.F32 R44, UR7 ;  /* 0x00000007002c7d10 */ /* 0x000fe20008201800 */
[----:B------:R-:W1:Y:S01]  /*19a0*/  LDCU UR17, c[0x0][0x3a0] ;  /* 0x00007400ff1177ac */ /* 0x000e620008000800 */
[----:B------:R-:W2:Y:S01]  /*19b0*/  LDC R29, c[0x0][0x3c4] ;  /* 0x0000f100ff1d7b82 */ /* 0x000ea20000000800 */
[----:B------:R-:W-:Y:S01]  /*19c0*/  MOV R27, RZ ;  /* 0x000000ff001b7202 */ /* 0x000fe20000000f00 */
[----:B------:R-:W3:Y:S04]  /*19d0*/  LDCU UR18, c[0x0][0x3b8] ;  /* 0x00007700ff1277ac */ /* 0x000ee80008000800 */
[----:B0-----:R-:W0:Y:S01]  /*19e0*/  I2F.F64 R8, UR4 ;  /* 0x0000000400087d12 */ /* 0x001e220008201c00 */
[----:B------:R-:W4:Y:S07]  /*19f0*/  LDCU UR19, c[0x0][0x3d4] ;  /* 0x00007a80ff1377ac */ /* 0x000f2e0008000800 */
[----:B------:R-:W5:Y:S01]  /*1a00*/  F2F.F64.F32 R14, UR9 ;  /* 0x00000009000e7d10 */ /* 0x000f620008201800 */
[----:B-1----:R-:W-:Y:S01]  /*1a10*/  UIADD3 UR4, UPT, UPT, -UR17, URZ, URZ ;  /* 0x000000ff11047290 */ /* 0x002fe2000fffe1ff */
[----:B0-----:R-:W-:-:S06]  /*1a20*/  DMUL R8, R8, 0.5 ;  /* 0x3fe0000008087828 */ /* 0x001fcc0000000000 */
[----:B------:R-:W0:Y:S01]  /*1a30*/  I2F.F64 R16, UR8 ;  /* 0x0000000800107d12 */ /* 0x000e220008201c00 */
[----:B--2---:R-:W-:Y:S01]  /*1a40*/  FMUL R29, R29, R29 ;  /* 0x0000001d1d1d7220 */ /* 0x004fe20000400000 */
[----:B-----5:R-:W-:-:S06]  /*1a50*/  DFMA R8, R8, R44, R14 ;  /* 0x0000002c0808722b */ /* 0x020fcc000000000e */
[----:B------:R-:W1:Y:S01]  /*1a60*/  I2F.F64 R20, UR17 ;  /* 0x0000001100147d12 */ /* 0x000e620008201c00 */
[----:B0-----:R-:W-:-:S07]  /*1a70*/  DMUL R16, R16, 0.5 ;  /* 0x3fe0000010107828 */ /* 0x001fce0000000000 */
[----:B------:R-:W0:Y:S01]  /*1a80*/  I2F.F64 R18, UR4 ;  /* 0x0000000400127d12 */ /* 0x000e220008201c00 */
[----:B-1----:R-:W-:-:S07]  /*1a90*/  DMUL R20, R20, 0.5 ;  /* 0x3fe0000014147828 */ /* 0x002fce0000000000 */
[----:B---3--:R-:W-:Y:S01]  /*1aa0*/  F2F.F64.F32 R6, UR18 ;  /* 0x0000001200067d10 */ /* 0x008fe20008201800 */
[----:B------:R-:W-:Y:S02]  /*1ab0*/  DFMA R16, R44, R16, R14 ;  /* 0x000000102c10722b */ /* 0x000fe4000000000e */
[----:B0-----:R-:W-:-:S05]  /*1ac0*/  DMUL R18, R18, 0.5 ;  /* 0x3fe0000012127828 */ /* 0x001fca0000000000 */
[----:B----4-:R-:W0:Y:S08]  /*1ad0*/  F2F.F64.F32 R2, UR19 ;  /* 0x0000001300027d10 */ /* 0x010e300008201800 */
[----:B------:R-:W1:Y:S01]  /*1ae0*/  F2F.F32.F64 R8, R8 ;  /* 0x0000000800087310 */ /* 0x000e620000301000 */
[----:B0-----:R-:W-:-:S07]  /*1af0*/  DFMA R20, R6, R20, R2 ;  /* 0x000000140614722b */ /* 0x001fce0000000002 */
[----:B------:R-:W0:Y:S01]  /*1b00*/  F2F.F32.F64 R0, R16 ;  /* 0x0000001000007310 */ /* 0x000e220000301000 */
[----:B------:R-:W-:Y:S01]  /*1b10*/  DFMA R18, R18, R6, R2 ;  /* 0x000000061212722b */ /* 0x000fe20000000002 */
[----:B------:R-:W-:Y:S01]  /*1b20*/  FMUL R6, R10, |UR14| ;  /* 0x4000000e0a067c20 */ /* 0x000fe20008400000 */
[----:B------:R-:W-:Y:S02]  /*1b30*/  IMAD.MOV.U32 R2, RZ, RZ, RZ ;  /* 0x000000ffff027224 */ /* 0x000fe400078e00ff */
[----:B-1----:R-:W-:-:S03]  /*1b40*/  FMUL R12, R8, UR16 ;  /* 0x00000010080c7c20 */ /* 0x002fc60008400000 */
[----:B------:R1:W2:Y:S01]  /*1b50*/  F2F.F32.F64 R14, R20 ;  /* 0x00000014000e7310 */ /* 0x0002a20000301000 */
[----:B0-----:R-:W-:-:S07]  /*1b60*/  FMUL R0, R0, UR16 ;  /* 0x0000001000007c20 */ /* 0x001fce0008400000 */
[----:B------:R1:W0:Y:S08]  /*1b70*/  F2F.F32.F64 R15, R18 ;  /* 0x00000012000f7310 */ /* 0x0002300000301000 */
[----:B--2---:R1:W3:Y:S02]  /*1b80*/  F2F.F64.F32 R36, R8 ;  /* 0x0000000800247310 */ /* 0x0042e40000201800 */
.L_x_219:
[----:B------:R-:W2:Y:S01]  /*1b90*/  LDC R4, c[0x0][0x39c] ;  /* 0x0000e700ff047b82 */ /* 0x000ea20000000800 */
[----:B------:R-:W-:Y:S01]  /*1ba0*/  IMAD.IADD R7, R5, 0x1, R2 ;  /* 0x0000000105077824 */ /* 0x000fe200078e0202 */
[----:B------:R-:W-:Y:S04]  /*1bb0*/  BSSY B2, `(.L_x_170) ;  /* 0x00001a2000027945 */ /* 0x000fe80003800000 */
[----:B--2---:R-:W-:-:S13]  /*1bc0*/  ISETP.GE.AND P0, PT, R7, R4, PT ;  /* 0x000000040700720c */ /* 0x004fda0003f06270 */
[----:B-1--4-:R-:W-:Y:S05]  /*1bd0*/  @P0 BRA `(.L_x_171) ;  /* 0x00000018007c0947 */ /* 0x012fea0003800000 */
[----:B------:R-:W2:Y:S01]  /*1be0*/  LDCU UR4, c[0x0][0x3b4] ;  /* 0x00007680ff0477ac */ /* 0x000ea20008000800 */
[----:B-1----:R-:W-:Y:S01]  /*1bf0*/  I2F.F64 R8, R4 ;  /* 0x0000000400087312 */ /* 0x002fe20000201c00 */
[----:B------:R-:W-:Y:S01]  /*1c00*/  BSSY.RECONVERGENT B3, `(.L_x_172) ;  /* 0x0000018000037945 */ /* 0x000fe20003800200 */
[----:B------:R-:W1:Y:S06]  /*1c10*/  LDCU UR7, c[0x0][0x3d0] ;  /* 0x00007a00ff0777ac */ /* 0x000e6c0008000800 */
[----:B------:R-:W4:Y:S08]  /*1c20*/  I2F.F64 R2, R7 ;  /* 0x0000000700027312 */ /* 0x000f300000201c00 */
[----:B--2---:R-:W-:Y:S01]  /*1c30*/  F2F.F64.F32 R10, UR4 ;  /* 0x00000004000a7d10 */ /* 0x004fe20008201800 */
[----:B----4-:R-:W-:-:S07]  /*1c40*/  DFMA R2, R8, 0.5, -R2 ;  /* 0x3fe000000802782b */ /* 0x010fce0000000802 */
[----:B-1----:R-:W1:Y:S01]  /*1c50*/  F2F.F64.F32 R8, UR7 ;  /* 0x0000000700087d10 */ /* 0x002e620008201800 */
[----:B------:R-:W-:-:S08]  /*1c60*/  DADD R2, R2, -0.5 ;  /* 0xbfe0000002027429 */ /* 0x000fd00000000000 */
[----:B-1----:R-:W-:-:S06]  /*1c70*/  DFMA R16, R2, R10, R8 ;  /* 0x0000000a0210722b */ /* 0x002fcc0000000008 */
[----:B------:R-:W1:Y:S02]  /*1c80*/  F2F.F32.F64 R10, R16 ;  /* 0x00000010000a7310 */ /* 0x000e640000301000 */
[C---:B-1----:R-:W-:Y:S01]  /*1c90*/  FADD R8, R10.reuse, -UR16 ;  /* 0x800000100a087e21 */ /* 0x042fe20008000000 */
[----:B------:R-:W-:-:S05]  /*1ca0*/  FMUL R9, R10, UR15 ;  /* 0x0000000f0a097c20 */ /* 0x000fca0008400000 */
[----:B------:R-:W1:Y:S01]  /*1cb0*/  MUFU.RCP R11, R8 ;  /* 0x00000008000b7308 */ /* 0x000e620000001000 */
[----:B------:R-:W-:-:S07]  /*1cc0*/  FADD R3, -R12, R9 ;  /* 0x000000090c037221 */ /* 0x000fce0000000100 */
[----:B------:R-:W2:Y:S01]  /*1cd0*/  FCHK P0, R3, R8 ;  /* 0x0000000803007302 */ /* 0x000ea20000000000 */
[----:B-1----:R-:W-:-:S04]  /*1ce0*/  FFMA R2, -R8, R11, 1 ;  /* 0x3f80000008027423 */ /* 0x002fc8000000010b */
[----:B------:R-:W-:-:S04]  /*1cf0*/  FFMA R2, R11, R2, R11 ;  /* 0x000000020b027223 */ /* 0x000fc8000000000b */
[----:B------:R-:W-:-:S04]  /*1d00*/  FFMA R11, R3, R2, RZ ;  /* 0x00000002030b7223 */ /* 0x000fc800000000ff */
[----:B------:R-:W-:-:S04]  /*1d10*/  FFMA R4, -R8, R11, R3 ;  /* 0x0000000b08047223 */ /* 0x000fc80000000103 */
[----:B------:R-:W-:Y:S01]  /*1d20*/  FFMA R11, R2, R4, R11 ;  /* 0x00000004020b7223 */ /* 0x000fe2000000000b */
[----:B--2---:R-:W-:Y:S06]  /*1d30*/  @!P0 BRA `(.L_x_173) ;  /* 0x0000000000108947 */ /* 0x004fec0003800000 */
[----:B------:R-:W-:Y:S02]  /*1d40*/  MOV R2, R8 ;  /* 0x0000000800027202 */ /* 0x000fe40000000f00 */
[----:B------:R-:W-:-:S07]  /*1d50*/  MOV R4, 0x1d70 ;  /* 0x00001d7000047802 */ /* 0x000fce0000000f00 */
[----:B0--3--:R-:W-:Y:S05]  /*1d60*/  CALL.REL.NOINC `($__internal_3_$__cuda_sm3x_div_rn_noftz_f32_slowpath) ;  /* 0x0000004400487944 */ /* 0x009fea0003c00000 */
[----:B------:R-:W-:-:S07]  /*1d70*/  IMAD.MOV.U32 R11, RZ, RZ, R2 ;  /* 0x000000ffff0b7224 */ /* 0x000fce00078e0002 */
.L_x_173:
[----:B------:R-:W-:Y:S05]  /*1d80*/  BSYNC.RECONVERGENT B3 ;  /* 0x0000000000037941 */ /* 0x000fea0003800200 */
.L_x_172:
[----:B------:R-:W1:Y:S01]  /*1d90*/  MUFU.RCP R3, R8 ;  /* 0x0000000800037308 */ /* 0x000e620000001000 */
[----:B------:R-:W-:Y:S01]  /*1da0*/  FADD R9, -R0, R9 ;  /* 0x0000000900097221 */ /* 0x000fe20000000100 */
[----:B------:R-:W-:Y:S06]  /*1db0*/  BSSY.RECONVERGENT B3, `(.L_x_174) ;  /* 0x000000d000037945 */ /* 0x000fec0003800200 */
[----:B------:R-:W2:Y:S01]  /*1dc0*/  FCHK P0, R9, R8 ;  /* 0x0000000809007302 */ /* 0x000ea20000000000 */
[----:B-1----:R-:W-:-:S04]  /*1dd0*/  FFMA R16, -R8, R3, 1 ;  /* 0x3f80000008107423 */ /* 0x002fc80000000103 */
[----:B------:R-:W-:-:S04]  /*1de0*/  FFMA R16, R3, R16, R3 ;  /* 0x0000001003107223 */ /* 0x000fc80000000003 */
[----:B------:R-:W-:-:S04]  /*1df0*/  FFMA R3, R16, R9, RZ ;  /* 0x0000000910037223 */ /* 0x000fc800000000ff */
[----:B------:R-:W-:-:S04]  /*1e00*/  FFMA R2, -R8, R3, R9 ;  /* 0x0000000308027223 */ /* 0x000fc80000000109 */
[----:B------:R-:W-:Y:S01]  /*1e10*/  FFMA R16, R16, R2, R3 ;  /* 0x0000000210107223 */ /* 0x000fe20000000003 */
[----:B--2---:R-:W-:Y:S06]  /*1e20*/  @!P0 BRA `(.L_x_175) ;  /* 0x0000000000148947 */ /* 0x004fec0003800000 */
[----:B------:R-:W-:Y:S01]  /*1e30*/  MOV R3, R9 ;  /* 0x0000000900037202 */ /* 0x000fe20000000f00 */
[----:B------:R-:W-:Y:S01]  /*1e40*/  IMAD.MOV.U32 R2, RZ, RZ, R8 ;  /* 0x000000ffff027224 */ /* 0x000fe200078e0008 */
[----:B------:R-:W-:-:S07]  /*1e50*/  MOV R4, 0x1e70 ;  /* 0x00001e7000047802 */ /* 0x000fce0000000f00 */
[----:B0--3--:R-:W-:Y:S05]  /*1e60*/  CALL.REL.NOINC `($__internal_3_$__cuda_sm3x_div_rn_noftz_f32_slowpath) ;  /* 0x0000004400087944 */ /* 0x009fea0003c00000 */
[----:B------:R-:W-:-:S07]  /*1e70*/  MOV R16, R2 ;  /* 0x0000000200107202 */ /* 0x000fce0000000f00 */
.L_x_175:
[----:B------:R-:W-:Y:S05]  /*1e80*/  BSYNC.RECONVERGENT B3 ;  /* 0x0000000000037941 */ /* 0x000fea0003800200 */
.L_x_174:
[----:B------:R-:W-:Y:S01]  /*1e90*/  FADD R8, -R10, UR16 ;  /* 0x000000100a087e21 */ /* 0x000fe20008000100 */
[----:B------:R-:W-:Y:S01]  /*1ea0*/  IMAD.U32 R9, RZ, RZ, UR16 ;  /* 0x00000010ff097e24 */ /* 0x000fe2000f8e00ff */
[----:B------:R-:W-:Y:S02]  /*1eb0*/  BSSY.RECONVERGENT B3, `(.L_x_176) ;  /* 0x000000d000037945 */ /* 0x000fe40003800200 */
[----:B------:R-:W1:Y:S08]  /*1ec0*/  MUFU.RCP R2, R8 ;  /* 0x0000000800027308 */ /* 0x000e700000001000 */
[----:B------:R-:W2:Y:S01]  /*1ed0*/  FCHK P0, R9, R8 ;  /* 0x0000000809007302 */ /* 0x000ea20000000000 */
[----:B-1----:R-:W-:-:S04]  /*1ee0*/  FFMA R3, -R8, R2, 1 ;  /* 0x3f80000008037423 */ /* 0x002fc80000000102 */
[----:B------:R-:W-:-:S04]  /*1ef0*/  FFMA R2, R2, R3, R2 ;  /* 0x0000000302027223 */ /* 0x000fc80000000002 */
[----:B------:R-:W-:-:S04]  /*1f00*/  FFMA R3, R2, UR16, RZ ;  /* 0x0000001002037c23 */ /* 0x000fc800080000ff */
[----:B------:R-:W-:-:S04]  /*1f10*/  FFMA R4, -R8, R3, UR16 ;  /* 0x0000001008047e23 */ /* 0x000fc80008000103 */
[----:B------:R-:W-:Y:S01]  /*1f20*/  FFMA R2, R2, R4, R3 ;  /* 0x0000000402027223 */ /* 0x000fe20000000003 */
[----:B--2---:R-:W-:Y:S06]  /*1f30*/  @!P0 BRA `(.L_x_177) ;  /* 0x0000000000108947 */ /* 0x004fec0003800000 */
[----:B------:R-:W-:Y:S01]  /*1f40*/  MOV R2, R8 ;  /* 0x0000000800027202 */ /* 0x000fe20000000f00 */
[----:B------:R-:W-:Y:S01]  /*1f50*/  IMAD.U32 R3, RZ, RZ, UR16 ;  /* 0x00000010ff037e24 */ /* 0x000fe2000f8e00ff */
[----:B------:R-:W-:-:S07]  /*1f60*/  MOV R4, 0x1f80 ;  /* 0x00001f8000047802 */ /* 0x000fce0000000f00 */
[----:B0--3--:R-:W-:Y:S05]  /*1f70*/  CALL.REL.NOINC `($__internal_3_$__cuda_sm3x_div_rn_noftz_f32_slowpath) ;  /* 0x0000004000c47944 */ /* 0x009fea0003c00000 */
.L_x_177:
[----:B------:R-:W-:Y:S05]  /*1f80*/  BSYNC.RECONVERGENT B3 ;  /* 0x0000000000037941 */ /* 0x000fea0003800200 */
.L_x_176:
[----:B------:R-:W1:Y:S01]  /*1f90*/  LDCU UR4, c[0x0][0x398] ;  /* 0x00007300ff0477ac */ /* 0x000e620008000800 */
[----:B------:R-:W-:Y:S01]  /*1fa0*/  FADD R3, R16, -R11 ;  /* 0x8000000b10037221 */ /* 0x000fe20000000000 */
[----:B------:R-:W-:Y:S01]  /*1fb0*/  BSSY.RECONVERGENT B3, `(.L_x_178) ;  /* 0x0000010000037945 */ /* 0x000fe20003800200 */
[----:B-1----:R-:W-:-:S04]  /*1fc0*/  I2FP.F32.S32 R4, UR4 ;  /* 0x0000000400047c45 */ /* 0x002fc80008201400 */
[----:B------:R-:W1:Y:S08]  /*1fd0*/  MUFU.RCP R9, R4 ;  /* 0x0000000400097308 */ /* 0x000e700000001000 */
[----:B------:R-:W2:Y:S01]  /*1fe0*/  FCHK P0, R3, R4 ;  /* 0x0000000403007302 */ /* 0x000ea20000000000 */
[----:B-1----:R-:W-:-:S04]  /*1ff0*/  FFMA R8, -R4, R9, 1 ;  /* 0x3f80000004087423 */ /* 0x002fc80000000109 */
[----:B------:R-:W-:Y:S01]  /*2000*/  FFMA R28, R9, R8, R9 ;  /* 0x00000008091c7223 */ /* 0x000fe20000000009 */
[----:B0-----:R-:W-:-:S03]  /*2010*/  FMUL R8, R2, R15 ;  /* 0x0000000f02087220 */ /* 0x001fc60000400000 */
[----:B------:R-:W-:-:S04]  /*2020*/  FFMA R9, R3, R28, RZ ;  /* 0x0000001c03097223 */ /* 0x000fc800000000ff */
[----:B------:R-:W-:-:S04]  /*2030*/  FFMA R16, -R4, R9, R3 ;  /* 0x0000000904107223 */ /* 0x000fc80000000103 */
[----:B------:R-:W-:Y:S01]  /*2040*/  FFMA R28, R28, R16, R9 ;  /* 0x000000101c1c7223 */ /* 0x000fe20000000009 */
[----:B------:R-:W-:Y:S01]  /*2050*/  FMUL R9, R2, R14 ;  /* 0x0000000e02097220 */ /* 0x000fe20000400000 */
[----:B--2---:R-:W-:Y:S06]  /*2060*/  @!P0 BRA `(.L_x_179) ;  /* 0x0000000000108947 */ /* 0x004fec0003800000 */
[----:B------:R-:W-:Y:S02]  /*2070*/  MOV R2, R4 ;  /* 0x0000000400027202 */ /* 0x000fe40000000f00 */
[----:B------:R-:W-:-:S07]  /*2080*/  MOV R4, 0x20a0 ;  /* 0x000020a000047802 */ /* 0x000fce0000000f00 */
[----:B---3--:R-:W-:Y:S05]  /*2090*/  CALL.REL.NOINC `($__internal_3_$__cuda_sm3x_div_rn_noftz_f32_slowpath) ;  /* 0x00000040007c7944 */ /* 0x008fea0003c00000 */
[----:B------:R-:W-:-:S07]  /*20a0*/  MOV R28, R2 ;  /* 0x00000002001c7202 */ /* 0x000fce0000000f00 */
.L_x_179:
[----:B------:R-:W-:Y:S05]  /*20b0*/  BSYNC.RECONVERGENT B3 ;  /* 0x0000000000037941 */ /* 0x000fea0003800200 */
.L_x_178:
        /* <DEDUP_REMOVED lines=13> */
[----:B---3--:R-:W-:Y:S05]  /*2190*/  CALL.REL.NOINC `($__internal_3_$__cuda_sm3x_div_rn_noftz_f32_slowpath) ;  /* 0x00000040003c7944 */ /* 0x008fea0003c00000 */
[----:B------:R-:W-:-:S07]  /*21a0*/  IMAD.MOV.U32 R25, RZ, RZ, R2 ;  /* 0x000000ffff197224 */ /* 0x000fce00078e0002 */
.L_x_181:
[----:B------:R-:W-:Y:S05]  /*21b0*/  BSYNC.RECONVERGENT B3 ;  /* 0x0000000000037941 */ /* 0x000fea0003800200 */
.L_x_180:
        /* <DEDUP_REMOVED lines=23> */
[----:B---3--:R-:W-:Y:S05]  /*2330*/  CALL.REL.NOINC `($__internal_3_$__cuda_sm3x_div_rn_noftz_f32_slowpath) ;  /* 0x0000003c00d47944 */ /* 0x008fea0003c00000 */
.L_x_185:
[----:B------:R-:W-:Y:S05]  /*2340*/  BSYNC.RECONVERGENT B4 ;  /* 0x0000000000047941 */ /* 0x000fea0003800200 */
.L_x_184:
        /* <DEDUP_REMOVED lines=13> */
[----:B---3--:R-:W-:Y:S05]  /*2420*/  CALL.REL.NOINC `($__internal_3_$__cuda_sm3x_div_rn_noftz_f32_slowpath) ;  /* 0x0000003c00987944 */ /* 0x008fea0003c00000 */
.L_x_187:
[----:B------:R-:W-:Y:S05]  /*2430*/  BSYNC.RECONVERGENT B4 ;  /* 0x0000000000047941 */ /* 0x000fea0003800200 */
.L_x_186:
[----:B------:R-:W0:Y:S01]  /*2440*/  MUFU.RCP R17, R6 ;  /* 0x0000000600117308 */ /* 0x000e220000001000 */
[----:B------:R-:W-:Y:S01]  /*2450*/  FADD R3, -R13, R2 ;  /* 0x000000020d037221 */ /* 0x000fe20000000100 */
[----:B------:R-:W-:Y:S06]  /*2460*/  BSSY.RECONVERGENT B4, `(.L_x_188) ;  /* 0x000000b000047945 */ /* 0x000fec0003800200 */
        /* <DEDUP_REMOVED lines=9> */
[----:B---3--:R-:W-:Y:S05]  /*2500*/  CALL.REL.NOINC `($__internal_3_$__cuda_sm3x_div_rn_noftz_f32_slowpath) ;  /* 0x0000003c00607944 */ /* 0x008fea0003c00000 */
.L_x_189:
[----:B------:R-:W-:Y:S05]  /*2510*/  BSYNC.RECONVERGENT B4 ;  /* 0x0000000000047941 */ /* 0x000fea0003800200 */
.L_x_188:
[----:B------:R0:W1:Y:S01]  /*2520*/  F2I.FLOOR.NTZ R24, R2 ;  /* 0x0000000200187305 */ /* 0x0000620000207100 */
[----:B------:R-:W-:Y:S01]  /*2530*/  IMAD.MOV.U32 R22, RZ, RZ, RZ ;  /* 0x000000ffff167224 */ /* 0x000fe200078e00ff */
[----:B------:R-:W-:Y:S06]  /*2540*/  BRA `(.L_x_190) ;  /* 0x0000000000407947 */ /* 0x000fec0003800000 */
.L_x_183:
        /* <DEDUP_REMOVED lines=12> */
[----:B---3--:R-:W-:Y:S05]  /*2610*/  CALL.REL.NOINC `($__internal_3_$__cuda_sm3x_div_rn_noftz_f32_slowpath) ;  /* 0x0000003c001c7944 */ /* 0x008fea0003c00000 */
.L_x_192:
[----:B------:R-:W-:Y:S05]  /*2620*/  BSYNC.RECONVERGENT B4 ;  /* 0x0000000000047941 */ /* 0x000fea0003800200 */
.L_x_191:
[----:B------:R2:W4:Y:S01]  /*2630*/  F2I.FLOOR.NTZ R22, R2 ;  /* 0x0000000200167305 */ /* 0x0005220000207100 */
[----:B------:R-:W-:-:S07]  /*2640*/  HFMA2 R24, -RZ, RZ, 0, 0 ;  /* 0x00000000ff187431 */ /* 0x000fce00000001ff */
.L_x_190:
[----:B------:R-:W-:Y:S05]  /*2650*/  BSYNC.RECONVERGENT B3 ;  /* 0x0000000000037941 */ /* 0x000fea0003800200 */
.L_x_182:
[----:B-1----:R-:W-:Y:S01]  /*2660*/  ISETP.GE.AND P0, PT, R24, UR6, PT ;  /* 0x0000000618007c0c */ /* 0x002fe2000bf06270 */
[----:B------:R-:W1:-:S12]  /*2670*/  LDCU UR4, c[0x0][0x398] ;  /* 0x00007300ff0477ac */ /* 0x000e580008000800 */
[----:B------:R-:W5:Y:S01]  /*2680*/  @!P0 S2R R3, SR_CgaCtaId ;  /* 0x0000000000038919 */ /* 0x000f620000008800 */
[----:B0-2---:R-:W-:-:S05]  /*2690*/  @!P0 MOV R2, 0x400 ;  /* 0x0000040000028802 */ /* 0x005fca0000000f00 */
[----:B------:R-:W-:-:S05]  /*26a0*/  @!P0 VIADD R2, R2, 0xc00 ;  /* 0x00000c0002028836 */ /* 0x000fca0000000000 */
[----:B-----5:R-:W-:Y:S02]  /*26b0*/  @!P0 LEA R3, R3, R2, 0x18 ;  /* 0x0000000203038211 */ /* 0x020fe400078ec0ff */
[----:B----4-:R-:W-:Y:S02]  /*26c0*/  IADD3 R2, PT, PT, R22, 0x1, RZ ;  /* 0x0000000116027810 */ /* 0x010fe40007ffe0ff */
[----:B------:R-:W-:Y:S02]  /*26d0*/  @!P0 LEA R3, R24, R3, 0x2 ;  /* 0x0000000318038211 */ /* 0x000fe400078e10ff */
[----:B------:R-:W-:-:S03]  /*26e0*/  I2FP.F32.S32 R2, R2 ;  /* 0x0000000200027245 */ /* 0x000fc60000201400 */
[----:B------:R2:W4:Y:S01]  /*26f0*/  @!P0 LDS R30, [R3+0x4] ;  /* 0x00000400031e8984 */ /* 0x0005220000000800 */
[----:B-1----:R-:W-:Y:S01]  /*2700*/  ISETP.GE.OR P0, PT, R22, UR4, P0 ;  /* 0x0000000416007c0c */ /* 0x002fe20008706670 */
[----:B------:R-:W-:-:S12]  /*2710*/  FFMA R21, R2, R28, R11 ;  /* 0x0000001c02157223 */ /* 0x000fd8000000000b */
[----:B--2---:R-:W-:Y:S05]  /*2720*/  @P0 BRA `(.L_x_171) ;  /* 0x0000000c00a80947 */ /* 0x004fea0003800000 */
[----:B------:R-:W0:Y:S01]  /*2730*/  I2F.F64 R2, R22 ;  /* 0x0000001600027312 */ /* 0x000e220000201c00 */
[----:B------:R-:W-:Y:S01]  /*2740*/  FMUL R10, R10, UR16 ;  /* 0x000000100a0a7c20 */ /* 0x000fe20008400000 */
[----:B0-----:R-:W-:-:S08]  /*2750*/  DADD R2, R2, 0.5 ;  /* 0x3fe0000002027429 */ /* 0x001fd00000000000 */
[----:B---3--:R-:W-:-:S06]  /*2760*/  DFMA R2, R44, R2, R36 ;  /* 0x000000022c02722b */ /* 0x008fcc0000000024 */
[----:B------:R0:W1:Y:S05]  /*2770*/  F2F.F32.F64 R23, R2 ;  /* 0x0000000200177310 */ /* 0x00006a0000301000 */
.L_x_218:
[----:B--2---:R-:W2:Y:S01]  /*2780*/  S2UR UR8, SR_CgaCtaId ;  /* 0x00000000000879c3 */ /* 0x004ea20000008800 */
[----:B------:R-:W-:Y:S01]  /*2790*/  UMOV UR4, 0x400 ;  /* 0x0000040000047882 */ /* 0x000fe20000000000 */
[----:B------:R-:W-:Y:S01]  /*27a0*/  BSSY.RECONVERGENT B3, `(.L_x_193) ;  /* 0x000001f000037945 */ /* 0x000fe20003800200 */
[----:B------:R-:W-:Y:S01]  /*27b0*/  UIADD3 UR7, UPT, UPT, UR4, 0x400, URZ ;  /* 0x0000040004077890 */ /* 0x000fe2000fffe0ff */
[----:B------:R-:W-:Y:S01]  /*27c0*/  IMAD.MOV.U32 R20, RZ, RZ, R21 ;  /* 0x000000ffff147224 */ /* 0x000fe200078e0015 */
[----:B------:R-:W-:Y:S01]  /*27d0*/  UIADD3 UR4, UPT, UPT, UR4, 0x800, URZ ;  /* 0x0000080004047890 */ /* 0x000fe2000fffe0ff */
[----:B------:R-:W-:Y:S02]  /*27e0*/  MOV R19, R24 ;  /* 0x0000001800137202 */ /* 0x000fe40000000f00 */
[----:B------:R-:W-:Y:S01]  /*27f0*/  MOV R17, RZ ;  /* 0x000000ff00117202 */ /* 0x000fe20000000f00 */
[----:B--2---:R-:W-:Y:S02]  /*2800*/  ULEA UR7, UR8, UR7, 0x18 ;  /* 0x0000000708077291 */ /* 0x004fe4000f8ec0ff */
[----:B------:R-:W-:-:S04]  /*2810*/  ULEA UR4, UR8, UR4, 0x18 ;  /* 0x0000000408047291 */ /* 0x000fc8000f8ec0ff */
[C---:B0-----:R-:W-:Y:S02]  /*2820*/  LEA R2, R24.reuse, UR7, 0x2 ;  /* 0x0000000718027c11 */ /* 0x041fe4000f8e10ff */
[----:B------:R-:W-:-:S03]  /*2830*/  LEA R4, R24, UR4, 0x2 ;  /* 0x0000000418047c11 */ /* 0x000fc6000f8e10ff */
[----:B------:R-:W0:Y:S04]  /*2840*/  LDS R3, [R2] ;  /* 0x0000000002037984 */ /* 0x000e280000000800 */
[----:B------:R-:W2:Y:S01]  /*2850*/  LDS R4, [R4] ;  /* 0x0000000004047984 */ /* 0x000ea20000000800 */
[----:B0-----:R-:W-:-:S04]  /*2860*/  FMNMX R18, R8, R3, !PT ;  /* 0x0000000308127209 */ /* 0x001fc80007800000 */
[----:B------:R-:W-:Y:S02]  /*2870*/  FSETP.NEU.AND P0, PT, R18, R8, PT ;  /* 0x000000081200720b */ /* 0x000fe40003f0d000 */
[----:B--2---:R-:W-:-:S11]  /*2880*/  FMNMX R11, R9, R4, PT ;  /* 0x00000004090b7209 */ /* 0x004fd60003800000 */
[----:B-1----:R-:W-:Y:S05]  /*2890*/  @!P0 BRA `(.L_x_194) ;  /* 0x00000000003c8947 */ /* 0x002fea0003800000 */
[----:B------:R-:W0:Y:S01]  /*28a0*/  MUFU.RCP R2, R25 ;  /* 0x0000001900027308 */ /* 0x000e220000001000 */
[----:B------:R-:W-:Y:S01]  /*28b0*/  FADD R3, -R8, R18 ;  /* 0x0000001208037221 */ /* 0x000fe20000000100 */
[----:B------:R-:W-:Y:S06]  /*28c0*/  BSSY.RECONVERGENT B4, `(.L_x_195) ;  /* 0x000000b000047945 */ /* 0x000fec0003800200 */
[----:B------:R-:W2:Y:S01]  /*28d0*/  FCHK P0, R3, R25 ;  /* 0x0000001903007302 */ /* 0x000ea20000000000 */
[----:B0-----:R-:W-:-:S04]  /*28e0*/  FFMA R17, R2, -R25, 1 ;  /* 0x3f80000002117423 */ /* 0x001fc80000000819 */
[----:B------:R-:W-:-:S04]  /*28f0*/  FFMA R2, R2, R17, R2 ;  /* 0x0000001102027223 */ /* 0x000fc80000000002 */
[----:B------:R-:W-:-:S04]  /*2900*/  FFMA R4, R3, R2, RZ ;  /* 0x0000000203047223 */ /* 0x000fc800000000ff */
[----:B------:R-:W-:-:S04]  /*2910*/  FFMA R17, R4, -R25, R3 ;  /* 0x8000001904117223 */ /* 0x000fc80000000003 */
[----:B------:R-:W-:Y:S01]  /*2920*/  FFMA R2, R2, R17, R4 ;  /* 0x0000001102027223 */ /* 0x000fe20000000004 */
[----:B--2---:R-:W-:Y:S06]  /*2930*/  @!P0 BRA `(.L_x_196) ;  /* 0x00000000000c8947 */ /* 0x004fec0003800000 */
[----:B------:R-:W-:Y:S01]  /*2940*/  IMAD.MOV.U32 R2, RZ, RZ, R25 ;  /* 0x000000ffff027224 */ /* 0x000fe200078e0019 */
[----:B------:R-:W-:-:S07]  /*2950*/  MOV R4, 0x2970 ;  /* 0x0000297000047802 */ /* 0x000fce0000000f00 */
[----:B-1--4-:R-:W-:Y:S05]  /*2960*/  CALL.REL.NOINC `($__internal_3_$__cuda_sm3x_div_rn_noftz_f32_slowpath) ;  /* 0x0000003800487944 */ /* 0x012fea0003c00000 */
.L_x_196:
[----:B------:R-:W-:Y:S05]  /*2970*/  BSYNC.RECONVERGENT B4 ;  /* 0x0000000000047941 */ /* 0x000fea0003800200 */
.L_x_195:
[----:B------:R0:W2:Y:S02]  /*2980*/  F2I.FLOOR.NTZ R17, R2 ;  /* 0x0000000200117305 */ /* 0x0000a40000207100 */
.L_x_194:
[----:B------:R-:W-:Y:S05]  /*2990*/  BSYNC.RECONVERGENT B3 ;  /* 0x0000000000037941 */ /* 0x000fea0003800200 */
.L_x_193:
[----:B----4-:R-:W-:Y:S01]  /*29a0*/  FSETP.GEU.AND P0, PT, R21, R30, PT ;  /* 0x0000001e1500720b */ /* 0x010fe20003f0e000 */
[----:B------:R-:W-:Y:S01]  /*29b0*/  BSSY B3, `(.L_x_197) ;  /* 0x00000bd000037945 */ /* 0x000fe20003800000 */
[----:B0-2---:R-:W-:-:S04]  /*29c0*/  IADD3 R2, PT, PT, R17, 0x1, RZ ;  /* 0x0000000111027810 */ /* 0x005fc80007ffe0ff */
[----:B------:R-:W-:-:S05]  /*29d0*/  I2FP.F32.S32 R3, R2 ;  /* 0x0000000200037245 */ /* 0x000fca0000201400 */
[----:B------:R-:W-:Y:S02]  /*29e0*/  FFMA R16, R3, R25, R8 ;  /* 0x0000001903107223 */ /* 0x000fe40000000008 */
[----:B------:R-:W-:Y:S05]  /*29f0*/  @P0 BRA `(.L_x_198) ;  /* 0x0000000400680947 */ /* 0x000fea0003800000 */
[----:B------:R-:W-:Y:S01]  /*2a00*/  FMUL R32, R25, R28 ;  /* 0x0000001c19207220 */ /* 0x000fe20000400000 */
[----:B------:R-:W-:Y:S01]  /*2a10*/  FADD R3, R21, -R26 ;  /* 0x8000001a15037221 */ /* 0x000fe20000000000 */
[----:B------:R-:W-:Y:S02]  /*2a20*/  BSSY.RECONVERGENT B4, `(.L_x_199) ;  /* 0x000000d000047945 */ /* 0x000fe40003800200 */
[----:B------:R-:W0:Y:S08]  /*2a30*/  MUFU.RCP R2, R32 ;  /* 0x0000002000027308 */ /* 0x000e300000001000 */
        /* <DEDUP_REMOVED lines=9> */
[----:B-1----:R-:W-:Y:S05]  /*2ad0*/  CALL.REL.NOINC `($__internal_3_$__cuda_sm3x_div_rn_noftz_f32_slowpath) ;  /* 0x0000003400ec7944 */ /* 0x002fea0003c00000 */
[----:B------:R-:W-:-:S07]  /*2ae0*/  IMAD.MOV.U32 R19, RZ, RZ, R2 ;  /* 0x000000ffff137224 */ /* 0x000fce00078e0002 */
.L_x_200:
[----:B------:R-:W-:Y:S05]  /*2af0*/  BSYNC.RECONVERGENT B4 ;  /* 0x0000000000047941 */ /* 0x000fea0003800200 */
.L_x_199:
        /* <DEDUP_REMOVED lines=14> */
[----:B------:R-:W-:Y:S05]  /*2be0*/  CALL.REL.NOINC `($__internal_3_$__cuda_sm3x_div_rn_noftz_f32_slowpath) ;  /* 0x0000003400a87944 */ /* 0x000fea0003c00000 */
.L_x_202:
[----:B------:R-:W-:Y:S05]  /*2bf0*/  BSYNC.RECONVERGENT B4 ;  /* 0x0000000000047941 */ /* 0x000fea0003800200 */
.L_x_201:
[----:B------:R-:W0:Y:S01]  /*2c00*/  LDCU UR4, c[0x0][0x3c4] ;  /* 0x00007880ff0477ac */ /* 0x000e220008000800 */
[----:B------:R-:W-:Y:S01]  /*2c10*/  BSSY.RECONVERGENT B4, `(.L_x_203) ;  /* 0x000000f000047945 */ /* 0x000fe20003800200 */
[----:B0-----:R-:W-:-:S04]  /*2c20*/  FADD R2, -R2, UR4 ;  /* 0x0000000402027e21 */ /* 0x001fc80008000100 */
        /* <DEDUP_REMOVED lines=12> */
[----:B------:R-:W-:Y:S05]  /*2cf0*/  CALL.REL.NOINC `($__internal_3_$__cuda_sm3x_div_rn_noftz_f32_slowpath) ;  /* 0x0000003400647944 */ /* 0x000fea0003c00000 */
.L_x_204:
[----:B------:R-:W-:Y:S05]  /*2d00*/  BSYNC.RECONVERGENT B4 ;  /* 0x0000000000047941 */ /* 0x000fea0003800200 */
.L_x_203:
[----:B------:R-:W0:Y:S01]  /*2d10*/  LDC R4, c[0x0][0x3a0] ;  /* 0x0000e800ff047b82 */ /* 0x000e220000000800 */
[----:B------:R-:W-:Y:S01]  /*2d20*/  BSSY B0, `(.L_x_205) ;  /* 0x0000021000007945 */ /* 0x000fe20003800000 */
[----:B------:R-:W-:Y:S01]  /*2d30*/  FMUL R34, R2, R19 ;  /* 0x0000001302227220 */ /* 0x000fe20000400000 */
[----:B0-----:R-:W-:-:S04]  /*2d40*/  ISETP.GE.AND P0, PT, R17, R4, PT ;  /* 0x000000041100720c */ /* 0x001fc80003f06270 */
[----:B------:R-:W-:-:S13]  /*2d50*/  FSETP.GEU.OR P0, PT, R18, R11, P0 ;  /* 0x0000000b1200720b */ /* 0x000fda000070e400 */
[----:B------:R-:W-:Y:S05]  /*2d60*/  @P0 BRA `(.L_x_206) ;  /* 0x0000000000700947 */ /* 0x000fea0003800000 */
[----:B------:R-:W0:Y:S01]  /*2d70*/  S2UR UR7, SR_CgaCtaId ;  /* 0x00000000000779c3 */ /* 0x000e220000008800 */
[----:B------:R-:W-:Y:S01]  /*2d80*/  UMOV UR4, 0x400 ;  /* 0x0000040000047882 */ /* 0x000fe20000000000 */
[----:B------:R-:W-:Y:S01]  /*2d90*/  SHF.R.S32.HI R38, RZ, 0x1f, R22 ;  /* 0x0000001fff267819 */ /* 0x000fe20000011416 */
[----:B0-----:R-:W-:-:S06]  /*2da0*/  ULEA UR4, UR7, UR4, 0x18 ;  /* 0x0000000407047291 */ /* 0x001fcc000f8ec0ff */
[----:B------:R-:W-:-:S05]  /*2db0*/  LEA R2, R24, UR4, 0x2 ;  /* 0x0000000418027c11 */ /* 0x000fca000f8e10ff */
[----:B------:R0:W1:Y:S02]  /*2dc0*/  LDS R19, [R2] ;  /* 0x0000000002137984 */ /* 0x0000640000000800 */
.L_x_207:
[----:B------:R-:W-:Y:S05]  /*2dd0*/  YIELD ;  /* 0x0000000000007946 */ /* 0x000fea0003800000 */
[----:B--2---:R-:W2:Y:S01]  /*2de0*/  LDCU.64 UR18, c[0x0][0x398] ;  /* 0x00007300ff1277ac */ /* 0x004ea20008000a00 */
[----:B0-----:R-:W-:Y:S01]  /*2df0*/  IMAD R2, R4, UR5, R17 ;  /* 0x0000000504027c24 */ /* 0x001fe2000f8e0211 */
[----:B------:R-:W-:Y:S01]  /*2e00*/  FSETP.GT.AND P0, PT, R16, R11, PT ;  /* 0x0000000b1000720b */ /* 0x000fe20003f04000 */
[----:B------:R-:W0:Y:S03]  /*2e10*/  LDCU.64 UR8, c[0x0][0x380] ;  /* 0x00007000ff0877ac */ /* 0x000e260008000a00 */
[----:B------:R-:W-:-:S02]  /*2e20*/  FSEL R26, R11, R16, P0 ;  /* 0x000000100b1a7208 */ /* 0x000fc40000000000 */
[----:B------:R-:W-:-:S03]  /*2e30*/  IADD3 R17, PT, PT, R17, 0x1, RZ ;  /* 0x0000000111117810 */ /* 0x000fc60007ffe0ff */
[----:B------:R-:W-:Y:S01]  /*2e40*/  FADD R3, R26, -R18 ;  /* 0x800000121a037221 */ /* 0x000fe20000000000 */
[----:B--2---:R-:W-:-:S03]  /*2e50*/  IMAD R2, R2, UR19, R7 ;  /* 0x0000001302027c24 */ /* 0x004fc6000f8e0207 */
[----:B------:R-:W-:Y:S01]  /*2e60*/  FMUL R16, R34, R3 ;  /* 0x0000000322107220 */ /* 0x000fe20000400000 */
[----:B------:R-:W-:-:S05]  /*2e70*/  IMAD R31, R2, UR18, RZ ;  /* 0x00000012021f7c24 */ /* 0x000fca000f8e02ff */
[----:B------:R-:W-:-:S04]  /*2e80*/  IADD3 R32, P0, PT, R31, R22, RZ ;  /* 0x000000161f207210 */ /* 0x000fc80007f1e0ff */
[----:B------:R-:W-:Y:S02]  /*2e90*/  LEA.HI.X.SX32 R31, R31, R38, 0x1, P0 ;  /* 0x000000261f1f7211 */ /* 0x000fe400000f0eff */
[----:B0-----:R-:W-:Y:S02]  /*2ea0*/  LEA R2, P0, R32, UR8, 0x2 ;  /* 0x0000000820027c11 */ /* 0x001fe4000f8010ff */
[----:B------:R-:W-:Y:S02]  /*2eb0*/  FSETP.LT.AND P1, PT, R26, R11, PT ;  /* 0x0000000b1a00720b */ /* 0x000fe40003f21000 */
[----:B------:R-:W-:Y:S01]  /*2ec0*/  LEA.HI.X R3, R32, UR9, R31, 0x2, P0 ;  /* 0x0000000920037c11 */ /* 0x000fe200080f141f */
[----:B-1----:R-:W-:Y:S01]  /*2ed0*/  FMUL R31, R16, R19 ;  /* 0x00000013101f7220 */ /* 0x002fe20000400000 */
[----:B------:R-:W-:Y:S01]  /*2ee0*/  ISETP.GE.AND P0, PT, R17, R4, PT ;  /* 0x000000041100720c */ /* 0x000fe20003f06270 */
[----:B------:R-:W-:-:S03]  /*2ef0*/  FADD R16, R26, R25 ;  /* 0x000000191a107221 */ /* 0x000fc60000000000 */
[----:B------:R2:W-:Y:S01]  /*2f00*/  REDG.E.ADD.F32.FTZ.RN.STRONG.GPU desc[UR10][R2.64], R31 ;  /* 0x0000001f020079a6 */ /* 0x0005e2000c12f30a */
[----:B------:R-:W-:-:S08]  /*2f10*/  MOV R18, R26 ;  /* 0x0000001a00127202 */ /* 0x000fd00000000f00 */
[----:B------:R-:W-:Y:S05]  /*2f20*/  @!P0 BRA P1, `(.L_x_207) ;  /* 0xfffffffc00a88947 */ /* 0x000fea000083ffff */
.L_x_206:
[----:B------:R-:W-:Y:S05]  /*2f30*/  BSYNC B0 ;  /* 0x0000000000007941 */ /* 0x000fea0003800000 */
.L_x_205:
[----:B------:R-:W0:Y:S01]  /*2f40*/  LDCU UR4, c[0x0][0x3b0] ;  /* 0x00007600ff0477ac */ /* 0x000e220008000800 */
[----:B------:R-:W-:Y:S01]  /*2f50*/  FADD R21, R21, R28 ;  /* 0x0000001c15157221 */ /* 0x000fe20000000000 */
[----:B------:R-:W-:Y:S01]  /*2f60*/  IMAD.MOV.U32 R26, RZ, RZ, R20 ;  /* 0x000000ffff1a7224 */ /* 0x000fe200078e0014 */
[----:B------:R-:W-:Y:S01]  /*2f70*/  IADD3 R22, PT, PT, R22, 0x1, RZ ;  /* 0x0000000116167810 */ /* 0x000fe20007ffe0ff */
[----:B0-----:R-:W-:Y:S01]  /*2f80*/  FADD R23, R23, UR4 ;  /* 0x0000000417177e21 */ /* 0x001fe20008000000 */
[----:B------:R-:W-:Y:S06]  /*2f90*/  BRA `(.L_x_208) ;  /* 0x0000000400787947 */ /* 0x000fec0003800000 */
.L_x_198:
        /* <DEDUP_REMOVED lines=15> */
.L_x_210:
[----:B------:R-:W-:Y:S05]  /*3090*/  BSYNC.RECONVERGENT B4 ;  /* 0x0000000000047941 */ /* 0x000fea0003800200 */
.L_x_209:
        /* <DEDUP_REMOVED lines=13> */
[----:B------:R-:W-:Y:S02]  /*3170*/  MOV R4, 0x31a0 ;  /* 0x000031a000047802 */ /* 0x000fe40000000f00 */
[----:B0-----:R-:W-:-:S07]  /*3180*/  MOV R2, UR4 ;  /* 0x0000000400027c02 */ /* 0x001fce0008000f00 */
[----:B------:R-:W-:Y:S05]  /*3190*/  CALL.REL.NOINC `($__internal_3_$__cuda_sm3x_div_rn_noftz_f32_slowpath) ;  /* 0x00000030003c7944 */ /* 0x000fea0003c00000 */
.L_x_212:
[----:B------:R-:W-:Y:S05]  /*31a0*/  BSYNC.RECONVERGENT B4 ;  /* 0x0000000000047941 */ /* 0x000fea0003800200 */
.L_x_211:
        /* <DEDUP_REMOVED lines=15> */
[----:B------:R-:W-:Y:S05]  /*32a0*/  CALL.REL.NOINC `($__internal_3_$__cuda_sm3x_div_rn_noftz_f32_slowpath) ;  /* 0x0000002c00f87944 */ /* 0x000fea0003c00000 */
.L_x_214:
[----:B------:R-:W-:Y:S05]  /*32b0*/  BSYNC.RECONVERGENT B4 ;  /* 0x0000000000047941 */ /* 0x000fea0003800200 */
.L_x_213:
        /* <DEDUP_REMOVED lines=10> */
[----:B------:R-:W-:-:S06]  /*3360*/  LEA R31, R24, UR4, 0x2 ;  /* 0x00000004181f7c11 */ /* 0x000fcc000f8e10ff */
[----:B------:R-:W0:Y:S02]  /*3370*/  LDS R31, [R31] ;  /* 0x000000001f1f7984 */ /* 0x000e240000000800 */
.L_x_217:
[----:B------:R-:W-:Y:S05]  /*3380*/  YIELD ;  /* 0x0000000000007946 */ /* 0x000fea0003800000 */
[----:B-1----:R-:W1:Y:S01]  /*3390*/  LDCU.64 UR8, c[0x0][0x398] ;  /* 0x00007300ff0877ac */ /* 0x002e620008000a00 */
[----:B------:R-:W-:Y:S01]  /*33a0*/  IMAD R2, R4, UR5, R17 ;  /* 0x0000000504027c24 */ /* 0x000fe2000f8e0211 */
[----:B------:R-:W-:Y:S01]  /*33b0*/  FSETP.GT.AND P0, PT, R16, R11, PT ;  /* 0x0000000b1000720b */ /* 0x000fe20003f04000 */
[----:B------:R-:W2:Y:S03]  /*33c0*/  LDCU.64 UR18, c[0x0][0x380] ;  /* 0x00007000ff1277ac */ /* 0x000ea60008000a00 */
[----:B------:R-:W-:-:S02]  /*33d0*/  FSEL R32, R11, R16, P0 ;  /* 0x000000100b207208 */ /* 0x000fc40000000000 */
[----:B------:R-:W-:-:S03]  /*33e0*/  IADD3 R17, PT, PT, R17, 0x1, RZ ;  /* 0x0000000111117810 */ /* 0x000fc60007ffe0ff */
[----:B------:R-:W-:Y:S01]  /*33f0*/  FADD R33, R32, -R18 ;  /* 0x8000001220217221 */ /* 0x000fe20000000000 */
[----:B-1----:R-:W-:Y:S01]  /*3400*/  IMAD R2, R2, UR9, R7 ;  /* 0x0000000902027c24 */ /* 0x002fe2000f8e0207 */
[----:B------:R-:W-:Y:S02]  /*3410*/  FSETP.LT.AND P1, PT, R32, R11, PT ;  /* 0x0000000b2000720b */ /* 0x000fe40003f21000 */
[----:B------:R-:W-:Y:S01]  /*3420*/  FMUL R16, R33, R20 ;  /* 0x0000001421107220 */ /* 0x000fe20000400000 */
[----:B------:R-:W-:-:S03]  /*3430*/  IMAD R35, R2, UR8, RZ ;  /* 0x0000000802237c24 */ /* 0x000fc6000f8e02ff */
[----:B0-----:R-:W-:Y:S02]  /*3440*/  FMUL R33, R16, R31 ;  /* 0x0000001f10217220 */ /* 0x001fe40000400000 */
[----:B------:R-:W-:-:S04]  /*3450*/  IADD3 R3, P0, PT, R35, R22, RZ ;  /* 0x0000001623037210 */ /* 0x000fc80007f1e0ff */
[----:B------:R-:W-:Y:S02]  /*3460*/  LEA.HI.X.SX32 R18, R35, R26, 0x1, P0 ;  /* 0x0000001a23127211 */ /* 0x000fe400000f0eff */
[----:B--2---:R-:W-:-:S04]  /*3470*/  LEA R2, P0, R3, UR18, 0x2 ;  /* 0x0000001203027c11 */ /* 0x004fc8000f8010ff */
[----:B------:R-:W-:Y:S02]  /*3480*/  LEA.HI.X R3, R3, UR19, R18, 0x2, P0 ;  /* 0x0000001303037c11 */ /* 0x000fe400080f1412 */
[----:B------:R-:W-:-:S03]  /*3490*/  ISETP.GE.AND P0, PT, R17, R4, PT ;  /* 0x000000041100720c */ /* 0x000fc60003f06270 */
[----:B------:R1:W-:Y:S01]  /*34a0*/  REDG.E.ADD.F32.FTZ.RN.STRONG.GPU desc[UR10][R2.64], R33 ;  /* 0x00000021020079a6 */ /* 0x0003e2000c12f30a */
[----:B------:R-:W-:Y:S01]  /*34b0*/  FADD R16, R32, R25 ;  /* 0x0000001920107221 */ /* 0x000fe20000000000 */
[----:B------:R-:W-:-:S08]  /*34c0*/  IMAD.MOV.U32 R18, RZ, RZ, R32 ;  /* 0x000000ffff127224 */ /* 0x000fd000078e0020 */
[----:B------:R-:W-:Y:S05]  /*34d0*/  @!P0 BRA P1, `(.L_x_217) ;  /* 0xfffffffc00a88947 */ /* 0x000fea000083ffff */
.L_x_216:
[----:B------:R-:W-:Y:S05]  /*34e0*/  BSYNC B0 ;  /* 0x0000000000007941 */ /* 0x000fea0003800000 */
.L_x_215:
[----:B------:R-:W-:Y:S02]  /*34f0*/  IADD3 R24, PT, PT, R24, 0x1, RZ ;  /* 0x0000000118187810 */ /* 0x000fe40007ffe0ff */
[----:B------:R-:W-:Y:S02]  /*3500*/  MOV R26, R30 ;  /* 0x0000001e001a7202 */ /* 0x000fe40000000f00 */
[----:B------:R-:W-:-:S13]  /*3510*/  ISETP.GE.AND P0, PT, R24, UR6, PT ;  /* 0x0000000618007c0c */ /* 0x000fda000bf06270 */
[----:B-1----:R-:W0:Y:S01]  /*3520*/  @!P0 S2R R3, SR_CgaCtaId ;  /* 0x0000000000038919 */ /* 0x002e220000008800 */
[----:B------:R-:W-:-:S04]  /*3530*/  @!P0 MOV R2, 0x400 ;  /* 0x0000040000028802 */ /* 0x000fc80000000f00 */
[----:B------:R-:W-:-:S04]  /*3540*/  @!P0 IADD3 R2, PT, PT, R2, 0xc00, RZ ;  /* 0x00000c0002028810 */ /* 0x000fc80007ffe0ff */
[----:B0-----:R-:W-:-:S05]  /*3550*/  @!P0 LEA R2, R3, R2, 0x18 ;  /* 0x0000000203028211 */ /* 0x001fca00078ec0ff */
[----:B------:R-:W-:-:S05]  /*3560*/  @!P0 IMAD R2, R19, 0x4, R2 ;  /* 0x0000000413028824 */ /* 0x000fca00078e0202 */
[----:B------:R0:W1:Y:S02]  /*3570*/  @!P0 LDS R30, [R2+0x8] ;  /* 0x00000800021e8984 */ /* 0x0000640000000800 */
.L_x_208:
[----:B------:R-:W-:Y:S05]  /*3580*/  BSYNC B3 ;  /* 0x0000000000037941 */ /* 0x000fea0003800000 */
.L_x_197:
[----:B------:R-:W3:Y:S01]  /*3590*/  LDCU UR4, c[0x0][0x398] ;  /* 0x00007300ff0477ac */ /* 0x000ee20008000800 */
[----:B------:R-:W-:Y:S02]  /*35a0*/  ISETP.GE.AND P0, PT, R24, UR6, PT ;  /* 0x0000000618007c0c */ /* 0x000fe4000bf06270 */
[----:B---3--:R-:W-:-:S13]  /*35b0*/  ISETP.LT.AND P1, PT, R22, UR4, PT ;  /* 0x0000000416007c0c */ /* 0x008fda000bf21270 */
[----:B------:R-:W-:Y:S05]  /*35c0*/  @!P0 BRA P1, `(.L_x_218) ;  /* 0xfffffff0006c8947 */ /* 0x000fea000083ffff */
.L_x_171:
[----:B------:R-:W-:Y:S05]  /*35d0*/  BSYNC B2 ;  /* 0x0000000000027941 */ /* 0x000fea0003800000 */
.L_x_170:
[----:B------:R-:W5:Y:S01]  /*35e0*/  LDCU UR4, c[0x0][0x39c] ;  /* 0x00007380ff0477ac */ /* 0x000f620008000800 */
[----:B0-2---:R-:W-:-:S05]  /*35f0*/  MOV R2, UR12 ;  /* 0x0000000c00027c02 */ /* 0x005fca0008000f00 */
[C---:B------:R-:W-:Y:S02]  /*3600*/  IMAD R2, R27.reuse, R2, UR12 ;  /* 0x0000000c1b027e24 */ /* 0x040fe4000f8e0202 */
[----:B------:R-:W-:-:S03]  /*3610*/  VIADD R27, R27, 0x1 ;  /* 0x000000011b1b7836 */ /* 0x000fc60000000000 */
[----:B-----5:R-:W-:-:S13]  /*3620*/  ISETP.GE.U32.AND P0, PT, R2, UR4, PT ;  /* 0x0000000402007c0c */ /* 0x020fda000bf06070 */
[----:B------:R-:W-:Y:S05]  /*3630*/  @!P0 BRA `(.L_x_219) ;  /* 0xffffffe400548947 */ /* 0x000fea000383ffff */
[----:B------:R-:W-:Y:S05]  /*3640*/  EXIT ;  /* 0x000000000000794d */ /* 0x000fea0003800000 */
.L_x_158:
        /* <DEDUP_REMOVED lines=21> */
.L_x_221:
[----:B------:R-:W0:Y:S01]  /*37a0*/  S2UR UR8, SR_CgaCtaId ;  /* 0x00000000000879c3 */ /* 0x000e220000008800 */
[----:B------:R-:W-:Y:S02]  /*37b0*/  UMOV UR4, 0x400 ;  /* 0x0000040000047882 */ /* 0x000fe40000000000 */
[----:B0-----:R-:W-:-:S06]  /*37c0*/  ULEA UR4, UR8, UR4, 0x18 ;  /* 0x0000000408047291 */ /* 0x001fcc000f8ec0ff */
[----:B------:R-:W-:-:S05]  /*37d0*/  LEA R2, R5, UR4, 0x2 ;  /* 0x0000000405027c11 */ /* 0x000fca000f8e10ff */
[----:B------:R1:W-:Y:S02]  /*37e0*/  STS [R2], RZ ;  /* 0x000000ff02007388 */ /* 0x0003e40000000800 */
.L_x_222:
[----:B------:R-:W-:Y:S05]  /*37f0*/  BSYNC.RECONVERGENT B0 ;  /* 0x0000000000007941 */ /* 0x000fea0003800200 */
.L_x_220:
[----:B------:R-:W-:-:S13]  /*3800*/  FSETP.LE.AND P0, PT, RZ, UR13, PT ;  /* 0x0000000dff007c0b */ /* 0x000fda000bf03000 */
[----:B------:R-:W-:Y:S05]  /*3810*/  @!P0 BRA `(.L_x_223) ;  /* 0x0000000000588947 */ /* 0x000fea0003800000 */
[----:B------:R-:W2:Y:S01]  /*3820*/  I2F.F64.U32 R18, R6 ;  /* 0x0000000600127312 */ /* 0x000ea20000201800 */
[----:B------:R-:W-:-:S07]  /*3830*/  IADD3 R4, PT, PT, R6, 0x1, RZ ;  /* 0x0000000106047810 */ /* 0x000fce0007ffe0ff */
        /* <DEDUP_REMOVED lines=14> */
[C---:B-1----:R-:W-:Y:S02]  /*3920*/  DMUL R14, R12.reuse, R18 ;  /* 0x000000120c0e7228 */ /* 0x042fe40000000000 */
[----:B0-----:R-:W-:Y:S02]  /*3930*/  DMUL R16, R12, R20 ;  /* 0x000000140c107228 */ /* 0x001fe40000000000 */
[C---:B------:R-:W-:Y:S02]  /*3940*/  DMUL R12, R18.reuse, R24 ;  /* 0x00000018120c7228 */ /* 0x040fe40000000000 */
[----:B------:R-:W-:-:S02]  /*3950*/  DMUL R18, R18, R22 ;  /* 0x0000001612127228 */ /* 0x000fc40000000000 */
[----:B------:R-:W-:Y:S01]  /*3960*/  DMUL R20, R20, R22 ;  /* 0x0000001614147228 */ /* 0x000fe20000000000 */
[----:B------:R-:W-:Y:S10]  /*3970*/  BRA `(.L_x_224) ;  /* 0x00000000004c7947 */ /* 0x000ff40003800000 */
.L_x_223:
[----:B------:R-:W-:Y:S08]  /*3980*/  I2F.F64 R12, R9 ;  /* 0x00000009000c7312 */ /* 0x000ff00000201c00 */
[----:B0-----:R-:W0:Y:S08]  /*3990*/  I2F.F64.U32 R6, R6 ;  /* 0x0000000600067312 */ /* 0x001e300000201800 */
[----:B------:R-:W2:Y:S01]  /*39a0*/  I2F.F64.U32 R14, UR7 ;  /* 0x00000007000e7d12 */ /* 0x000ea20008201800 */
[----:B0-----:R-:W-:-:S07]  /*39b0*/  DFMA R22, R12, 0.5, -R6 ;  /* 0x3fe000000c16782b */ /* 0x001fce0000000806 */
[----:B-1----:R-:W-:Y:S01]  /*39c0*/  F2F.F64.F32 R2, R3 ;  /* 0x0000000300027310 */ /* 0x002fe20000201800 */
[----:B--2---:R-:W-:-:S07]  /*39d0*/  DFMA R14, R12, 0.5, -R14 ;  /* 0x3fe000000c0e782b */ /* 0x004fce000000080e */
[----:B------:R-:W0:Y:S01]  /*39e0*/  F2F.F64.F32 R16, R10 ;  /* 0x0000000a00107310 */ /* 0x000e220000201800 */
[C---:B------:R-:W-:Y:S02]  /*39f0*/  DADD R24, R22.reuse, -0.5 ;  /* 0xbfe0000016187429 */ /* 0x040fe40000000000 */
[----:B------:R-:W-:-:S05]  /*3a00*/  DADD R22, R22, -1 ;  /* 0xbff0000016167429 */ /* 0x000fca0000000000 */
[----:B------:R-:W1:Y:S01]  /*3a10*/  F2F.F64.F32 R18, UR14 ;  /* 0x0000000e00127d10 */ /* 0x000e620008201800 */
[----:B0-----:R-:W-:-:S07]  /*3a20*/  DFMA R12, R16, R14, R2 ;  /* 0x0000000e100c722b */ /* 0x001fce0000000002 */
[----:B------:R-:W0:Y:S01]  /*3a30*/  F2F.F64.F32 R20, UR13 ;  /* 0x0000000d00147d10 */ /* 0x000e220008201800 */
[C-C-:B------:R-:W-:Y:S02]  /*3a40*/  DFMA R24, R16.reuse, R24, R2.reuse ;  /* 0x000000181018722b */ /* 0x140fe40000000002 */
[----:B------:R-:W-:Y:S02]  /*3a50*/  DFMA R22, R16, R22, R2 ;  /* 0x000000161016722b */ /* 0x000fe40000000002 */
[-C--:B-1----:R-:W-:Y:S02]  /*3a60*/  DMUL R14, R18, R12.reuse ;  /* 0x0000000c120e7228 */ /* 0x082fe40000000000 */
[----:B0-----:R-:W-:Y:S02]  /*3a70*/  DMUL R16, R20, R12 ;  /* 0x0000000c14107228 */ /* 0x001fe40000000000 */
[C---:B------:R-:W-:Y:S02]  /*3a80*/  DMUL R12, R18.reuse, R24 ;  /* 0x00000018120c7228 */ /* 0x040fe40000000000 */
[----:B------:R-:W-:-:S02]  /*3a90*/  DMUL R18, R18, R22 ;  /* 0x0000001612127228 */ /* 0x000fc40000000000 */
[----:B------:R-:W-:-:S11]  /*3aa0*/  DMUL R20, R20, R22 ;  /* 0x0000001614147228 */ /* 0x000fd60000000000 */
.L_x_224:
        /* <DEDUP_REMOVED lines=17> */
[----:B------:R-:W-:Y:S01]  /*3bc0*/  IMAD.MOV.U32 R2, RZ, RZ, R22 ;  /* 0x000000ffff027224 */ /* 0x000fe200078e0016 */
[----:B------:R-:W-:-:S07]  /*3bd0*/  MOV R4, 0x3bf0 ;  /* 0x00003bf000047802 */ /* 0x000fce0000000f00 */
[----:B-1----:R-:W-:Y:S05]  /*3be0*/  CALL.REL.NOINC `($__internal_3_$__cuda_sm3x_div_rn_noftz_f32_slowpath) ;  /* 0x0000002400a87944 */ /* 0x002fea0003c00000 */
[----:B------:R-:W-:-:S07]  /*3bf0*/  MOV R9, R2 ;  /* 0x0000000200097202 */ /* 0x000fce0000000f00 */
.L_x_226:
[----:B------:R-:W-:Y:S05]  /*3c00*/  BSYNC.RECONVERGENT B2 ;  /* 0x0000000000027941 */ /* 0x000fea0003800200 */
.L_x_225:
[----:B-1----:R-:W-:Y:S01]  /*3c10*/  FADD R14, R7, -UR15 ;  /* 0x8000000f070e7e21 */ /* 0x002fe20008000000 */
        /* <DEDUP_REMOVED lines=15> */
.L_x_228:
[----:B------:R-:W-:Y:S05]  /*3d10*/  BSYNC.RECONVERGENT B2 ;  /* 0x0000000000027941 */ /* 0x000fea0003800200 */
.L_x_227:
        /* <DEDUP_REMOVED lines=14> */
[----:B------:R-:W-:Y:S05]  /*3e00*/  CALL.REL.NOINC `($__internal_3_$__cuda_sm3x_div_rn_noftz_f32_slowpath) ;  /* 0x0000002400207944 */ /* 0x000fea0003c00000 */
.L_x_230:
[----:B------:R-:W-:Y:S05]  /*3e10*/  BSYNC.RECONVERGENT B2 ;  /* 0x0000000000027941 */ /* 0x000fea0003800200 */
.L_x_229:
        /* <DEDUP_REMOVED lines=8> */
[----:B------:R-:W-:Y:S01]  /*3ea0*/  IADD3 R13, PT, PT, R3, 0x400, RZ ;  /* 0x00000400030d7810 */ /* 0x000fe20007ffe0ff */
[----:B------:R-:W2:Y:S01]  /*3eb0*/  LDCU UR7, c[0x0][0x3b4] ;  /* 0x00007680ff0777ac */ /* 0x000ea20008000800 */
[----:B-1----:R-:W-:Y:S01]  /*3ec0*/  ISETP.NE.AND P0, PT, RZ, UR8, PT ;  /* 0x00000008ff007c0c */ /* 0x002fe2000bf05270 */
[----:B------:R-:W1:Y:S02]  /*3ed0*/  LDCU UR8, c[0x0][0x3d0] ;  /* 0x00007a00ff0877ac */ /* 0x000e640008000800 */
[----:B0-----:R-:W-:-:S02]  /*3ee0*/  @!P1 LEA R2, R4, R3, 0x18 ;  /* 0x0000000304029211 */ /* 0x001fc400078ec0ff */
[C---:B------:R-:W-:Y:S02]  /*3ef0*/  LEA R12, R4.reuse, R11, 0x18 ;  /* 0x0000000b040c7211 */ /* 0x040fe400078ec0ff */
[C---:B------:R-:W-:Y:S01]  /*3f00*/  LEA R14, R4.reuse, R13, 0x18 ;  /* 0x0000000d040e7211 */ /* 0x040fe200078ec0ff */
[----:B------:R0:W-:Y:S01]  /*3f10*/  @!P1 STS [R2+0xc00], R9 ;  /* 0x000c000902009388 */ /* 0x0001e20000000800 */
[----:B------:R-:W-:Y:S02]  /*3f20*/  LEA R4, R4, R15, 0x18 ;  /* 0x0000000f04047211 */ /* 0x000fe400078ec0ff */
[C---:B------:R-:W-:Y:S02]  /*3f30*/  LEA R12, R5.reuse, R12, 0x2 ;  /* 0x0000000c050c7211 */ /* 0x040fe400078e10ff */
[C---:B------:R-:W-:Y:S01]  /*3f40*/  LEA R3, R5.reuse, R14, 0x2 ;  /* 0x0000000e05037211 */ /* 0x040fe200078e10ff */
[----:B------:R-:W-:Y:S02]  /*3f50*/  IMAD R11, R5, 0x4, R4 ;  /* 0x00000004050b7824 */ /* 0x000fe400078e0204 */
[----:B------:R0:W-:Y:S04]  /*3f60*/  STS [R12+0x4], R7 ;  /* 0x000004070c007388 */ /* 0x0001e80000000800 */
[----:B------:R0:W-:Y:S04]  /*3f70*/  STS [R3], R8 ;  /* 0x0000000803007388 */ /* 0x0001e80000000800 */
[----:B------:R0:W-:Y:S01]  /*3f80*/  STS [R11], R0 ;  /* 0x000000000b007388 */ /* 0x0001e20000000800 */
[----:B------:R-:W-:Y:S06]  /*3f90*/  BAR.SYNC.DEFER_BLOCKING 0x0 ;  /* 0x0000000000007b1d */ /* 0x000fec0000010000 */
[----:B-12---:R-:W-:Y:S05]  /*3fa0*/  @!P0 EXIT ;  /* 0x000000000000894d */ /* 0x006fea0003800000 */
[----:B------:R-:W-:Y:S02]  /*3fb0*/  UIADD3 UR4, UPT, UPT, -UR9, URZ, URZ ;  /* 0x000000ff09047290 */ /* 0x000fe4000fffe1ff */
[----:B------:R-:W1:Y:S01]  /*3fc0*/  I2F.F64 R14, UR9 ;  /* 0x00000009000e7d12 */ /* 0x000e620008201c00 */
[----:B------:R-:W2:Y:S01]  /*3fd0*/  LDCU UR17, c[0x0][0x3a0] ;  /* 0x00007400ff1177ac */ /* 0x000ea20008000800 */
[----:B0-----:R-:W0:Y:S01]  /*3fe0*/  LDC R0, c[0x0][0x3c4] ;  /* 0x0000f100ff007b82 */ /* 0x001e220000000800 */
[----:B------:R-:W-:Y:S02]  /*3ff0*/  HFMA2 R11, -RZ, RZ, 0, 0 ;  /* 0x00000000ff0b7431 */ /* 0x000fe400000001ff */
[----:B------:R-:W-:Y:S01]  /*4000*/  FMUL R10, R10, |UR13| ;  /* 0x4000000d0a0a7c20 */ /* 0x000fe20008400000 */
[----:B------:R-:W3:Y:S01]  /*4010*/  LDCU UR18, c[0x0][0x3b8] ;  /* 0x00007700ff1277ac */ /* 0x000ee20008000800 */
[----:B------:R-:W-:Y:S01]  /*4020*/  MOV R4, RZ ;  /* 0x000000ff00047202 */ /* 0x000fe20000000f00 */
[----:B------:R-:W4:Y:S01]  /*4030*/  I2F.F64 R8, UR4 ;  /* 0x0000000400087d12 */ /* 0x000f220008201c00 */
[----:B------:R-:W5:Y:S01]  /*4040*/  LDCU UR19, c[0x0][0x3d4] ;  /* 0x00007a80ff1377ac */ /* 0x000f620008000800 */
[----:B-1----:R-:W-:-:S06]  /*4050*/  DMUL R14, R14, 0.5 ;  /* 0x3fe000000e0e7828 */ /* 0x002fcc0000000000 */
[----:B------:R-:W-:Y:S01]  /*4060*/  F2F.F64.F32 R22, UR7 ;  /* 0x0000000700167d10 */ /* 0x000fe20008201800 */
[----:B--2---:R-:W-:Y:S01]  /*4070*/  UIADD3 UR4, UPT, UPT, -UR17, URZ, URZ ;  /* 0x000000ff11047290 */ /* 0x004fe2000fffe1ff */
[----:B----4-:R-:W-:-:S06]  /*4080*/  DMUL R8, R8, 0.5 ;  /* 0x3fe0000008087828 */ /* 0x010fcc0000000000 */
[----:B------:R-:W1:Y:S01]  /*4090*/  F2F.F64.F32 R18, UR8 ;  /* 0x0000000800127d10 */ /* 0x000e620008201800 */
[----:B0-----:R-:W-:-:S07]  /*40a0*/  FMUL R0, R0, R0 ;  /* 0x0000000000007220 */ /* 0x001fce0000400000 */
[----:B------:R-:W0:Y:S01]  /*40b0*/  I2F.F64 R24, UR17 ;  /* 0x0000001100187d12 */ /* 0x000e220008201c00 */
[----:B-1----:R-:W-:-:S07]  /*40c0*/  DFMA R16, R22, R14, R18 ;  /* 0x0000000e1610722b */ /* 0x002fce0000000012 */
[----:B------:R-:W1:Y:S01]  /*40d0*/  I2F.F64 R20, UR4 ;  /* 0x0000000400147d12 */ /* 0x000e620008201c00 */
[----:B------:R-:W-:Y:S02]  /*40e0*/  DFMA R14, R22, R8, R18 ;  /* 0x00000008160e722b */ /* 0x000fe40000000012 */
[----:B0-----:R-:W-:-:S05]  /*40f0*/  DMUL R24, R24, 0.5 ;  /* 0x3fe0000018187828 */ /* 0x001fca0000000000 */
[----:B---3--:R-:W-:Y:S01]  /*4100*/  F2F.F64.F32 R12, UR18 ;  /* 0x00000012000c7d10 */ /* 0x008fe20008201800 */
[----:B-1----:R-:W-:-:S07]  /*4110*/  DMUL R20, R20, 0.5 ;  /* 0x3fe0000014147828 */ /* 0x002fce0000000000 */
[----:B-----5:R-:W0:Y:S08]  /*4120*/  F2F.F64.F32 R2, UR19 ;  /* 0x0000001300027d10 */ /* 0x020e300008201800 */
[----:B------:R-:W1:Y:S01]  /*4130*/  F2F.F32.F64 R14, R14 ;  /* 0x0000000e000e7310 */ /* 0x000e620000301000 */
[----:B0-----:R-:W-:-:S07]  /*4140*/  DFMA R24, R12, R24, R2 ;  /* 0x000000180c18722b */ /* 0x001fce0000000002 */
[----:B------:R-:W0:Y:S01]  /*4150*/  F2F.F32.F64 R16, R16 ;  /* 0x0000001000107310 */ /* 0x000e220000301000 */
[----:B------:R-:W-:Y:S01]  /*4160*/  DFMA R2, R20, R12, R2 ;  /* 0x0000000c1402722b */ /* 0x000fe20000000002 */
[----:B-1----:R-:W-:-:S06]  /*4170*/  FMUL R13, R14, UR15 ;  /* 0x0000000f0e0d7c20 */ /* 0x002fcc0008400000 */
[----:B------:R1:W2:Y:S01]  /*4180*/  F2F.F32.F64 R8, R24 ;  /* 0x0000001800087310 */ /* 0x0002a20000301000 */
[----:B0-----:R-:W-:-:S07]  /*4190*/  FMUL R12, R16, UR15 ;  /* 0x0000000f100c7c20 */ /* 0x001fce0008400000 */
[----:B------:R1:W0:Y:S08]  /*41a0*/  F2F.F32.F64 R9, R2 ;  /* 0x0000000200097310 */ /* 0x0002300000301000 */
[----:B--2---:R1:W3:Y:S02]  /*41b0*/  F2F.F64.F32 R20, R14 ;  /* 0x0000000e00147310 */ /* 0x0042e40000201800 */
.L_x_280:
[----:B------:R-:W2:Y:S01]  /*41c0*/  LDC R15, c[0x0][0x398] ;  /* 0x0000e600ff0f7b82 */ /* 0x000ea20000000800 */
[----:B-1----:R-:W-:Y:S01]  /*41d0*/  IMAD.IADD R14, R5, 0x1, R4 ;  /* 0x00000001050e7824 */ /* 0x002fe200078e0204 */
[----:B------:R-:W-:Y:S04]  /*41e0*/  BSSY B2, `(.L_x_231) ;  /* 0x00001a9000027945 */ /* 0x000fe80003800000 */
[----:B--2---:R-:W-:-:S13]  /*41f0*/  ISETP.GE.AND P0, PT, R14, R15, PT ;  /* 0x0000000f0e00720c */ /* 0x004fda0003f06270 */
[----:B0---4-:R-:W-:Y:S05]  /*4200*/  @P0 BRA `(.L_x_232) ;  /* 0x0000001800980947 */ /* 0x011fea0003800000 */
[----:B------:R-:W1:Y:S01]  /*4210*/  LDCU UR4, c[0x0][0x3b0] ;  /* 0x00007600ff0477ac */ /* 0x000e620008000800 */
[----:B------:R-:W-:Y:S01]  /*4220*/  I2F.F64 R16, R15 ;  /* 0x0000000f00107312 */ /* 0x000fe20000201c00 */
[----:B------:R-:W-:Y:S01]  /*4230*/  BSSY.RECONVERGENT B3, `(.L_x_233) ;  /* 0x0000018000037945 */ /* 0x000fe20003800200 */
[----:B------:R-:W2:Y:S06]  /*4240*/  LDCU UR7, c[0x0][0x3cc] ;  /* 0x00007980ff0777ac */ /* 0x000eac0008000800 */
[----:B------:R-:W4:Y:S08]  /*4250*/  I2F.F64 R2, R14 ;  /* 0x0000000e00027312 */ /* 0x000f300000201c00 */
[----:B-1----:R-:W-:Y:S01]  /*4260*/  F2F.F64.F32 R28, UR4 ;  /* 0x00000004001c7d10 */ /* 0x002fe20008201800 */
[----:B----4-:R-:W-:-:S07]  /*4270*/  DFMA R2, R16, -0.5, R2 ;  /* 0xbfe000001002782b */ /* 0x010fce0000000002 */
[----:B--2---:R-:W1:Y:S01]  /*4280*/  F2F.F64.F32 R16, UR7 ;  /* 0x0000000700107d10 */ /* 0x004e620008201800 */
[----:B------:R-:W-:-:S08]  /*4290*/  DADD R2, R2, 0.5 ;  /* 0x3fe0000002027429 */ /* 0x000fd00000000000 */
[----:B-1----:R-:W-:-:S10]  /*42a0*/  DFMA R28, R28, R2, R16 ;  /* 0x000000021c1c722b */ /* 0x002fd40000000010 */
        /* <DEDUP_REMOVED lines=15> */
[----:B------:R-:W-:-:S07]  /*43a0*/  MOV R26, R2 ;  /* 0x00000002001a7202 */ /* 0x000fce0000000f00 */
.L_x_234:
[----:B------:R-:W-:Y:S05]  /*43b0*/  BSYNC.RECONVERGENT B3 ;  /* 0x0000000000037941 */ /* 0x000fea0003800200 */
.L_x_233:
        /* <DEDUP_REMOVED lines=10> */
[----:B------:R-:W-:Y:S01]  /*4460*/  IMAD.MOV.U32 R3, RZ, RZ, R17 ;  /* 0x000000ffff037224 */ /* 0x000fe200078e0011 */
[----:B------:R-:W-:Y:S02]  /*4470*/  MOV R2, R16 ;  /* 0x0000001000027202 */ /* 0x000fe40000000f00 */
[----:B------:R-:W-:-:S07]  /*4480*/  MOV R4, 0x44a0 ;  /* 0x000044a000047802 */ /* 0x000fce0000000f00 */
[----:B0--3--:R-:W-:Y:S05]  /*4490*/  CALL.REL.NOINC `($__internal_3_$__cuda_sm3x_div_rn_noftz_f32_slowpath) ;  /* 0x0000001c007c7944 */ /* 0x009fea0003c00000 */
[----:B------:R-:W-:-:S07]  /*44a0*/  MOV R15, R2 ;  /* 0x00000002000f7202 */ /* 0x000fce0000000f00 */
.L_x_236:
[----:B------:R-:W-:Y:S05]  /*44b0*/  BSYNC.RECONVERGENT B3 ;  /* 0x0000000000037941 */ /* 0x000fea0003800200 */
.L_x_235:
        /* <DEDUP_REMOVED lines=11> */
[----:B------:R-:W-:Y:S02]  /*4570*/  MOV R2, R16 ;  /* 0x0000001000027202 */ /* 0x000fe40000000f00 */
[----:B------:R-:W-:Y:S02]  /*4580*/  MOV R3, UR15 ;  /* 0x0000000f00037c02 */ /* 0x000fe40008000f00 */
[----:B------:R-:W-:-:S07]  /*4590*/  MOV R4, 0x45b0 ;  /* 0x000045b000047802 */ /* 0x000fce0000000f00 */
[----:B0--3--:R-:W-:Y:S05]  /*45a0*/  CALL.REL.NOINC `($__internal_3_$__cuda_sm3x_div_rn_noftz_f32_slowpath) ;  /* 0x0000001c00387944 */ /* 0x009fea0003c00000 */
.L_x_238:
[----:B------:R-:W-:Y:S05]  /*45b0*/  BSYNC.RECONVERGENT B3 ;  /* 0x0000000000037941 */ /* 0x000fea0003800200 */
.L_x_237:
[----:B------:R-:W1:Y:S01]  /*45c0*/  LDCU UR4, c[0x0][0x39c] ;  /* 0x00007380ff0477ac */ /* 0x000e620008000800 */
[----:B------:R-:W-:Y:S01]  /*45d0*/  FADD R3, R15, -R26 ;  /* 0x8000001a0f037221 */ /* 0x000fe20000000000 */
[----:B------:R-:W-:Y:S01]  /*45e0*/  BSSY.RECONVERGENT B3, `(.L_x_239) ;  /* 0x0000010000037945 */ /* 0x000fe20003800200 */
[----:B0-----:R-:W-:Y:S01]  /*45f0*/  FMUL R15, R2, R9 ;  /* 0x00000009020f7220 */ /* 0x001fe20000400000 */
[----:B-1----:R-:W-:-:S04]  /*4600*/  I2FP.F32.S32 R4, UR4 ;  /* 0x0000000400047c45 */ /* 0x002fc80008201400 */
[----:B------:R-:W0:Y:S08]  /*4610*/  MUFU.RCP R17, R4 ;  /* 0x0000000400117308 */ /* 0x000e300000001000 */
[----:B------:R-:W1:Y:S01]  /*4620*/  FCHK P0, R3, R4 ;  /* 0x0000000403007302 */ /* 0x000e620000000000 */
[----:B0-----:R-:W-:-:S04]  /*4630*/  FFMA R16, -R4, R17, 1 ;  /* 0x3f80000004107423 */ /* 0x001fc80000000111 */
[----:B------:R-:W-:-:S04]  /*4640*/  FFMA R16, R17, R16, R17 ;  /* 0x0000001011107223 */ /* 0x000fc80000000011 */
[----:B------:R-:W-:-:S04]  /*4650*/  FFMA R17, R3, R16, RZ ;  /* 0x0000001003117223 */ /* 0x000fc800000000ff */
[----:B------:R-:W-:-:S04]  /*4660*/  FFMA R18, -R4, R17, R3 ;  /* 0x0000001104127223 */ /* 0x000fc80000000103 */
[----:B------:R-:W-:Y:S01]  /*4670*/  FFMA R16, R16, R18, R17 ;  /* 0x0000001210107223 */ /* 0x000fe20000000011 */
[----:B------:R-:W-:Y:S01]  /*4680*/  FMUL R18, R2, R8 ;  /* 0x0000000802127220 */ /* 0x000fe20000400000 */
[----:B-1----:R-:W-:Y:S06]  /*4690*/  @!P0 BRA `(.L_x_240) ;  /* 0x0000000000108947 */ /* 0x002fec0003800000 */
[----:B------:R-:W-:Y:S01]  /*46a0*/  IMAD.MOV.U32 R2, RZ, RZ, R4 ;  /* 0x000000ffff027224 */ /* 0x000fe200078e0004 */
[----:B------:R-:W-:-:S07]  /*46b0*/  MOV R4, 0x46d0 ;  /* 0x000046d000047802 */ /* 0x000fce0000000f00 */
[----:B---3--:R-:W-:Y:S05]  /*46c0*/  CALL.REL.NOINC `($__internal_3_$__cuda_sm3x_div_rn_noftz_f32_slowpath) ;  /* 0x0000001800f07944 */ /* 0x008fea0003c00000 */
[----:B------:R-:W-:-:S07]  /*46d0*/  MOV R16, R2 ;  /* 0x0000000200107202 */ /* 0x000fce0000000f00 */
.L_x_240:
[----:B------:R-:W-:Y:S05]  /*46e0*/  BSYNC.RECONVERGENT B3 ;  /* 0x0000000000037941 */ /* 0x000fea0003800200 */
.L_x_239:
        /* <DEDUP_REMOVED lines=15> */
[----:B---3--:R-:W-:Y:S05]  /*47e0*/  CALL.REL.NOINC `($__internal_3_$__cuda_sm3x_div_rn_noftz_f32_slowpath) ;  /* 0x0000001800a87944 */ /* 0x008fea0003c00000 */
[----:B------:R-:W-:-:S07]  /*47f0*/  MOV R17, R2 ;  /* 0x0000000200117202 */ /* 0x000fce0000000f00 */
.L_x_242:
[----:B------:R-:W-:Y:S05]  /*4800*/  BSYNC.RECONVERGENT B3 ;  /* 0x0000000000037941 */ /* 0x000fea0003800200 */
.L_x_241:
        /* <DEDUP_REMOVED lines=9> */
[----:B------:R-:W-:Y:S01]  /*48a0*/  FADD R3, R37, -UR16 ;  /* 0x8000001025037e21 */ /* 0x000fe20008000000 */
[----:B------:R-:W-:Y:S01]  /*48b0*/  MOV R19, UR13 ;  /* 0x0000000d00137c02 */ /* 0x000fe20008000f00 */
[----:B------:R-:W-:Y:S02]  /*48c0*/  BSSY.RECONVERGENT B4, `(.L_x_245) ;  /* 0x000000d000047945 */ /* 0x000fe40003800200 */
[----:B------:R-:W-:-:S04]  /*48d0*/  FMUL R3, R3, UR14 ;  /* 0x0000000e03037c20 */ /* 0x000fc80008400000 */
[----:B------:R-:W1:Y:S01]  /*48e0*/  FCHK P0, R3, UR13 ;  /* 0x0000000d03007d02 */ /* 0x000e620008000000 */
[----:B0-----:R-:W-:-:S04]  /*48f0*/  FFMA R19, R2, -R19, 1 ;  /* 0x3f80000002137423 */ /* 0x001fc80000000813 */
[----:B------:R-:W-:Y:S01]  /*4900*/  FFMA R2, R2, R19, R2 ;  /* 0x0000001302027223 */ /* 0x000fe20000000002 */
[----:B------:R-:W-:-:S03]  /*4910*/  FMUL R19, R37, UR15 ;  /* 0x0000000f25137c20 */ /* 0x000fc60008400000 */
[----:B------:R-:W-:-:S04]  /*4920*/  FFMA R4, R3, R2, RZ ;  /* 0x0000000203047223 */ /* 0x000fc800000000ff */
[----:B------:R-:W-:-:S04]  /*4930*/  FFMA R25, R4, -UR13, R3 ;  /* 0x8000000d04197c23 */ /* 0x000fc80008000003 */
[----:B------:R-:W-:Y:S01]  /*4940*/  FFMA R2, R2, R25, R4 ;  /* 0x0000001902027223 */ /* 0x000fe20000000004 */
[----:B-1----:R-:W-:Y:S06]  /*4950*/  @!P0 BRA `(.L_x_246) ;  /* 0x00000000000c8947 */ /* 0x002fec0003800000 */
[----:B------:R-:W-:Y:S01]  /*4960*/  IMAD.U32 R2, RZ, RZ, UR13 ;  /* 0x0000000dff027e24 */ /* 0x000fe2000f8e00ff */
[----:B------:R-:W-:-:S07]  /*4970*/  MOV R4, 0x4990 ;  /* 0x0000499000047802 */ /* 0x000fce0000000f00 */
[----:B---3--:R-:W-:Y:S05]  /*4980*/  CALL.REL.NOINC `($__internal_3_$__cuda_sm3x_div_rn_noftz_f32_slowpath) ;  /* 0x0000001800407944 */ /* 0x008fea0003c00000 */
.L_x_246:
[----:B------:R-:W-:Y:S05]  /*4990*/  BSYNC.RECONVERGENT B4 ;  /* 0x0000000000047941 */ /* 0x000fea0003800200 */
.L_x_245:
        /* <DEDUP_REMOVED lines=13> */
[----:B---3--:R-:W-:Y:S05]  /*4a70*/  CALL.REL.NOINC `($__internal_3_$__cuda_sm3x_div_rn_noftz_f32_slowpath) ;  /* 0x0000001800047944 */ /* 0x008fea0003c00000 */
.L_x_248:
[----:B------:R-:W-:Y:S05]  /*4a80*/  BSYNC.RECONVERGENT B4 ;  /* 0x0000000000047941 */ /* 0x000fea0003800200 */
.L_x_247:
        /* <DEDUP_REMOVED lines=12> */
[----:B---3--:R-:W-:Y:S05]  /*4b50*/  CALL.REL.NOINC `($__internal_3_$__cuda_sm3x_div_rn_noftz_f32_slowpath) ;  /* 0x0000001400cc7944 */ /* 0x008fea0003c00000 */
.L_x_250:
[----:B------:R-:W-:Y:S05]  /*4b60*/  BSYNC.RECONVERGENT B4 ;  /* 0x0000000000047941 */ /* 0x000fea0003800200 */
.L_x_249:
[----:B------:R0:W1:Y:S01]  /*4b70*/  F2I.FLOOR.NTZ R19, R2 ;  /* 0x0000000200137305 */ /* 0x0000620000207100 */
[----:B------:R-:W-:Y:S01]  /*4b80*/  HFMA2 R24, -RZ, RZ, 0, 0 ;  /* 0x00000000ff187431 */ /* 0x000fe200000001ff */
[----:B------:R-:W-:Y:S06]  /*4b90*/  BRA `(.L_x_251) ;  /* 0x0000000000407947 */ /* 0x000fec0003800000 */
.L_x_244:
        /* <DEDUP_REMOVED lines=13> */
.L_x_253:
[----:B------:R-:W-:Y:S05]  /*4c70*/  BSYNC.RECONVERGENT B4 ;  /* 0x0000000000047941 */ /* 0x000fea0003800200 */
.L_x_252:
[----:B------:R2:W4:Y:S01]  /*4c80*/  F2I.FLOOR.NTZ R24, R2 ;  /* 0x0000000200187305 */ /* 0x0005220000207100 */
[----:B------:R-:W-:-:S07]  /*4c90*/  IMAD.MOV.U32 R19, RZ, RZ, RZ ;  /* 0x000000ffff137224 */ /* 0x000fce00078e00ff */
.L_x_251:
[----:B------:R-:W-:Y:S05]  /*4ca0*/  BSYNC.RECONVERGENT B3 ;  /* 0x0000000000037941 */ /* 0x000fea0003800200 */
.L_x_243:
[----:B-1----:R-:W-:Y:S01]  /*4cb0*/  ISETP.GE.AND P0, PT, R19, UR6, PT ;  /* 0x0000000613007c0c */ /* 0x002fe2000bf06270 */
[----:B------:R-:W1:-:S12]  /*4cc0*/  LDCU UR4, c[0x0][0x39c] ;  /* 0x00007380ff0477ac */ /* 0x000e580008000800 */
[----:B------:R-:W5:Y:S01]  /*4cd0*/  @!P0 S2R R3, SR_CgaCtaId ;  /* 0x0000000000038919 */ /* 0x000f620000008800 */
[----:B0-2---:R-:W-:-:S04]  /*4ce0*/  @!P0 MOV R2, 0x400 ;  /* 0x0000040000028802 */ /* 0x005fc80000000f00 */
[----:B------:R-:W-:-:S04]  /*4cf0*/  @!P0 IADD3 R2, PT, PT, R2, 0xc00, RZ ;  /* 0x00000c0002028810 */ /* 0x000fc80007ffe0ff */
[----:B-----5:R-:W-:-:S04]  /*4d00*/  @!P0 LEA R2, R3, R2, 0x18 ;  /* 0x0000000203028211 */ /* 0x020fc800078ec0ff */
[----:B------:R-:W-:Y:S01]  /*4d10*/  @!P0 LEA R4, R19, R2, 0x2 ;  /* 0x0000000213048211 */ /* 0x000fe200078e10ff */
[----:B----4-:R-:W-:-:S04]  /*4d20*/  VIADD R2, R24, 0x1 ;  /* 0x0000000118027836 */ /* 0x010fc80000000000 */
[----:B------:R2:W4:Y:S01]  /*4d30*/  @!P0 LDS R7, [R4+0x4] ;  /* 0x0000040004078984 */ /* 0x0005220000000800 */
[----:B-1----:R-:W-:Y:S02]  /*4d40*/  ISETP.GE.OR P0, PT, R24, UR4, P0 ;  /* 0x0000000418007c0c */ /* 0x002fe40008706670 */
[----:B------:R-:W-:-:S05]  /*4d50*/  I2FP.F32.S32 R3, R2 ;  /* 0x0000000200037245 */ /* 0x000fca0000201400 */
[----:B------:R-:W-:-:S06]  /*4d60*/  FFMA R26, R3, R16, R26 ;  /* 0x00000010031a7223 */ /* 0x000fcc000000001a */
[----:B--2---:R-:W-:Y:S05]  /*4d70*/  @P0 BRA `(.L_x_232) ;  /* 0x0000000c00bc0947 */ /* 0x004fea0003800000 */
[----:B------:R-:W0:Y:S01]  /*4d80*/  I2F.F64 R2, R24 ;  /* 0x0000001800027312 */ /* 0x000e220000201c00 */
[----:B------:R-:W-:Y:S01]  /*4d90*/  FMUL R28, R28, UR15 ;  /* 0x0000000f1c1c7c20 */ /* 0x000fe20008400000 */
[----:B------:R-:W-:Y:S01]  /*4da0*/  SHF.R.S32.HI R27, RZ, 0x1f, R14 ;  /* 0x0000001fff1b7819 */ /* 0x000fe2000001140e */
[----:B0-----:R-:W-:-:S08]  /*4db0*/  DADD R2, R2, 0.5 ;  /* 0x3fe0000002027429 */ /* 0x001fd00000000000 */
[----:B---3--:R-:W-:-:S06]  /*4dc0*/  DFMA R2, R22, R2, R20 ;  /* 0x000000021602722b */ /* 0x008fcc0000000014 */
[----:B------:R0:W1:Y:S05]  /*4dd0*/  F2F.F32.F64 R25, R2 ;  /* 0x0000000200197310 */ /* 0x00006a0000301000 */
.L_x_279:
[----:B------:R-:W2:Y:S01]  /*4de0*/  S2UR UR8, SR_CgaCtaId ;  /* 0x00000000000879c3 */ /* 0x000ea20000008800 */
[----:B------:R-:W-:Y:S01]  /*4df0*/  UMOV UR4, 0x400 ;  /* 0x0000040000047882 */ /* 0x000fe20000000000 */
[----:B------:R-:W-:Y:S01]  /*4e00*/  BSSY.RECONVERGENT B3, `(.L_x_254) ;  /* 0x000001f000037945 */ /* 0x000fe20003800200 */
[----:B------:R-:W-:Y:S01]  /*4e10*/  UIADD3 UR7, UPT, UPT, UR4, 0x400, URZ ;  /* 0x0000040004077890 */ /* 0x000fe2000fffe0ff */
[----:B------:R-:W-:Y:S01]  /*4e20*/  MOV R35, R26 ;  /* 0x0000001a00237202 */ /* 0x000fe20000000f00 */
[----:B------:R-:W-:Y:S01]  /*4e30*/  UIADD3 UR4, UPT, UPT, UR4, 0x800, URZ ;  /* 0x0000080004047890 */ /* 0x000fe2000fffe0ff */
[----:B------:R-:W-:Y:S01]  /*4e40*/  MOV R36, R19 ;  /* 0x0000001300247202 */ /* 0x000fe20000000f00 */
[----:B------:R-:W-:Y:S01]  /*4e50*/  IMAD.MOV.U32 R29, RZ, RZ, RZ ;  /* 0x000000ffff1d7224 */ /* 0x000fe200078e00ff */
[----:B--2---:R-:W-:Y:S02]  /*4e60*/  ULEA UR7, UR8, UR7, 0x18 ;  /* 0x0000000708077291 */ /* 0x004fe4000f8ec0ff */
[----:B------:R-:W-:-:S04]  /*4e70*/  ULEA UR4, UR8, UR4, 0x18 ;  /* 0x0000000408047291 */ /* 0x000fc8000f8ec0ff */
[C---:B0-----:R-:W-:Y:S02]  /*4e80*/  LEA R2, R19.reuse, UR7, 0x2 ;  /* 0x0000000713027c11 */ /* 0x041fe4000f8e10ff */
[----:B------:R-:W-:-:S04]  /*4e90*/  LEA R3, R19, UR4, 0x2 ;  /* 0x0000000413037c11 */ /* 0x000fc8000f8e10ff */
        /* <DEDUP_REMOVED lines=16> */
[----:B------:R-:W-:Y:S02]  /*4fa0*/  MOV R2, R17 ;  /* 0x0000001100027202 */ /* 0x000fe40000000f00 */
[----:B------:R-:W-:-:S07]  /*4fb0*/  MOV R4, 0x4fd0 ;  /* 0x00004fd000047802 */ /* 0x000fce0000000f00 */
[----:B-1--4-:R-:W-:Y:S05]  /*4fc0*/  CALL.REL.NOINC `($__internal_3_$__cuda_sm3x_div_rn_noftz_f32_slowpath) ;  /* 0x0000001000b07944 */ /* 0x012fea0003c00000 */
.L_x_257:
[----:B------:R-:W-:Y:S05]  /*4fd0*/  BSYNC.RECONVERGENT B4 ;  /* 0x0000000000047941 */ /* 0x000fea0003800200 */
.L_x_256:
[----:B------:R0:W2:Y:S02]  /*4fe0*/  F2I.FLOOR.NTZ R29, R2 ;  /* 0x00000002001d7305 */ /* 0x0000a40000207100 */
.L_x_255:
[----:B------:R-:W-:Y:S05]  /*4ff0*/  BSYNC.RECONVERGENT B3 ;  /* 0x0000000000037941 */ /* 0x000fea0003800200 */
.L_x_254:
        /* <DEDUP_REMOVED lines=19> */
[----:B-1----:R-:W-:Y:S05]  /*5130*/  CALL.REL.NOINC `($__internal_3_$__cuda_sm3x_div_rn_noftz_f32_slowpath) ;  /* 0x0000001000547944 */ /* 0x002fea0003c00000 */
[----:B------:R-:W-:-:S07]  /*5140*/  MOV R36, R2 ;  /* 0x0000000200247202 */ /* 0x000fce0000000f00 */
.L_x_261:
[----:B------:R-:W-:Y:S05]  /*5150*/  BSYNC.RECONVERGENT B4 ;  /* 0x0000000000047941 */ /* 0x000fea0003800200 */
.L_x_260:
        /* <DEDUP_REMOVED lines=15> */
[----:B------:R-:W-:Y:S05]  /*5250*/  CALL.REL.NOINC `($__internal_3_$__cuda_sm3x_div_rn_noftz_f32_slowpath) ;  /* 0x00000010000c7944 */ /* 0x000fea0003c00000 */
.L_x_263:
[----:B------:R-:W-:Y:S05]  /*5260*/  BSYNC.RECONVERGENT B4 ;  /* 0x0000000000047941 */ /* 0x000fea0003800200 */
.L_x_262:
        /* <DEDUP_REMOVED lines=15> */
[----:B------:R-:W-:Y:S05]  /*5360*/  CALL.REL.NOINC `($__internal_3_$__cuda_sm3x_div_rn_noftz_f32_slowpath) ;  /* 0x0000000c00c87944 */ /* 0x000fea0003c00000 */
.L_x_265:
[----:B------:R-:W-:Y:S05]  /*5370*/  BSYNC.RECONVERGENT B4 ;  /* 0x0000000000047941 */ /* 0x000fea0003800200 */
.L_x_264:
        /* <DEDUP_REMOVED lines=8> */
[----:B------:R-:W-:-:S06]  /*5400*/  LOP3.LUT R38, RZ, R24, RZ, 0x33, !PT ;  /* 0x00000018ff267212 */ /* 0x000fcc00078e33ff */
[----:B------:R-:W1:Y:S01]  /*5410*/  LDC R33, c[0x0][0x39c] ;  /* 0x0000e700ff217b82 */ /* 0x000e620000000800 */
[----:B0-----:R-:W-:-:S06]  /*5420*/  ULEA UR4, UR7, UR4, 0x18 ;  /* 0x0000000407047291 */ /* 0x001fcc000f8ec0ff */
[----:B------:R-:W-:Y:S01]  /*5430*/  LEA R34, R19, UR4, 0x2 ;  /* 0x0000000413227c11 */ /* 0x000fe2000f8e10ff */
[----:B-1----:R-:W-:-:S05]  /*5440*/  IMAD.IADD R38, R38, 0x1, R33 ;  /* 0x0000000126267824 */ /* 0x002fca00078e0221 */
[----:B------:R-:W0:Y:S02]  /*5450*/  LDS R34, [R34] ;  /* 0x0000000022227984 */ /* 0x000e240000000800 */
.L_x_268:
[----:B------:R-:W-:Y:S05]  /*5460*/  YIELD ;  /* 0x0000000000007946 */ /* 0x000fea0003800000 */
[----:B-1----:R-:W1:Y:S01]  /*5470*/  LDCU UR4, c[0x0][0x398] ;  /* 0x00007300ff0477ac */ /* 0x002e620008000800 */
[----:B------:R-:W-:Y:S01]  /*5480*/  IMAD R2, R4, UR5, R29 ;  /* 0x0000000504027c24 */ /* 0x000fe2000f8e021d */
[----:B------:R-:W-:Y:S01]  /*5490*/  FSETP.GT.AND P0, PT, R32, R31, PT ;  /* 0x0000001f2000720b */ /* 0x000fe20003f04000 */
[----:B------:R-:W2:Y:S02]  /*54a0*/  LDCU.64 UR8, c[0x0][0x380] ;  /* 0x00007000ff0877ac */ /* 0x000ea40008000a00 */
[----:B------:R-:W-:Y:S01]  /*54b0*/  IMAD R2, R2, R33, R38 ;  /* 0x0000002102027224 */ /* 0x000fe200078e0226 */
[----:B------:R-:W-:-:S02]  /*54c0*/  FSEL R40, R31, R32, P0 ;  /* 0x000000201f287208 */ /* 0x000fc40000000000 */
[----:B------:R-:W-:-:S03]  /*54d0*/  IADD3 R29, PT, PT, R29, 0x1, RZ ;  /* 0x000000011d1d7810 */ /* 0x000fc60007ffe0ff */
[----:B------:R-:W-:Y:S01]  /*54e0*/  FADD R3, R40, -R30 ;  /* 0x8000001e28037221 */ /* 0x000fe20000000000 */
[----:B-1----:R-:W-:-:S03]  /*54f0*/  IMAD R2, R2, UR4, RZ ;  /* 0x0000000402027c24 */ /* 0x002fc6000f8e02ff */
[----:B------:R-:W-:Y:S02]  /*5500*/  FMUL R37, R36, R3 ;  /* 0x0000000324257220 */ /* 0x000fe40000400000 */
[----:B------:R-:W-:Y:S02]  /*5510*/  IADD3 R32, P0, PT, R14, R2, RZ ;  /* 0x000000020e207210 */ /* 0x000fe40007f1e0ff */
[----:B0-----:R-:W-:Y:S02]  /*5520*/  FMUL R37, R37, R34 ;  /* 0x0000002225257220 */ /* 0x001fe40000400000 */
[----:B------:R-:W-:Y:S02]  /*5530*/  LEA.HI.X.SX32 R39, R2, R27, 0x1, P0 ;  /* 0x0000001b02277211 */ /* 0x000fe400000f0eff */
[----:B--2---:R-:W-:Y:S02]  /*5540*/  LEA R2, P0, R32, UR8, 0x2 ;  /* 0x0000000820027c11 */ /* 0x004fe4000f8010ff */
[----:B------:R-:W-:-:S02]  /*5550*/  FSETP.LT.AND P1, PT, R40, R31, PT ;  /* 0x0000001f2800720b */ /* 0x000fc40003f21000 */
[----:B------:R-:W-:Y:S02]  /*5560*/  LEA.HI.X R3, R32, UR9, R39, 0x2, P0 ;  /* 0x0000000920037c11 */ /* 0x000fe400080f1427 */
[----:B------:R-:W-:-:S03]  /*5570*/  ISETP.GE.AND P0, PT, R29, R4, PT ;  /* 0x000000041d00720c */ /* 0x000fc60003f06270 */
[----:B------:R1:W-:Y:S01]  /*5580*/  REDG.E.ADD.F32.FTZ.RN.STRONG.GPU desc[UR10][R2.64], R37 ;  /* 0x00000025020079a6 */ /* 0x0003e2000c12f30a */
[----:B------:R-:W-:Y:S01]  /*5590*/  FADD R32, R40, R17 ;  /* 0x0000001128207221 */ /* 0x000fe20000000000 */
[----:B------:R-:W-:-:S08]  /*55a0*/  MOV R30, R40 ;  /* 0x00000028001e7202 */ /* 0x000fd00000000f00 */
[----:B------:R-:W-:Y:S05]  /*55b0*/  @!P0 BRA P1, `(.L_x_268) ;  /* 0xfffffffc00a88947 */ /* 0x000fea000083ffff */
.L_x_267:
[----:B------:R-:W-:Y:S05]  /*55c0*/  BSYNC B0 ;  /* 0x0000000000007941 */ /* 0x000fea0003800000 */
.L_x_266:
[----:B------:R-:W0:Y:S01]  /*55d0*/  LDCU UR4, c[0x0][0x3b4] ;  /* 0x00007680ff0477ac */ /* 0x000e220008000800 */
[----:B------:R-:W-:Y:S01]  /*55e0*/  FADD R26, R26, R16 ;  /* 0x000000101a1a7221 */ /* 0x000fe20000000000 */
[----:B-1----:R-:W-:Y:S01]  /*55f0*/  IMAD.MOV.U32 R37, RZ, RZ, R35 ;  /* 0x000000ffff257224 */ /* 0x002fe200078e0023 */
[----:B------:R-:W-:Y:S01]  /*5600*/  IADD3 R24, PT, PT, R24, 0x1, RZ ;  /* 0x0000000118187810 */ /* 0x000fe20007ffe0ff */
[----:B0-----:R-:W-:Y:S01]  /*5610*/  FADD R25, R25, UR4 ;  /* 0x0000000419197e21 */ /* 0x001fe20008000000 */
[----:B------:R-:W-:Y:S06]  /*5620*/  BRA `(.L_x_269) ;  /* 0x00000004007c7947 */ /* 0x000fec0003800000 */
.L_x_259:
        /* <DEDUP_REMOVED lines=15> */
.L_x_271:
[----:B------:R-:W-:Y:S05]  /*5720*/  BSYNC.RECONVERGENT B4 ;  /* 0x0000000000047941 */ /* 0x000fea0003800200 */
.L_x_270:
        /* <DEDUP_REMOVED lines=16> */
.L_x_273:
[----:B------:R-:W-:Y:S05]  /*5830*/  BSYNC.RECONVERGENT B4 ;  /* 0x0000000000047941 */ /* 0x000fea0003800200 */
.L_x_272:
        /* <DEDUP_REMOVED lines=16> */
.L_x_275:
[----:B------:R-:W-:Y:S05]  /*5940*/  BSYNC.RECONVERGENT B4 ;  /* 0x0000000000047941 */ /* 0x000fea0003800200 */
.L_x_274:
[----:B------:R-:W0:Y:S01]  /*5950*/  LDC R4, c[0x0][0x3a0] ;  /* 0x0000e800ff047b82 */ /* 0x000e220000000800 */
[----:B------:R-:W-:Y:S01]  /*5960*/  BSSY.RECONVERGENT B0, `(.L_x_276) ;  /* 0x0000022000007945 */ /* 0x000fe20003800200 */
        /* <DEDUP_REMOVED lines=9> */
[----:B------:R-:W-:Y:S02]  /*5a00*/  LEA R34, R19, UR4, 0x2 ;  /* 0x0000000413227c11 */ /* 0x000fe4000f8e10ff */
[----:B-1----:R-:W-:-:S04]  /*5a10*/  IADD3 R38, PT, PT, R38, R33, RZ ;  /* 0x0000002126267210 */ /* 0x002fc80007ffe0ff */
[----:B------:R-:W0:Y:S03]  /*5a20*/  LDS R34, [R34] ;  /* 0x0000000022227984 */ /* 0x000e260000000800 */
.L_x_278:
[----:B-1----:R-:W1:Y:S01]  /*5a30*/  LDCU UR4, c[0x0][0x398] ;  /* 0x00007300ff0477ac */ /* 0x002e620008000800 */
[----:B------:R-:W-:Y:S01]  /*5a40*/  IMAD R2, R4, UR5, R29 ;  /* 0x0000000504027c24 */ /* 0x000fe2000f8e021d */
[----:B------:R-:W-:Y:S01]  /*5a50*/  FSETP.GT.AND P0, PT, R32, R31, PT ;  /* 0x0000001f2000720b */ /* 0x000fe20003f04000 */
[----:B------:R-:W2:Y:S02]  /*5a60*/  LDCU.64 UR8, c[0x0][0x380] ;  /* 0x00007000ff0877ac */ /* 0x000ea40008000a00 */
[----:B------:R-:W-:Y:S01]  /*5a70*/  IMAD R2, R2, R33, R38 ;  /* 0x0000002102027224 */ /* 0x000fe200078e0226 */
[----:B------:R-:W-:Y:S01]  /*5a80*/  FSEL R40, R31, R32, P0 ;  /* 0x000000201f287208 */ /* 0x000fe20000000000 */
[----:B------:R-:W-:-:S04]  /*5a90*/  VIADD R29, R29, 0x1 ;  /* 0x000000011d1d7836 */ /* 0x000fc80000000000 */
[----:B------:R-:W-:Y:S01]  /*5aa0*/  FADD R32, R40, -R30 ;  /* 0x8000001e28207221 */ /* 0x000fe20000000000 */
[----:B-1----:R-:W-:Y:S01]  /*5ab0*/  IMAD R2, R2, UR4, RZ ;  /* 0x0000000402027c24 */ /* 0x002fe2000f8e02ff */
[----:B------:R-:W-:Y:S02]  /*5ac0*/  FSETP.LT.AND P1, PT, R40, R31, PT ;  /* 0x0000001f2800720b */ /* 0x000fe40003f21000 */
[----:B------:R-:W-:Y:S02]  /*5ad0*/  FMUL R37, R32, R35 ;  /* 0x0000002320257220 */ /* 0x000fe40000400000 */
[----:B------:R-:W-:Y:S02]  /*5ae0*/  IADD3 R3, P0, PT, R14, R2, RZ ;  /* 0x000000020e037210 */ /* 0x000fe40007f1e0ff */
[----:B0-----:R-:W-:Y:S02]  /*5af0*/  FMUL R37, R37, R34 ;  /* 0x0000002225257220 */ /* 0x001fe40000400000 */
[----:B------:R-:W-:-:S02]  /*5b00*/  LEA.HI.X.SX32 R30, R2, R27, 0x1, P0 ;  /* 0x0000001b021e7211 */ /* 0x000fc400000f0eff */
[----:B--2---:R-:W-:-:S04]  /*5b10*/  LEA R2, P0, R3, UR8, 0x2 ;  /* 0x0000000803027c11 */ /* 0x004fc8000f8010ff */
[----:B------:R-:W-:Y:S02]  /*5b20*/  LEA.HI.X R3, R3, UR9, R30, 0x2, P0 ;  /* 0x0000000903037c11 */ /* 0x000fe400080f141e */
[----:B------:R-:W-:-:S03]  /*5b30*/  ISETP.GE.AND P0, PT, R29, R4, PT ;  /* 0x000000041d00720c */ /* 0x000fc60003f06270 */
[----:B------:R1:W-:Y:S01]  /*5b40*/  REDG.E.ADD.F32.FTZ.RN.STRONG.GPU desc[UR10][R2.64], R37 ;  /* 0x00000025020079a6 */ /* 0x0003e2000c12f30a */
[----:B------:R-:W-:Y:S01]  /*5b50*/  FADD R32, R40, R17 ;  /* 0x0000001128207221 */ /* 0x000fe20000000000 */
[----:B------:R-:W-:-:S08]  /*5b60*/  MOV R30, R40 ;  /* 0x00000028001e7202 */ /* 0x000fd00000000f00 */
[----:B------:R-:W-:Y:S05]  /*5b70*/  @!P0 BRA P1, `(.L_x_278) ;  /* 0xfffffffc00ac8947 */ /* 0x000fea000083ffff */
.L_x_277:
[----:B------:R-:W-:Y:S05]  /*5b80*/  BSYNC.RECONVERGENT B0 ;  /* 0x0000000000007941 */ /* 0x000fea0003800200 */
.L_x_276:
[----:B------:R-:W-:Y:S02]  /*5b90*/  IADD3 R19, PT, PT, R19, 0x1, RZ ;  /* 0x0000000113137810 */ /* 0x000fe40007ffe0ff */
[----:B-1----:R-:W-:Y:S02]  /*5ba0*/  MOV R37, R7 ;  /* 0x0000000700257202 */ /* 0x002fe40000000f00 */
[----:B------:R-:W-:-:S13]  /*5bb0*/  ISETP.GE.AND P0, PT, R19, UR6, PT ;  /* 0x0000000613007c0c */ /* 0x000fda000bf06270 */
[----:B------:R-:W0:Y:S01]  /*5bc0*/  @!P0 S2R R3, SR_CgaCtaId ;  /* 0x0000000000038919 */ /* 0x000e220000008800 */
[----:B------:R-:W-:-:S05]  /*5bd0*/  @!P0 MOV R2, 0x400 ;  /* 0x0000040000028802 */ /* 0x000fca0000000f00 */
[----:B------:R-:W-:-:S05]  /*5be0*/  @!P0 VIADD R2, R2, 0xc00 ;  /* 0x00000c0002028836 */ /* 0x000fca0000000000 */
[----:B0-----:R-:W-:-:S04]  /*5bf0*/  @!P0 LEA R3, R3, R2, 0x18 ;  /* 0x0000000203038211 */ /* 0x001fc800078ec0ff */
[----:B------:R-:W-:-:S05]  /*5c00*/  @!P0 LEA R2, R36, R3, 0x2 ;  /* 0x0000000324028211 */ /* 0x000fca00078e10ff */
[----:B------:R0:W1:Y:S02]  /*5c10*/  @!P0 LDS R7, [R2+0x8] ;  /* 0x0000080002078984 */ /* 0x0000640000000800 */
.L_x_269:
[----:B------:R-:W-:Y:S05]  /*5c20*/  BSYNC B3 ;  /* 0x0000000000037941 */ /* 0x000fea0003800000 */
.L_x_258:
[----:B------:R-:W2:Y:S01]  /*5c30*/  LDCU UR4, c[0x0][0x39c] ;  /* 0x00007380ff0477ac */ /* 0x000ea20008000800 */
[----:B------:R-:W-:Y:S02]  /*5c40*/  ISETP.GE.AND P0, PT, R19, UR6, PT ;  /* 0x0000000613007c0c */ /* 0x000fe4000bf06270 */
[----:B--2---:R-:W-:-:S13]  /*5c50*/  ISETP.LT.AND P1, PT, R24, UR4, PT ;  /* 0x0000000418007c0c */ /* 0x004fda000bf21270 */
[----:B------:R-:W-:Y:S05]  /*5c60*/  @!P0 BRA P1, `(.L_x_279) ;  /* 0xfffffff0005c8947 */ /* 0x000fea000083ffff */
.L_x_232:
[----:B------:R-:W-:Y:S05]  /*5c70*/  BSYNC B2 ;  /* 0x0000000000027941 */ /* 0x000fea0003800000 */
.L_x_231:
[----:B------:R-:W2:Y:S01]  /*5c80*/  LDCU UR4, c[0x0][0x398] ;  /* 0x00007300ff0477ac */ /* 0x000ea20008000800 */
[----:B------:R-:W-:-:S04]  /*5c90*/  IMAD.U32 R4, RZ, RZ, UR12 ;  /* 0x0000000cff047e24 */ /* 0x000fc8000f8e00ff */
[C---:B------:R-:W-:Y:S01]  /*5ca0*/  IMAD R4, R11.reuse, R4, UR12 ;  /* 0x0000000c0b047e24 */ /* 0x040fe2000f8e0204 */
[----:B------:R-:W-:-:S04]  /*5cb0*/  IADD3 R11, PT, PT, R11, 0x1, RZ ;  /* 0x000000010b0b7810 */ /* 0x000fc80007ffe0ff */
[----:B--2---:R-:W-:-:S13]  /*5cc0*/  ISETP.GE.U32.AND P0, PT, R4, UR4, PT ;  /* 0x0000000404007c0c */ /* 0x004fda000bf06070 */
[----:B------:R-:W-:Y:S05]  /*5cd0*/  @!P0 BRA `(.L_x_280) ;  /* 0xffffffe400388947 */ /* 0x000fea000383ffff */
[----:B------:R-:W-:Y:S05]  /*5ce0*/  EXIT ;  /* 0x000000000000794d */ /* 0x000fea0003800000 */
        .weak           $__internal_2_$__cuda_sm20_div_rn_f64_full
        .type           $__internal_2_$__cuda_sm20_div_rn_f64_full,@function
        .size           $__internal_2_$__cuda_sm20_div_rn_f64_full,($__internal_3_$__cuda_sm3x_div_rn_noftz_f32_slowpath - $__internal_2_$__cuda_sm20_div_rn_f64_full)
$__internal_2_$__cuda_sm20_div_rn_f64_full:
[C---:B------:R-:W-:Y:S01]  /*5cf0*/  FSETP.GEU.AND P0, PT, |R13|.reuse, 1.469367938527859385e-39, PT ;  /* 0x001000000d00780b */ /* 0x040fe20003f0e200 */
[----:B------:R-:W-:Y:S01]  /*5d00*/  IMAD.MOV.U32 R14, RZ, RZ, 0x1 ;  /* 0x00000001ff0e7424 */ /* 0x000fe200078e00ff */
[C---:B------:R-:W-:Y:S02]  /*5d10*/  LOP3.LUT R8, R13.reuse, 0x800fffff, RZ, 0xc0, !PT ;  /* 0x800fffff0d087812 */ /* 0x040fe400078ec0ff */
[----:B------:R-:W-:Y:S02]  /*5d20*/  LOP3.LUT R4, R13, 0x7ff00000, RZ, 0xc0, !PT ;  /* 0x7ff000000d047812 */ /* 0x000fe400078ec0ff */
[----:B------:R-:W-:Y:S02]  /*5d30*/  LOP3.LUT R9, R8, 0x3ff00000, RZ, 0xfc, !PT ;  /* 0x3ff0000008097812 */ /* 0x000fe400078efcff */
[----:B------:R-:W-:Y:S02]  /*5d40*/  MOV R8, R12 ;  /* 0x0000000c00087202 */ /* 0x000fe40000000f00 */
[----:B------:R-:W-:-:S02]  /*5d50*/  LOP3.LUT R7, R17, 0x7ff00000, RZ, 0xc0, !PT ;  /* 0x7ff0000011077812 */ /* 0x000fc400078ec0ff */
[----:B------:R-:W-:Y:S01]  /*5d60*/  MOV R24, 0x1ca00000 ;  /* 0x1ca0000000187802 */ /* 0x000fe20000000f00 */
[----:B------:R-:W-:Y:S01]  /*5d70*/  @!P0 DMUL R8, R12, 8.98846567431157953865e+307 ;  /* 0x7fe000000c088828 */ /* 0x000fe20000000000 */
[----:B------:R-:W-:Y:S02]  /*5d80*/  ISETP.GE.U32.AND P1, PT, R7, R4, PT ;  /* 0x000000040700720c */ /* 0x000fe40003f26070 */
[----:B------:R-:W-:-:S03]  /*5d90*/  MOV R11, R7 ;  /* 0x00000007000b7202 */ /* 0x000fc60000000f00 */
[----:B------:R-:W0:Y:S02]  /*5da0*/  MUFU.RCP64H R15, R9 ;  /* 0x00000009000f7308 */ /* 0x000e240000001800 */
[----:B0-----:R-:W-:-:S08]  /*5db0*/  DFMA R18, R14, -R8, 1 ;  /* 0x3ff000000e12742b */ /* 0x001fd00000000808 */
[----:B------:R-:W-:-:S08]  /*5dc0*/  DFMA R18, R18, R18, R18 ;  /* 0x000000121212722b */ /* 0x000fd00000000012 */
[----:B------:R-:W-:Y:S01]  /*5dd0*/  DFMA R18, R14, R18, R14 ;  /* 0x000000120e12722b */ /* 0x000fe2000000000e */
[----:B------:R-:W-:Y:S01]  /*5de0*/  SEL R15, R24, 0x63400000, !P1 ;  /* 0x63400000180f7807 */ /* 0x000fe20004800000 */
[----:B------:R-:W-:Y:S01]  /*5df0*/  IMAD.MOV.U32 R14, RZ, RZ, R16 ;  /* 0x000000ffff0e7224 */ /* 0x000fe200078e0010 */
[----:B------:R-:W-:Y:S02]  /*5e00*/  FSETP.GEU.AND P1, PT, |R17|, 1.469367938527859385e-39, PT ;  /* 0x001000001100780b */ /* 0x000fe40003f2e200 */
[----:B------:R-:W-:-:S03]  /*5e10*/  LOP3.LUT R15, R15, 0x800fffff, R17, 0xf8, !PT ;  /* 0x800fffff0f0f7812 */ /* 0x000fc600078ef811 */
[----:B------:R-:W-:-:S08]  /*5e20*/  DFMA R20, R18, -R8, 1 ;  /* 0x3ff000001214742b */ /* 0x000fd00000000808 */
[----:B------:R-:W-:Y:S01]  /*5e30*/  DFMA R18, R18, R20, R18 ;  /* 0x000000141212722b */ /* 0x000fe20000000012 */
[----:B------:R-:W-:Y:S10]  /*5e40*/  @P1 BRA `(.L_x_281) ;  /* 0x0000000000201947 */ /* 0x000ff40003800000 */
[----:B------:R-:W-:-:S04]  /*5e50*/  LOP3.LUT R20, R13, 0x7ff00000, RZ, 0xc0, !PT ;  /* 0x7ff000000d147812 */ /* 0x000fc800078ec0ff */
[----:B------:R-:W-:Y:S02]  /*5e60*/  ISETP.GE.U32.AND P1, PT, R7, R20, PT ;  /* 0x000000140700720c */ /* 0x000fe40003f26070 */
[----:B------:R-:W-:Y:S02]  /*5e70*/  MOV R20, RZ ;  /* 0x000000ff00147202 */ /* 0x000fe40000000f00 */
[----:B------:R-:W-:-:S04]  /*5e80*/  SEL R11, R24, 0x63400000, !P1 ;  /* 0x63400000180b7807 */ /* 0x000fc80004800000 */
[----:B------:R-:W-:-:S04]  /*5e90*/  LOP3.LUT R11, R11, 0x80000000, R17, 0xf8, !PT ;  /* 0x800000000b0b7812 */ /* 0x000fc800078ef811 */
[----:B------:R-:W-:-:S06]  /*5ea0*/  LOP3.LUT R21, R11, 0x100000, RZ, 0xfc, !PT ;  /* 0x001000000b157812 */ /* 0x000fcc00078efcff */
[----:B------:R-:W-:-:S10]  /*5eb0*/  DFMA R14, R14, 2, -R20 ;  /* 0x400000000e0e782b */ /* 0x000fd40000000814 */
[----:B------:R-:W-:-:S07]  /*5ec0*/  LOP3.LUT R11, R15, 0x7ff00000, RZ, 0xc0, !PT ;  /* 0x7ff000000f0b7812 */ /* 0x000fce00078ec0ff */
.L_x_281:
[----:B------:R-:W-:Y:S01]  /*5ed0*/  @!P0 LOP3.LUT R4, R9, 0x7ff00000, RZ, 0xc0, !PT ;  /* 0x7ff0000009048812 */ /* 0x000fe200078ec0ff */
[----:B------:R-:W-:Y:S01]  /*5ee0*/  DMUL R20, R18, R14 ;  /* 0x0000000e12147228 */ /* 0x000fe20000000000 */
[----:B------:R-:W-:-:S03]  /*5ef0*/  IADD3 R25, PT, PT, R11, -0x1, RZ ;  /* 0xffffffff0b197810 */ /* 0x000fc60007ffe0ff */
[----:B------:R-:W-:Y:S01]  /*5f00*/  VIADD R26, R4, 0xffffffff ;  /* 0xffffffff041a7836 */ /* 0x000fe20000000000 */
[----:B------:R-:W-:-:S03]  /*5f10*/  ISETP.GT.U32.AND P0, PT, R25, 0x7feffffe, PT ;  /* 0x7feffffe1900780c */ /* 0x000fc60003f04070 */
[----:B------:R-:W-:Y:S01]  /*5f20*/  DFMA R22, R20, -R8, R14 ;  /* 0x800000081416722b */ /* 0x000fe2000000000e */
[----:B------:R-:W-:-:S07]  /*5f30*/  ISETP.GT.U32.OR P0, PT, R26, 0x7feffffe, P0 ;  /* 0x7feffffe1a00780c */ /* 0x000fce0000704470 */
[----:B------:R-:W-:-:S06]  /*5f40*/  DFMA R18, R18, R22, R20 ;  /* 0x000000161212722b */ /* 0x000fcc0000000014 */
[----:B------:R-:W-:Y:S05]  /*5f50*/  @P0 BRA `(.L_x_282) ;  /* 0x00000000006c0947 */ /* 0x000fea0003800000 */
[----:B------:R-:W-:-:S04]  /*5f60*/  LOP3.LUT R16, R13, 0x7ff00000, RZ, 0xc0, !PT ;  /* 0x7ff000000d107812 */ /* 0x000fc800078ec0ff */
[CC--:B------:R-:W-:Y:S02]  /*5f70*/  VIADDMNMX R4, R7.reuse, -R16.reuse, 0xb9600000, !PT ;  /* 0xb960000007047446 */ /* 0x0c0fe40007800910 */
[----:B------:R-:W-:Y:S01]  /*5f80*/  ISETP.GE.U32.AND P0, PT, R7, R16, PT ;  /* 0x000000100700720c */ /* 0x000fe20003f06070 */
[----:B------:R-:W-:Y:S01]  /*5f90*/  IMAD.MOV.U32 R16, RZ, RZ, RZ ;  /* 0x000000ffff107224 */ /* 0x000fe200078e00ff */
[----:B------:R-:W-:Y:S02]  /*5fa0*/  VIMNMX R4, PT, PT, R4, 0x46a00000, PT ;  /* 0x46a0000004047848 */ /* 0x000fe40003fe0100 */
[----:B------:R-:W-:-:S04]  /*5fb0*/  SEL R7, R24, 0x63400000, !P0 ;  /* 0x6340000018077807 */ /* 0x000fc80004000000 */
[----:B------:R-:W-:-:S04]  /*5fc0*/  IADD3 R4, PT, PT, -R7, R4, RZ ;  /* 0x0000000407047210 */ /* 0x000fc80007ffe1ff */
[----:B------:R-:W-:-:S06]  /*5fd0*/  IADD3 R17, PT, PT, R4, 0x7fe00000, RZ ;  /* 0x7fe0000004117810 */ /* 0x000fcc0007ffe0ff */
[----:B------:R-:W-:-:S10]  /*5fe0*/  DMUL R20, R18, R16 ;  /* 0x0000001012147228 */ /* 0x000fd40000000000 */
[----:B------:R-:W-:-:S13]  /*5ff0*/  FSETP.GTU.AND P0, PT, |R21|, 1.469367938527859385e-39, PT ;  /* 0x001000001500780b */ /* 0x000fda0003f0c200 */
[----:B------:R-:W-:Y:S05]  /*6000*/  @P0 BRA `(.L_x_283) ;  /* 0x0000000000940947 */ /* 0x000fea0003800000 */
[----:B------:R-:W-:Y:S01]  /*6010*/  DFMA R8, R18, -R8, R14 ;  /* 0x800000081208722b */ /* 0x000fe2000000000e */
[----:B------:R-:W-:-:S09]  /*6020*/  MOV R16, RZ ;  /* 0x000000ff00107202 */ /* 0x000fd20000000f00 */
[C---:B------:R-:W-:Y:S02]  /*6030*/  FSETP.NEU.AND P0, PT, R9.reuse, RZ, PT ;  /* 0x000000ff0900720b */ /* 0x040fe40003f0d000 */
[----:B------:R-:W-:-:S04]  /*6040*/  LOP3.LUT R13, R9, 0x80000000, R13, 0x48, !PT ;  /* 0x80000000090d7812 */ /* 0x000fc800078e480d */
[----:B------:R-:W-:-:S07]  /*6050*/  LOP3.LUT R17, R13, R17, RZ, 0xfc, !PT ;  /* 0x000000110d117212 */ /* 0x000fce00078efcff */
[----:B------:R-:W-:Y:S05]  /*6060*/  @!P0 BRA `(.L_x_283) ;  /* 0x00000000007c8947 */ /* 0x000fea0003800000 */
[C---:B------:R-:W-:Y:S01]  /*6070*/  IADD3 R9, PT, PT, -R4.reuse, RZ, RZ ;  /* 0x000000ff04097210 */ /* 0x040fe20007ffe1ff */
[----:B------:R-:W-:Y:S01]  /*6080*/  IMAD.MOV.U32 R8, RZ, RZ, RZ ;  /* 0x000000ffff087224 */ /* 0x000fe200078e00ff */
[----:B------:R-:W-:Y:S01]  /*6090*/  DMUL.RP R16, R18, R16 ;  /* 0x0000001012107228 */ /* 0x000fe20000008000 */
[----:B------:R-:W-:-:S04]  /*60a0*/  IADD3 R7, PT, PT, -R4, -0x43300000, RZ ;  /* 0xbcd0000004077810 */ /* 0x000fc80007ffe1ff */
[----:B------:R-:W-:-:S05]  /*60b0*/  DFMA R8, R20, -R8, R18 ;  /* 0x800000081408722b */ /* 0x000fca0000000012 */
[----:B------:R-:W-:-:S05]  /*60c0*/  LOP3.LUT R13, R17, R13, RZ, 0x3c, !PT ;  /* 0x0000000d110d7212 */ /* 0x000fca00078e3cff */
[----:B------:R-:W-:-:S04]  /*60d0*/  FSETP.NEU.AND P0, PT, |R9|, R7, PT ;  /* 0x000000070900720b */ /* 0x000fc80003f0d200 */
[----:B------:R-:W-:Y:S02]  /*60e0*/  FSEL R20, R16, R20, !P0 ;  /* 0x0000001410147208 */ /* 0x000fe40004000000 */
[----:B------:R-:W-:Y:S01]  /*60f0*/  FSEL R21, R13, R21, !P0 ;  /* 0x000000150d157208 */ /* 0x000fe20004000000 */
[----:B------:R-:W-:Y:S06]  /*6100*/  BRA `(.L_x_283) ;  /* 0x0000000000547947 */ /* 0x000fec0003800000 */
.L_x_282:
[----:B------:R-:W-:-:S14]  /*6110*/  DSETP.NAN.AND P0, PT, R16, R16, PT ;  /* 0x000000101000722a */ /* 0x000fdc0003f08000 */
[----:B------:R-:W-:Y:S05]  /*6120*/  @P0 BRA `(.L_x_284) ;  /* 0x0000000000440947 */ /* 0x000fea0003800000 */
[----:B------:R-:W-:-:S14]  /*6130*/  DSETP.NAN.AND P0, PT, R12, R12, PT ;  /* 0x0000000c0c00722a */ /* 0x000fdc0003f08000 */
[----:B------:R-:W-:Y:S05]  /*6140*/  @P0 BRA `(.L_x_285) ;  /* 0x0000000000300947 */ /* 0x000fea0003800000 */
[----:B------:R-:W-:Y:S02]  /*6150*/  ISETP.NE.AND P0, PT, R11, R4, PT ;  /* 0x000000040b00720c */ /* 0x000fe40003f05270 */
[----:B------:R-:W-:Y:S02]  /*6160*/  MOV R20, 0x0 ;  /* 0x0000000000147802 */ /* 0x000fe40000000f00 */
[----:B------:R-:W-:-:S09]  /*6170*/  MOV R21, 0xfff80000 ;  /* 0xfff8000000157802 */ /* 0x000fd20000000f00 */
[----:B------:R-:W-:Y:S05]  /*6180*/  @!P0 BRA `(.L_x_283) ;  /* 0x0000000000348947 */ /* 0x000fea0003800000 */
[----:B------:R-:W-:Y:S02]  /*6190*/  ISETP.NE.AND P0, PT, R11, 0x7ff00000, PT ;  /* 0x7ff000000b00780c */ /* 0x000fe40003f05270 */
[----:B------:R-:W-:Y:S02]  /*61a0*/  LOP3.LUT R21, R17, 0x80000000, R13, 0x48, !PT ;  /* 0x8000000011157812 */ /* 0x000fe400078e480d */
[----:B------:R-:W-:-:S13]  /*61b0*/  ISETP.EQ.OR P0, PT, R4, RZ, !P0 ;  /* 0x000000ff0400720c */ /* 0x000fda0004702670 */
[----:B------:R-:W-:Y:S01]  /*61c0*/  @P0 LOP3.LUT R4, R21, 0x7ff00000, RZ, 0xfc, !PT ;  /* 0x7ff0000015040812 */ /* 0x000fe200078efcff */
[----:B------:R-:W-:Y:S01]  /*61d0*/  @!P0 IMAD.MOV.U32 R20, RZ, RZ, RZ ;  /* 0x000000ffff148224 */ /* 0x000fe200078e00ff */
[----:B------:R-:W-:Y:S02]  /*61e0*/  @P0 MOV R20, RZ ;  /* 0x000000ff00140202 */ /* 0x000fe40000000f00 */
[----:B------:R-:W-:Y:S01]  /*61f0*/  @P0 MOV R21, R4 ;  /* 0x0000000400150202 */ /* 0x000fe20000000f00 */
[----:B------:R-:W-:Y:S06]  /*6200*/  BRA `(.L_x_283) ;  /* 0x0000000000147947 */ /* 0x000fec0003800000 */
.L_x_285:
[----:B------:R-:W-:Y:S01]  /*6210*/  LOP3.LUT R21, R13, 0x80000, RZ, 0xfc, !PT ;  /* 0x000800000d157812 */ /* 0x000fe200078efcff */
[----:B------:R-:W-:Y:S01]  /*6220*/  IMAD.MOV.U32 R20, RZ, RZ, R12 ;  /* 0x000000ffff147224 */ /* 0x000fe200078e000c */
[----:B------:R-:W-:Y:S06]  /*6230*/  BRA `(.L_x_283) ;  /* 0x0000000000087947 */ /* 0x000fec0003800000 */
.L_x_284:
[----:B------:R-:W-:Y:S02]  /*6240*/  LOP3.LUT R21, R17, 0x80000, RZ, 0xfc, !PT ;  /* 0x0008000011157812 */ /* 0x000fe400078efcff */
[----:B------:R-:W-:-:S07]  /*6250*/  MOV R20, R16 ;  /* 0x0000001000147202 */ /* 0x000fce0000000f00 */
.L_x_283:
[----:B------:R-:W-:Y:S01]  /*6260*/  MOV R8, R0 ;  /* 0x0000000000087202 */ /* 0x000fe20000000f00 */
[----:B------:R-:W-:-:S04]  /*6270*/  IMAD.MOV.U32 R9, RZ, RZ, 0x0 ;  /* 0x00000000ff097424 */ /* 0x000fc800078e00ff */
[----:B------:R-:W-:Y:S05]  /*6280*/  RET.REL.NODEC R8 `(_Z31BackProjConeFlatDisCUDA3dKernelILb1EEvPfPKfS2_iiiiiiffffffffffff) ;  /* 0xffffff9c085c7950 */ /* 0x000fea0003c3ffff */
        .weak           $__internal_3_$__cuda_sm3x_div_rn_noftz_f32_slowpath
        .type           $__internal_3_$__cuda_sm3x_div_rn_noftz_f32_slowpath,@function
        .size           $__internal_3_$__cuda_sm3x_div_rn_noftz_f32_slowpath,(.L_x_837 - $__internal_3_$__cuda_sm3x_div_rn_noftz_f32_slowpath)
$__internal_3_$__cuda_sm3x_div_rn_noftz_f32_slowpath:
        /* <DEDUP_REMOVED lines=34> */
.L_x_287:
[----:B------:R-:W-:Y:S01]  /*64b0*/  LEA R39, R33, 0xc0800000, 0x17 ;  /* 0xc080000021277811 */ /* 0x000fe200078eb8ff */
[----:B------:R-:W-:Y:S01]  /*64c0*/  BSSY.RECONVERGENT B1, `(.L_x_292) ;  /* 0x0000036000017945 */ /* 0x000fe20003800200 */
[----:B------:R-:W-:Y:S02]  /*64d0*/  IADD3 R38, PT, PT, R38, -0x7f, RZ ;  /* 0xffffff8126267810 */ /* 0x000fe40007ffe0ff */
[----:B------:R-:W-:Y:S02]  /*64e0*/  IADD3 R42, PT, PT, -R39, R2, RZ ;  /* 0x00000002272a7210 */ /* 0x000fe40007ffe1ff */
[C---:B------:R-:W-:Y:S01]  /*64f0*/  IADD3 R33, PT, PT, R38.reuse, 0x7f, -R33 ;  /* 0x0000007f26217810 */ /* 0x040fe20007ffe821 */
[----:B------:R-:W-:Y:S01]  /*6500*/  IMAD R2, R38, -0x800000, R3 ;  /* 0xff80000026027824 */ /* 0x000fe200078e0203 */
[----:B------:R-:W0:Y:S01]  /*6510*/  MUFU.RCP R40, R42 ;  /* 0x0000002a00287308 */ /* 0x000e220000001000 */
[----:B------:R-:W-:Y:S02]  /*6520*/  FADD.FTZ R39, -R42, -RZ ;  /* 0x800000ff2a277221 */ /* 0x000fe40000010100 */
[----:B------:R-:W-:-:S02]  /*6530*/  IMAD.IADD R33, R33, 0x1, R34 ;  /* 0x0000000121217824 */ /* 0x000fc400078e0222 */
        /* <DEDUP_REMOVED lines=20> */
[CCC-:B------:R-:W-:Y:S01]  /*6680*/  FFMA.RZ R34, R41.reuse, R39.reuse, R40.reuse ;  /* 0x0000002729227223 */ /* 0x1c0fe2000000c028 */
[CCC-:B------:R-:W-:Y:S01]  /*6690*/  FFMA.RP R33, R41.reuse, R39.reuse, R40.reuse ;  /* 0x0000002729217223 */ /* 0x1c0fe20000008028 */
[----:B------:R-:W-:Y:S01]  /*66a0*/  FFMA.RM R40, R41, R39, R40 ;  /* 0x0000002729287223 */ /* 0x000fe20000004028 */
[C---:B------:R-:W-:Y:S01]  /*66b0*/  VIADD R38, R3.reuse, 0x20 ;  /* 0x0000002003267836 */ /* 0x040fe20000000000 */
[C---:B------:R-:W-:Y:S02]  /*66c0*/  ISETP.NE.AND P2, PT, R3.reuse, RZ, PT ;  /* 0x000000ff0300720c */ /* 0x040fe40003f45270 */
        /* <DEDUP_REMOVED lines=17> */
.L_x_294:
[----:B------:R-:W-:-:S04]  /*67e0*/  LOP3.LUT R2, R2, 0x80000000, RZ, 0xc0, !PT ;  /* 0x8000000002027812 */ /* 0x000fc800078ec0ff */
[----:B------:R-:W-:Y:S01]  /*67f0*/  LOP3.LUT R2, R2, 0x7f800000, RZ, 0xfc, !PT ;  /* 0x7f80000002027812 */ /* 0x000fe200078efcff */
[----:B------:R-:W-:Y:S06]  /*6800*/  BRA `(.L_x_295) ;  /* 0x0000000000047947 */ /* 0x000fec0003800000 */
.L_x_293:
[----:B------:R-:W-:-:S07]  /*6810*/  IMAD R2, R33, 0x800000, R2 ;  /* 0x0080000021027824 */ /* 0x000fce00078e0202 */
.L_x_295:
[----:B------:R-:W-:Y:S05]  /*6820*/  BSYNC.RECONVERGENT B1 ;  /* 0x0000000000017941 */ /* 0x000fea0003800200 */
.L_x_292:
[----:B------:R-:W-:Y:S05]  /*6830*/  BRA `(.L_x_296) ;  /* 0x0000000000207947 */ /* 0x000fea0003800000 */
.L_x_291:
[----:B------:R-:W-:-:S04]  /*6840*/  LOP3.LUT R2, R2, 0x80000000, R3, 0x48, !PT ;  /* 0x8000000002027812 */ /* 0x000fc800078e4803 */
[----:B------:R-:W-:Y:S01]  /*6850*/  LOP3.LUT R2, R2, 0x7f800000, RZ, 0xfc, !PT ;  /* 0x7f80000002027812 */ /* 0x000fe200078efcff */
[----:B------:R-:W-:Y:S06]  /*6860*/  BRA `(.L_x_296) ;  /* 0x0000000000147947 */ /* 0x000fec0003800000 */
.L_x_290:
[----:B------:R-:W-:Y:S01]  /*6870*/  LOP3.LUT R2, R2, 0x80000000, R3, 0x48, !PT ;  /* 0x8000000002027812 */ /* 0x000fe200078e4803 */
[----:B------:R-:W-:Y:S06]  /*6880*/  BRA `(.L_x_296) ;  /* 0x00000000000c7947 */ /* 0x000fec0003800000 */
.L_x_289:
[----:B------:R-:W0:Y:S01]  /*6890*/  MUFU.RSQ R2, -QNAN ;  /* 0xffc0000000027908 */ /* 0x000e220000001400 */
[----:B------:R-:W-:Y:S05]  /*68a0*/  BRA `(.L_x_296) ;  /* 0x0000000000047947 */ /* 0x000fea0003800000 */
.L_x_288:
[----:B------:R-:W-:-:S07]  /*68b0*/  FADD.FTZ R2, R3, R2 ;  /* 0x0000000203027221 */ /* 0x000fce0000010000 */
.L_x_296:
[----:B------:R-:W-:Y:S05]  /*68c0*/  BSYNC.RECONVERGENT B0 ;  /* 0x0000000000007941 */ /* 0x000fea0003800200 */
.L_x_286:
[----:B------:R-:W-:Y:S01]  /*68d0*/  HFMA2 R39, -RZ, RZ, 0, 0 ;  /* 0x00000000ff277431 */ /* 0x000fe200000001ff */
[----:B------:R-:W-:-:S04]  /*68e0*/  MOV R38, R4 ;  /* 0x0000000400267202 */ /* 0x000fc80000000f00 */
[----:B0-----:R-:W-:Y:S05]  /*68f0*/  RET.REL.NODEC R38 `(_Z31BackProjConeFlatDisCUDA3dKernelILb1EEvPfPKfS2_iiiiiiffffffffffff) ;  /* 0xffffff9426c07950 */ /* 0x001fea0003c3ffff */
.L_x_297:
        /* <DEDUP_REMOVED lines=16> */
.L_x_837:


//--------------------- .text._Z36BackProjTransConeFlatDisCUDA3dKernelILb0EEvPfyPKfiiiiiiffffffffffff --------------------------
	.section	.text._Z36BackProjTransConeFlatDisCUDA3dKernelILb0EEvPfyPKfiiiiiiffffffffffff,"ax",@progbits
	.align	128
        .global         _Z36BackProjTransConeFlatDisCUDA3dKernelILb0EEvPfyPKfiiiiiiffffffffffff
        .type           _Z36BackProjTransConeFlatDisCUDA3dKernelILb0EEvPfyPKfiiiiiiffffffffffff,@function
        .size           _Z36BackProjTransConeFlatDisCUDA3dKernelILb0EEvPfyPKfiiiiiiffffffffffff,(.L_x_839 - _Z36BackProjTransConeFlatDisCUDA3dKernelILb0EEvPfyPKfiiiiiiffffffffffff)
        .other          _Z36BackProjTransConeFlatDisCUDA3dKernelILb0EEvPfyPKfiiiiiiffffffffffff,@"STO_CUDA_ENTRY STV_DEFAULT"
_Z36BackProjTransConeFlatDisCUDA3dKernelILb0EEvPfyPKfiiiiiiffffffffffff:
.text._Z36BackProjTransConeFlatDisCUDA3dKernelILb0EEvPfyPKfiiiiiiffffffffffff:
        /* <DEDUP_REMOVED lines=63> */
.L_x_299:
        /* <DEDUP_REMOVED lines=33> */
[C---:B------:R-:W-:Y:S02]  /*0600*/  LEA.HI R11, R0.reuse, R3, RZ, 0x1 ;  /* 0x00000003000b7211 */ /* 0x040fe400078f08ff */
        /* <DEDUP_REMOVED lines=10> */
.L_x_298:
        /* <DEDUP_REMOVED lines=30> */
.L_x_301:
        /* <DEDUP_REMOVED lines=41> */
.L_x_300:
        /* <DEDUP_REMOVED lines=38> */
[----:B------:R-:W-:Y:S05]  /*0d80*/  CALL.REL.NOINC `($__internal_5_$__cuda_sm3x_div_rn_noftz_f32_slowpath) ;  /* 0x0000004800f87944 */ /* 0x000fea0003c00000 */
.L_x_302:
        /* <DEDUP_REMOVED lines=13> */
[----:B------:R-:W-:Y:S02]  /*0e60*/  DFMA R16, R12, R12, R12 ;  /* 0x0000000c0c10722b */ /* 0x000fe4000000000c */
[----:B--2---:R-:W0:Y:S06]  /*0e70*/  F2F.F64.F32 R12, UR19 ;  /* 0x00000013000c7d10 */ /* 0x004e2c0008201800 */
[----:B------:R-:W-:Y:S02]  /*0e80*/  DFMA R16, R14, R16, R14 ;  /* 0x000000100e10722b */ /* 0x000fe4000000000e */
[----:B------:R-:W1:Y:S06]  /*0e90*/  F2F.F64.F32 R14, UR21 ;  /* 0x00000015000e7d10 */ /* 0x000e6c0008201800 */
[----:B------:R-:W-:-:S02]  /*0ea0*/  DFMA R8, -R6, R16, 1 ;  /* 0x3ff000000608742b */ /* 0x000fc40000000110 */
[----:B0-----:R-:W-:-:S06]  /*0eb0*/  DFMA R2, R2, R10, R12 ;  /* 0x0000000a0202722b */ /* 0x001fcc000000000c */
[----:B------:R-:W-:Y:S02]  /*0ec0*/  DFMA R8, R16, R8, R16 ;  /* 0x000000081008722b */ /* 0x000fe40000000010 */
[----:B-1----:R-:W-:-:S08]  /*0ed0*/  DMUL R14, R2, R14 ;  /* 0x0000000e020e7228 */ /* 0x002fd00000000000 */
[----:B------:R-:W-:Y:S02]  /*0ee0*/  DMUL R10, R14, R8 ;  /* 0x000000080e0a7228 */ /* 0x000fe40000000000 */
[----:B------:R-:W-:-:S06]  /*0ef0*/  FSETP.GEU.AND P1, PT, |R15|, 6.5827683646048100446e-37, PT ;  /* 0x036000000f00780b */ /* 0x000fcc0003f2e200 */
[----:B------:R-:W-:-:S08]  /*0f00*/  DFMA R2, -R6, R10, R14 ;  /* 0x0000000a0602722b */ /* 0x000fd0000000010e */
[----:B------:R-:W-:Y:S01]  /*0f10*/  DFMA R10, R8, R2, R10 ;  /* 0x00000002080a722b */ /* 0x000fe2000000000a */
[----:B------:R-:W-:-:S09]  /*0f20*/  FMUL R3, R0, UR18 ;  /* 0x0000001200037c20 */ /* 0x000fd20008400000 */
[----:B------:R-:W-:-:S05]  /*0f30*/  FFMA R2, RZ, R7, R11 ;  /* 0x00000007ff027223 */ /* 0x000fca000000000b */
[----:B------:R-:W-:Y:S01]  /*0f40*/  FSETP.GT.AND P0, PT, |R2|, 1.469367938527859385e-39, PT ;  /* 0x001000000200780b */ /* 0x000fe20003f04200 */
[----:B---3--:R-:W-:-:S12]  /*0f50*/  FMUL R2, R0, UR4 ;  /* 0x0000000400027c20 */ /* 0x008fd80008400000 */
[----:B------:R-:W-:Y:S05]  /*0f60*/  @P0 BRA P1, `(.L_x_303) ;  /* 0x0000000000100947 */ /* 0x000fea0000800000 */
[----:B------:R-:W-:-:S07]  /*0f70*/  MOV R10, 0xf90 ;  /* 0x00000f90000a7802 */ /* 0x000fce0000000f00 */
[----:B------:R-:W-:Y:S05]  /*0f80*/  CALL.REL.NOINC `($__internal_4_$__cuda_sm20_div_rn_f64_full) ;  /* 0x0000004400147944 */ /* 0x000fea0003c00000 */
[----:B------:R-:W-:Y:S01]  /*0f90*/  IMAD.MOV.U32 R10, RZ, RZ, R18 ;  /* 0x000000ffff0a7224 */ /* 0x000fe200078e0012 */
[----:B------:R-:W-:-:S07]  /*0fa0*/  MOV R11, R19 ;  /* 0x00000013000b7202 */ /* 0x000fce0000000f00 */
.L_x_303:
        /* <DEDUP_REMOVED lines=32> */
[----:B------:R-:W-:Y:S02]  /*11b0*/  DMUL R14, R18, R22 ;  /* 0x00000016120e7228 */ /* 0x000fe40000000000 */
[----:B-1----:R-:W-:Y:S02]  /*11c0*/  DMUL R16, R12, R20 ;  /* 0x000000140c107228 */ /* 0x002fe40000000000 */
[C---:B------:R-:W-:Y:S02]  /*11d0*/  DMUL R22, R20.reuse, R22 ;  /* 0x0000001614167228 */ /* 0x040fe40000000000 */
[----:B------:R-:W-:Y:S01]  /*11e0*/  DMUL R12, R20, R24 ;  /* 0x00000018140c7228 */ /* 0x000fe20000000000 */
[----:B------:R-:W-:Y:S10]  /*11f0*/  BRA `(.L_x_306) ;  /* 0x0000000000507947 */ /* 0x000ff40003800000 */
.L_x_305:
        /* <DEDUP_REMOVED lines=20> */
.L_x_306:
        /* <DEDUP_REMOVED lines=19> */
[----:B--2---:R-:W-:Y:S05]  /*1470*/  CALL.REL.NOINC `($__internal_5_$__cuda_sm3x_div_rn_noftz_f32_slowpath) ;  /* 0x00000044003c7944 */ /* 0x004fea0003c00000 */
[----:B------:R-:W-:-:S07]  /*1480*/  MOV R6, R0 ;  /* 0x0000000000067202 */ /* 0x000fce0000000f00 */
.L_x_308:
[----:B------:R-:W-:Y:S05]  /*1490*/  BSYNC.RECONVERGENT B2 ;  /* 0x0000000000027941 */ /* 0x000fea0003800200 */
.L_x_307:
        /* <DEDUP_REMOVED lines=14> */
[----:B------:R-:W-:Y:S05]  /*1580*/  CALL.REL.NOINC `($__internal_5_$__cuda_sm3x_div_rn_noftz_f32_slowpath) ;  /* 0x0000004000f87944 */ /* 0x000fea0003c00000 */
[----:B------:R-:W-:-:S07]  /*1590*/  MOV R29, R0 ;  /* 0x00000000001d7202 */ /* 0x000fce0000000f00 */
.L_x_310:
[----:B------:R-:W-:Y:S05]  /*15a0*/  BSYNC.RECONVERGENT B2 ;  /* 0x0000000000027941 */ /* 0x000fea0003800200 */
.L_x_309:
[----:B------:R-:W-:Y:S01]  /*15b0*/  FADD R12, -R12, UR17 ;  /* 0x000000110c0c7e21 */ /* 0x000fe20008000100 */
[----:B------:R-:W-:Y:S01]  /*15c0*/  IMAD.U32 R11, RZ, RZ, UR17 ;  /* 0x00000011ff0b7e24 */ /* 0x000fe2000f8e00ff */
        /* <DEDUP_REMOVED lines=12> */
[----:B------:R-:W-:Y:S05]  /*1690*/  CALL.REL.NOINC `($__internal_5_$__cuda_sm3x_div_rn_noftz_f32_slowpath) ;  /* 0x0000004000b47944 */ /* 0x000fea0003c00000 */
.L_x_312:
[----:B------:R-:W-:Y:S05]  /*16a0*/  BSYNC.RECONVERGENT B2 ;  /* 0x0000000000027941 */ /* 0x000fea0003800200 */
.L_x_311:
[----:B------:R-:W0:Y:S01]  /*16b0*/  S2R R20, SR_CgaCtaId ;  /* 0x0000000000147919 */ /* 0x000e220000008800 */
[----:B------:R-:W1:Y:S01]  /*16c0*/  LDCU.64 UR4, c[0x0][0x398] ;  /* 0x00007300ff0477ac */ /* 0x000e620008000a00 */
[----:B------:R-:W-:Y:S02]  /*16d0*/  ISETP.NE.AND P0, PT, R5, RZ, PT ;  /* 0x000000ff0500720c */ /* 0x000fe40003f05270 */
[----:B------:R-:W-:Y:S01]  /*16e0*/  MOV R19, 0x400 ;  /* 0x0000040000137802 */ /* 0x000fe20000000f00 */
[----:B------:R-:W2:Y:S03]  /*16f0*/  LDCU UR8, c[0x0][0x3b0] ;  /* 0x00007600ff0877ac */ /* 0x000ea60008000800 */
[C---:B------:R-:W-:Y:S01]  /*1700*/  IADD3 R3, PT, PT, R19.reuse, 0xc00, RZ ;  /* 0x00000c0013037810 */ /* 0x040fe20007ffe0ff */
[----:B------:R-:W-:Y:S01]  /*1710*/  VIADD R11, R19, 0x400 ;  /* 0x00000400130b7836 */ /* 0x000fe20000000000 */
[----:B------:R-:W3:Y:S01]  /*1720*/  LDCU UR18, c[0x0][0x3cc] ;  /* 0x00007980ff1277ac */ /* 0x000ee20008000800 */
[----:B-1----:R-:W1:Y:S01]  /*1730*/  I2F.F64 R14, UR4 ;  /* 0x00000004000e7d12 */ /* 0x002e620008201c00 */
[----:B------:R-:W-:-:S02]  /*1740*/  UIADD3 UR4, UPT, UPT, -UR4, URZ, URZ ;  /* 0x000000ff04047290 */ /* 0x000fc4000fffe1ff */
[----:B------:R-:W-:-:S05]  /*1750*/  UISETP.NE.AND UP0, UPT, UR5, URZ, UPT ;  /* 0x000000ff0500728c */ /* 0x000fca000bf05270 */
[----:B--2---:R-:W-:Y:S01]  /*1760*/  F2F.F64.F32 R12, UR8 ;  /* 0x00000008000c7d10 */ /* 0x004fe20008201800 */
[----:B0-----:R-:W-:Y:S02]  /*1770*/  @!P0 LEA R21, R20, R19, 0x18 ;  /* 0x0000001314158211 */ /* 0x001fe400078ec0ff */
[----:B------:R-:W-:-:S05]  /*1780*/  IADD3 R19, PT, PT, R19, 0x800, RZ ;  /* 0x0000080013137810 */ /* 0x000fca0007ffe0ff */
[----:B------:R-:W0:Y:S01]  /*1790*/  I2F.F64 R16, UR4 ;  /* 0x0000000400107d12 */ /* 0x000e220008201c00 */
[----:B------:R-:W-:Y:S01]  /*17a0*/  LEA R8, R20, R3, 0x18 ;  /* 0x0000000314087211 */ /* 0x000fe200078ec0ff */
[-C--:B------:R-:W-:Y:S01]  /*17b0*/  FMUL R3, R10, R0.reuse ;  /* 0x000000000a037220 */ /* 0x080fe20000400000 */
[C---:B------:R-:W-:Y:S01]  /*17c0*/  LEA R18, R20.reuse, R11, 0x18 ;  /* 0x0000000b14127211 */ /* 0x040fe200078ec0ff */
[----:B------:R-:W-:Y:S01]  /*17d0*/  FMUL R11, R9, R0 ;  /* 0x00000000090b7220 */ /* 0x000fe20000400000 */
[----:B------:R-:W-:Y:S01]  /*17e0*/  LEA R20, R20, R19, 0x18 ;  /* 0x0000001314147211 */ /* 0x000fe200078ec0ff */
[C---:B------:R-:W-:Y:S01]  /*17f0*/  IMAD R0, R5.reuse, 0x4, R8 ;  /* 0x0000000405007824 */ /* 0x040fe200078e0208 */
[C---:B------:R-:W-:Y:S01]  /*1800*/  LEA R18, R5.reuse, R18, 0x2 ;  /* 0x0000001205127211 */ /* 0x040fe200078e10ff */
[----:B------:R2:W-:Y:S01]  /*1810*/  @!P0 STS [R21+0xc00], R6 ;  /* 0x000c000615008388 */ /* 0x0005e20000000800 */
[----:B---3--:R-:W3:Y:S01]  /*1820*/  F2F.F64.F32 R8, UR18 ;  /* 0x0000001200087d10 */ /* 0x008ee20008201800 */
[----:B------:R-:W-:Y:S01]  /*1830*/  IMAD R20, R5, 0x4, R20 ;  /* 0x0000000405147824 */ /* 0x000fe200078e0214 */
        /* <DEDUP_REMOVED lines=10> */
[----:B------:R-:W-:Y:S01]  /*18e0*/  F2F.F32.F64 R14, R14 ;  /* 0x0000000e000e7310 */ /* 0x000fe20000301000 */
[----:B--2---:R-:W-:Y:S01]  /*18f0*/  MOV R0, RZ ;  /* 0x000000ff00007202 */ /* 0x004fe20000000f00 */
[----:B------:R-:W-:Y:S01]  /*1900*/  IMAD.MOV.U32 R27, RZ, RZ, RZ ;  /* 0x000000ffff1b7224 */ /* 0x000fe200078e00ff */
[----:B------:R-:W1:Y:S01]  /*1910*/  LDCU UR8, c[0x0][0x3a0] ;  /* 0x00007400ff0877ac */ /* 0x000e620008000800 */
[----:B------:R-:W2:Y:S04]  /*1920*/  LDCU UR18, c[0x0][0x3d4] ;  /* 0x00007a80ff1277ac */ /* 0x000ea80008000800 */
[----:B------:R-:W-:Y:S08]  /*1930*/  F2F.F32.F64 R8, R8 ;  /* 0x0000000800087310 */ /* 0x000ff00000301000 */
[----:B------:R-:W-:Y:S08]  /*1940*/  I2F.F64 R40, UR5 ;  /* 0x0000000500287d12 */ /* 0x000ff00008201c00 */
[----:B0-----:R-:W-:Y:S01]  /*1950*/  F2F.F64.F32 R12, UR4 ;  /* 0x00000004000c7d10 */ /* 0x001fe20008201800 */
[----:B-1----:R-:W-:-:S07]  /*1960*/  UIADD3 UR4, UPT, UPT, -UR8, URZ, URZ ;  /* 0x000000ff08047290 */ /* 0x002fce000fffe1ff */
[----:B------:R-:W0:Y:S08]  /*1970*/  I2F.F64 R18, UR8 ;  /* 0x0000000800127d12 */ /* 0x000e300008201c00 */
[----:B------:R-:W1:Y:S01]  /*1980*/  I2F.F64 R10, UR4 ;  /* 0x00000004000a7d12 */ /* 0x000e620008201c00 */
[----:B0-----:R-:W-:-:S07]  /*1990*/  DMUL R18, R18, 0.5 ;  /* 0x3fe0000012127828 */ /* 0x001fce0000000000 */
[----:B--2---:R-:W0:Y:S01]  /*19a0*/  F2F.F64.F32 R16, UR18 ;  /* 0x0000001200107d10 */ /* 0x004e220008201800 */
[----:B-1----:R-:W-:Y:S02]  /*19b0*/  DMUL R10, R10, 0.5 ;  /* 0x3fe000000a0a7828 */ /* 0x002fe40000000000 */
[----:B0-----:R-:W-:-:S06]  /*19c0*/  DFMA R18, R12, R18, R16 ;  /* 0x000000120c12722b */ /* 0x001fcc0000000010 */
[----:B------:R-:W-:Y:S01]  /*19d0*/  DFMA R16, R10, R12, R16 ;  /* 0x0000000c0a10722b */ /* 0x000fe20000000010 */
[----:B------:R-:W-:Y:S01]  /*19e0*/  FMUL R11, R8, UR17 ;  /* 0x00000011080b7c20 */ /* 0x000fe20008400000 */
[----:B------:R-:W-:Y:S01]  /*19f0*/  FMUL R12, R14, UR17 ;  /* 0x000000110e0c7c20 */ /* 0x000fe20008400000 */
[----:B------:R0:W1:Y:S08]  /*1a00*/  F2F.F32.F64 R6, R18 ;  /* 0x0000001200067310 */ /* 0x0000700000301000 */
[----:B------:R0:W2:Y:S02]  /*1a10*/  F2F.F32.F64 R17, R16 ;  /* 0x0000001000117310 */ /* 0x0000a40000301000 */
.L_x_358:
[----:B------:R-:W-:Y:S05]  /*1a20*/  YIELD ;  /* 0x0000000000007946 */ /* 0x000fea0003800000 */
[----:B------:R-:W3:Y:S01]  /*1a30*/  LDCU UR4, c[0x0][0x39c] ;  /* 0x00007380ff0477ac */ /* 0x000ee20008000800 */
[----:B------:R-:W-:Y:S01]  /*1a40*/  IADD3 R9, PT, PT, R5, R0, RZ ;  /* 0x0000000005097210 */ /* 0x000fe20007ffe0ff */
[----:B------:R-:W-:Y:S03]  /*1a50*/  BSSY B2, `(.L_x_314) ;  /* 0x000015d000027945 */ /* 0x000fe60003800000 */
[----:B---3--:R-:W-:-:S13]  /*1a60*/  ISETP.GE.AND P0, PT, R9, UR4, PT ;  /* 0x0000000409007c0c */ /* 0x008fda000bf06270 */
[----:B-12---:R-:W-:Y:S05]  /*1a70*/  @P0 BRA `(.L_x_315) ;  /* 0x0000001400680947 */ /* 0x006fea0003800000 */
[----:B------:R-:W0:Y:S01]  /*1a80*/  LDCU UR4, c[0x0][0x3b4] ;  /* 0x00007680ff0477ac */ /* 0x000e220008000800 */
[----:B------:R-:W3:Y:S01]  /*1a90*/  I2F.F64 R14, R9 ;  /* 0x00000009000e7312 */ /* 0x000ee20000201c00 */
[----:B------:R-:W-:Y:S01]  /*1aa0*/  BSSY.RECONVERGENT B3, `(.L_x_316) ;  /* 0x0000017000037945 */ /* 0x000fe20003800200 */
[----:B------:R-:W4:Y:S01]  /*1ab0*/  LDCU UR5, c[0x0][0x3d0] ;  /* 0x00007a00ff0577ac */ /* 0x000f220008000800 */
[----:B---3--:R-:W-:-:S05]  /*1ac0*/  DFMA R14, R40, 0.5, -R14 ;  /* 0x3fe00000280e782b */ /* 0x008fca000000080e */
[----:B0-----:R-:W-:Y:S03]  /*1ad0*/  F2F.F64.F32 R18, UR4 ;  /* 0x0000000400127d10 */ /* 0x001fe60008201800 */
[----:B------:R-:W-:-:S05]  /*1ae0*/  DADD R14, R14, -0.5 ;  /* 0xbfe000000e0e7429 */ /* 0x000fca0000000000 */
[----:B----4-:R-:W0:Y:S03]  /*1af0*/  F2F.F64.F32 R20, UR5 ;  /* 0x0000000500147d10 */ /* 0x010e260008201800 */
        /* <DEDUP_REMOVED lines=14> */
[----:B------:R-:W-:-:S07]  /*1be0*/  MOV R14, 0x1c00 ;  /* 0x00001c00000e7802 */ /* 0x000fce0000000f00 */
[----:B-12---:R-:W-:Y:S05]  /*1bf0*/  CALL.REL.NOINC `($__internal_5_$__cuda_sm3x_div_rn_noftz_f32_slowpath) ;  /* 0x0000003c005c7944 */ /* 0x006fea0003c00000 */
[----:B------:R-:W-:-:S07]  /*1c00*/  MOV R15, R0 ;  /* 0x00000000000f7202 */ /* 0x000fce0000000f00 */
.L_x_317:
[----:B------:R-:W-:Y:S05]  /*1c10*/  BSYNC.RECONVERGENT B3 ;  /* 0x0000000000037941 */ /* 0x000fea0003800200 */
.L_x_316:
        /* <DEDUP_REMOVED lines=13> */
[----:B-12---:R-:W-:Y:S05]  /*1cf0*/  CALL.REL.NOINC `($__internal_5_$__cuda_sm3x_div_rn_noftz_f32_slowpath) ;  /* 0x0000003c001c7944 */ /* 0x006fea0003c00000 */
[----:B------:R-:W-:-:S07]  /*1d00*/  IMAD.MOV.U32 R8, RZ, RZ, R0 ;  /* 0x000000ffff087224 */ /* 0x000fce00078e0000 */
.L_x_319:
[----:B------:R-:W-:Y:S05]  /*1d10*/  BSYNC.RECONVERGENT B3 ;  /* 0x0000000000037941 */ /* 0x000fea0003800200 */
.L_x_318:
        /* <DEDUP_REMOVED lines=11> */
[----:B------:R-:W-:Y:S01]  /*1dd0*/  IMAD.MOV.U32 R0, RZ, RZ, R13 ;  /* 0x000000ffff007224 */ /* 0x000fe200078e000d */
[----:B------:R-:W-:Y:S02]  /*1de0*/  MOV R3, UR17 ;  /* 0x0000001100037c02 */ /* 0x000fe40008000f00 */
[----:B------:R-:W-:-:S07]  /*1df0*/  MOV R14, 0x1e10 ;  /* 0x00001e10000e7802 */ /* 0x000fce0000000f00 */
[----:B-12---:R-:W-:Y:S05]  /*1e00*/  CALL.REL.NOINC `($__internal_5_$__cuda_sm3x_div_rn_noftz_f32_slowpath) ;  /* 0x0000003800d87944 */ /* 0x006fea0003c00000 */
.L_x_321:
[----:B------:R-:W-:Y:S05]  /*1e10*/  BSYNC.RECONVERGENT B3 ;  /* 0x0000000000037941 */ /* 0x000fea0003800200 */
.L_x_320:
[----:B------:R-:W0:Y:S01]  /*1e20*/  LDCU UR4, c[0x0][0x398] ;  /* 0x00007300ff0477ac */ /* 0x000e220008000800 */
[----:B------:R-:W-:Y:S01]  /*1e30*/  FADD R3, R8, -R15 ;  /* 0x8000000f08037221 */ /* 0x000fe20000000000 */
[----:B------:R-:W-:Y:S01]  /*1e40*/  BSSY.RECONVERGENT B3, `(.L_x_322) ;  /* 0x0000010000037945 */ /* 0x000fe20003800200 */
[----:B-1----:R-:W-:Y:S01]  /*1e50*/  FMUL R16, R0, R6 ;  /* 0x0000000600107220 */ /* 0x002fe20000400000 */
[----:B0-----:R-:W-:-:S04]  /*1e60*/  I2FP.F32.S32 R10, UR4 ;  /* 0x00000004000a7c45 */ /* 0x001fc80008201400 */
[----:B------:R-:W0:Y:S08]  /*1e70*/  MUFU.RCP R13, R10 ;  /* 0x0000000a000d7308 */ /* 0x000e300000001000 */
[----:B------:R-:W1:Y:S01]  /*1e80*/  FCHK P0, R3, R10 ;  /* 0x0000000a03007302 */ /* 0x000e620000000000 */
[----:B0-----:R-:W-:-:S04]  /*1e90*/  FFMA R14, -R10, R13, 1 ;  /* 0x3f8000000a0e7423 */ /* 0x001fc8000000010d */
[----:B------:R-:W-:Y:S01]  /*1ea0*/  FFMA R14, R13, R14, R13 ;  /* 0x0000000e0d0e7223 */ /* 0x000fe2000000000d */
[----:B--2---:R-:W-:-:S03]  /*1eb0*/  FMUL R13, R0, R17 ;  /* 0x00000011000d7220 */ /* 0x004fc60000400000 */
        /* <DEDUP_REMOVED lines=8> */
.L_x_323:
[----:B------:R-:W-:Y:S05]  /*1f40*/  BSYNC.RECONVERGENT B3 ;  /* 0x0000000000037941 */ /* 0x000fea0003800200 */
.L_x_322:
        /* <DEDUP_REMOVED lines=13> */
[----:B------:R-:W-:Y:S05]  /*2020*/  CALL.REL.NOINC `($__internal_5_$__cuda_sm3x_div_rn_noftz_f32_slowpath) ;  /* 0x0000003800507944 */ /* 0x000fea0003c00000 */
[----:B------:R-:W-:-:S07]  /*2030*/  IMAD.MOV.U32 R26, RZ, RZ, R0 ;  /* 0x000000ffff1a7224 */ /* 0x000fce00078e0000 */
.L_x_325:
[----:B------:R-:W-:Y:S05]  /*2040*/  BSYNC.RECONVERGENT B3 ;  /* 0x0000000000037941 */ /* 0x000fea0003800200 */
.L_x_324:
        /* <DEDUP_REMOVED lines=23> */
[----:B------:R-:W-:Y:S05]  /*21c0*/  CALL.REL.NOINC `($__internal_5_$__cuda_sm3x_div_rn_noftz_f32_slowpath) ;  /* 0x0000003400e87944 */ /* 0x000fea0003c00000 */
.L_x_329:
[----:B------:R-:W-:Y:S05]  /*21d0*/  BSYNC.RECONVERGENT B4 ;  /* 0x0000000000047941 */ /* 0x000fea0003800200 */
.L_x_328:
        /* <DEDUP_REMOVED lines=13> */
[----:B------:R-:W-:Y:S05]  /*22b0*/  CALL.REL.NOINC `($__internal_5_$__cuda_sm3x_div_rn_noftz_f32_slowpath) ;  /* 0x0000003400ac7944 */ /* 0x000fea0003c00000 */
.L_x_331:
[----:B------:R-:W-:Y:S05]  /*22c0*/  BSYNC.RECONVERGENT B4 ;  /* 0x0000000000047941 */ /* 0x000fea0003800200 */
.L_x_330:
        /* <DEDUP_REMOVED lines=13> */
[----:B------:R-:W-:Y:S05]  /*23a0*/  CALL.REL.NOINC `($__internal_5_$__cuda_sm3x_div_rn_noftz_f32_slowpath) ;  /* 0x0000003400707944 */ /* 0x000fea0003c00000 */
.L_x_333:
[----:B------:R-:W-:Y:S05]  /*23b0*/  BSYNC.RECONVERGENT B4 ;  /* 0x0000000000047941 */ /* 0x000fea0003800200 */
.L_x_332:
[----:B------:R0:W1:Y:S01]  /*23c0*/  F2I.FLOOR.NTZ R24, R0 ;  /* 0x0000000000187305 */ /* 0x0000620000207100 */
[----:B------:R-:W-:Y:S01]  /*23d0*/  IMAD.MOV.U32 R23, RZ, RZ, RZ ;  /* 0x000000ffff177224 */ /* 0x000fe200078e00ff */
[----:B------:R-:W-:Y:S06]  /*23e0*/  BRA `(.L_x_334) ;  /* 0x0000000000407947 */ /* 0x000fec0003800000 */
.L_x_327:
        /* <DEDUP_REMOVED lines=12> */
[----:B------:R-:W-:Y:S05]  /*24b0*/  CALL.REL.NOINC `($__internal_5_$__cuda_sm3x_div_rn_noftz_f32_slowpath) ;  /* 0x00000034002c7944 */ /* 0x000fea0003c00000 */
.L_x_336:
[----:B------:R-:W-:Y:S05]  /*24c0*/  BSYNC.RECONVERGENT B4 ;  /* 0x0000000000047941 */ /* 0x000fea0003800200 */
.L_x_335:
[----:B------:R2:W3:Y:S01]  /*24d0*/  F2I.FLOOR.NTZ R23, R0 ;  /* 0x0000000000177305 */ /* 0x0004e20000207100 */
[----:B------:R-:W-:-:S07]  /*24e0*/  IMAD.MOV.U32 R24, RZ, RZ, RZ ;  /* 0x000000ffff187224 */ /* 0x000fce00078e00ff */
.L_x_334:
[----:B------:R-:W-:Y:S05]  /*24f0*/  BSYNC.RECONVERGENT B3 ;  /* 0x0000000000037941 */ /* 0x000fea0003800200 */
.L_x_326:
[----:B-1----:R-:W-:Y:S01]  /*2500*/  ISETP.GE.AND P0, PT, R24, UR6, PT ;  /* 0x0000000618007c0c */ /* 0x002fe2000bf06270 */
[----:B------:R-:W1:Y:S01]  /*2510*/  LDCU UR4, c[0x0][0x398] ;  /* 0x00007300ff0477ac */ /* 0x000e620008000800 */
[----:B------:R-:W-:Y:S01]  /*2520*/  BSSY B3, `(.L_x_337) ;  /* 0x00000a5000037945 */ /* 0x000fe20003800000 */
[----:B------:R-:W-:-:S10]  /*2530*/  IMAD.MOV.U32 R21, RZ, RZ, RZ ;  /* 0x000000ffff157224 */ /* 0x000fd400078e00ff */
[----:B------:R-:W4:Y:S01]  /*2540*/  @!P0 S2R R3, SR_CgaCtaId ;  /* 0x0000000000038919 */ /* 0x000f220000008800 */
[----:B0-2---:R-:W-:-:S04]  /*2550*/  @!P0 MOV R0, 0x400 ;  /* 0x0000040000008802 */ /* 0x005fc80000000f00 */
[----:B------:R-:W-:-:S04]  /*2560*/  @!P0 IADD3 R0, PT, PT, R0, 0xc00, RZ ;  /* 0x00000c0000008810 */ /* 0x000fc80007ffe0ff */
[----:B----4-:R-:W-:Y:S02]  /*2570*/  @!P0 LEA R3, R3, R0, 0x18 ;  /* 0x0000000003038211 */ /* 0x010fe400078ec0ff */
[----:B---3--:R-:W-:-:S03]  /*2580*/  IADD3 R0, PT, PT, R23, 0x1, RZ ;  /* 0x0000000117007810 */ /* 0x008fc60007ffe0ff */
[----:B------:R-:W-:Y:S01]  /*2590*/  @!P0 IMAD R3, R24, 0x4, R3 ;  /* 0x0000000418038824 */ /* 0x000fe200078e0203 */
[----:B------:R-:W-:-:S04]  /*25a0*/  I2FP.F32.S32 R0, R0 ;  /* 0x0000000000007245 */ /* 0x000fc80000201400 */
[----:B------:R0:W2:Y:S01]  /*25b0*/  @!P0 LDS R29, [R3+0x4] ;  /* 0x00000400031d8984 */ /* 0x0000a20000000800 */
[----:B-1----:R-:W-:Y:S01]  /*25c0*/  ISETP.GE.OR P0, PT, R23, UR4, P0 ;  /* 0x0000000417007c0c */ /* 0x002fe20008706670 */
[----:B------:R-:W-:-:S12]  /*25d0*/  FFMA R22, R0, R25, R15 ;  /* 0x0000001900167223 */ /* 0x000fd8000000000f */
[----:B0-----:R-:W-:Y:S05]  /*25e0*/  @P0 BRA `(.L_x_338) ;  /* 0x0000000800600947 */ /* 0x001fea0003800000 */
[----:B------:R-:W-:Y:S01]  /*25f0*/  HFMA2 R21, -RZ, RZ, 0, 0 ;  /* 0x00000000ff157431 */ /* 0x000fe200000001ff */
[----:B------:R-:W-:-:S07]  /*2600*/  I2FP.F32.S32 R9, R9 ;  /* 0x0000000900097245 */ /* 0x000fce0000201400 */
.L_x_356:
[----:B------:R-:W-:Y:S05]  /*2610*/  YIELD ;  /* 0x0000000000007946 */ /* 0x000fea0003800000 */
[----:B0-----:R-:W0:Y:S01]  /*2620*/  S2UR UR8, SR_CgaCtaId ;  /* 0x00000000000879c3 */ /* 0x001e220000008800 */
[----:B------:R-:W-:Y:S01]  /*2630*/  UMOV UR4, 0x400 ;  /* 0x0000040000047882 */ /* 0x000fe20000000000 */
[----:B------:R-:W-:Y:S01]  /*2640*/  BSSY.RECONVERGENT B4, `(.L_x_339) ;  /* 0x000001e000047945 */ /* 0x000fe20003800200 */
[----:B------:R-:W-:Y:S01]  /*2650*/  UIADD3 UR5, UPT, UPT, UR4, 0x400, URZ ;  /* 0x0000040004057890 */ /* 0x000fe2000fffe0ff */
[----:B------:R-:W-:Y:S01]  /*2660*/  IMAD.MOV.U32 R30, RZ, RZ, R22 ;  /* 0x000000ffff1e7224 */ /* 0x000fe200078e0016 */
[----:B------:R-:W-:Y:S01]  /*2670*/  UIADD3 UR4, UPT, UPT, UR4, 0x800, URZ ;  /* 0x0000080004047890 */ /* 0x000fe2000fffe0ff */
[----:B------:R-:W-:Y:S01]  /*2680*/  MOV R19, RZ ;  /* 0x000000ff00137202 */ /* 0x000fe20000000f00 */
[----:B0-----:R-:W-:-:S02]  /*2690*/  ULEA UR5, UR8, UR5, 0x18 ;  /* 0x0000000508057291 */ /* 0x001fc4000f8ec0ff */
[----:B------:R-:W-:-:S04]  /*26a0*/  ULEA UR4, UR8, UR4, 0x18 ;  /* 0x0000000408047291 */ /* 0x000fc8000f8ec0ff */
[C---:B------:R-:W-:Y:S02]  /*26b0*/  LEA R0, R24.reuse, UR5, 0x2 ;  /* 0x0000000518007c11 */ /* 0x040fe4000f8e10ff */
[----:B------:R-:W-:-:S04]  /*26c0*/  LEA R3, R24, UR4, 0x2 ;  /* 0x0000000418037c11 */ /* 0x000fc8000f8e10ff */
[----:B------:R-:W0:Y:S04]  /*26d0*/  LDS R0, [R0] ;  /* 0x0000000000007984 */ /* 0x000e280000000800 */
[----:B-1----:R-:W1:Y:S01]  /*26e0*/  LDS R3, [R3] ;  /* 0x0000000003037984 */ /* 0x002e620000000800 */
[----:B0-----:R-:W-:-:S04]  /*26f0*/  FMNMX R20, R13, R0, !PT ;  /* 0x000000000d147209 */ /* 0x001fc80007800000 */
[----:B------:R-:W-:Y:S02]  /*2700*/  FSETP.NEU.AND P0, PT, R20, R13, PT ;  /* 0x0000000d1400720b */ /* 0x000fe40003f0d000 */
[----:B-1----:R-:W-:-:S11]  /*2710*/  FMNMX R15, R16, R3, PT ;  /* 0x00000003100f7209 */ /* 0x002fd60003800000 */
[----:B------:R-:W-:Y:S05]  /*2720*/  @!P0 BRA `(.L_x_340) ;  /* 0x00000000003c8947 */ /* 0x000fea0003800000 */
[----:B------:R-:W0:Y:S01]  /*2730*/  MUFU.RCP R19, R26 ;  /* 0x0000001a00137308 */ /* 0x000e220000001000 */
[----:B------:R-:W-:Y:S01]  /*2740*/  FADD R3, -R13, R20 ;  /* 0x000000140d037221 */ /* 0x000fe20000000100 */
        /* <DEDUP_REMOVED lines=8> */
[----:B------:R-:W-:Y:S01]  /*27d0*/  IMAD.MOV.U32 R0, RZ, RZ, R26 ;  /* 0x000000ffff007224 */ /* 0x000fe200078e001a */
[----:B------:R-:W-:-:S07]  /*27e0*/  MOV R14, 0x2800 ;  /* 0x00002800000e7802 */ /* 0x000fce0000000f00 */
[----:B--2---:R-:W-:Y:S05]  /*27f0*/  CALL.REL.NOINC `($__internal_5_$__cuda_sm3x_div_rn_noftz_f32_slowpath) ;  /* 0x00000030005c7944 */ /* 0x004fea0003c00000 */
.L_x_342:
[----:B------:R-:W-:Y:S05]  /*2800*/  BSYNC.RECONVERGENT B5 ;  /* 0x0000000000057941 */ /* 0x000fea0003800200 */
.L_x_341:
[----:B------:R0:W1:Y:S02]  /*2810*/  F2I.FLOOR.NTZ R19, R0 ;  /* 0x0000000000137305 */ /* 0x0000640000207100 */
.L_x_340:
[----:B------:R-:W-:Y:S05]  /*2820*/  BSYNC.RECONVERGENT B4 ;  /* 0x0000000000047941 */ /* 0x000fea0003800200 */
.L_x_339:
[----:B--2---:R-:W-:Y:S01]  /*2830*/  FSETP.GEU.AND P0, PT, R22, R29, PT ;  /* 0x0000001d1600720b */ /* 0x004fe20003f0e000 */
[----:B------:R-:W-:Y:S01]  /*2840*/  BSSY.RECONVERGENT B4, `(.L_x_343) ;  /* 0x000006e000047945 */ /* 0x000fe20003800200 */
[----:B01----:R-:W-:-:S04]  /*2850*/  IADD3 R0, PT, PT, R19, 0x1, RZ ;  /* 0x0000000113007810 */ /* 0x003fc80007ffe0ff */
[----:B------:R-:W-:-:S05]  /*2860*/  I2FP.F32.S32 R0, R0 ;  /* 0x0000000000007245 */ /* 0x000fca0000201400 */
[----:B------:R-:W-:Y:S02]  /*2870*/  FFMA R18, R0, R26, R13 ;  /* 0x0000001a00127223 */ /* 0x000fe4000000000d */
[----:B------:R-:W-:Y:S05]  /*2880*/  @P0 BRA `(.L_x_344) ;  /* 0x0000000000b40947 */ /* 0x000fea0003800000 */
[----:B------:R-:W0:Y:S01]  /*2890*/  LDCU UR4, c[0x0][0x3a0] ;  /* 0x00007400ff0477ac */ /* 0x000e220008000800 */
[----:B------:R-:W-:Y:S01]  /*28a0*/  BSSY.RECONVERGENT B5, `(.L_x_345) ;  /* 0x0000027000057945 */ /* 0x000fe20003800200 */
[----:B0-----:R-:W-:-:S04]  /*28b0*/  ISETP.GE.AND P0, PT, R19, UR4, PT ;  /* 0x0000000413007c0c */ /* 0x001fc8000bf06270 */
[----:B------:R-:W-:-:S13]  /*28c0*/  FSETP.GEU.OR P0, PT, R20, R15, P0 ;  /* 0x0000000f1400720b */ /* 0x000fda000070e400 */
[----:B------:R-:W-:Y:S05]  /*28d0*/  @P0 BRA `(.L_x_346) ;  /* 0x00000000008c0947 */ /* 0x000fea0003800000 */
[----:B------:R-:W-:Y:S01]  /*28e0*/  FMUL R10, R26, R25 ;  /* 0x000000191a0a7220 */ /* 0x000fe20000400000 */
[----:B------:R-:W-:Y:S01]  /*28f0*/  FADD R3, R22, -R8 ;  /* 0x8000000816037221 */ /* 0x000fe20000000000 */
        /* <DEDUP_REMOVED lines=8> */
[----:B------:R-:W-:Y:S01]  /*2980*/  I2FP.F32.S32 R8, R23 ;  /* 0x0000001700087245 */ /* 0x000fe20000201400 */
[----:B-1----:R-:W-:Y:S06]  /*2990*/  @!P0 BRA `(.L_x_348) ;  /* 0x00000000000c8947 */ /* 0x002fec0003800000 */
[----:B------:R-:W-:Y:S01]  /*29a0*/  IMAD.MOV.U32 R0, RZ, RZ, R10 ;  /* 0x000000ffff007224 */ /* 0x000fe200078e000a */
[----:B------:R-:W-:-:S07]  /*29b0*/  MOV R14, 0x29d0 ;  /* 0x000029d0000e7802 */ /* 0x000fce0000000f00 */
[----:B------:R-:W-:Y:S05]  /*29c0*/  CALL.REL.NOINC `($__internal_5_$__cuda_sm3x_div_rn_noftz_f32_slowpath) ;  /* 0x0000002c00e87944 */ /* 0x000fea0003c00000 */
.L_x_348:
[----:B------:R-:W-:Y:S05]  /*29d0*/  BSYNC.RECONVERGENT B6 ;  /* 0x0000000000067941 */ /* 0x000fea0003800200 */
.L_x_347:
[----:B------:R-:W0:Y:S01]  /*29e0*/  LDCU UR8, c[0x0][0x3a0] ;  /* 0x00007400ff0877ac */ /* 0x000e220008000800 */
[----:B------:R-:W-:Y:S01]  /*29f0*/  IMAD.MOV.U32 R33, RZ, RZ, -0x3e000000 ;  /* 0xc2000000ff217424 */ /* 0x000fe200078e00ff */
[----:B------:R-:W1:Y:S01]  /*2a00*/  LDCU UR4, c[0x0][0x388] ;  /* 0x00007100ff0477ac */ /* 0x000e620008000800 */
[----:B------:R-:W-:Y:S01]  /*2a10*/  UMOV UR5, URZ ;  /* 0x000000ff00057c82 */ /* 0x000fe20008000000 */
[----:B0-----:R-:W-:-:S05]  /*2a20*/  MOV R10, UR8 ;  /* 0x00000008000a7c02 */ /* 0x001fca0008000f00 */
[----:B------:R-:W-:-:S05]  /*2a30*/  IMAD R10, R10, UR7, R19 ;  /* 0x000000070a0a7c24 */ /* 0x000fca000f8e0213 */
[----:B------:R-:W-:-:S06]  /*2a40*/  I2FP.F32.S32 R10, R10 ;  /* 0x0000000a000a7245 */ /* 0x000fcc0000201400 */
[----:B-1----:R-:W5:Y:S01]  /*2a50*/  TEX.LL RZ, R10, R8, R33, UR4, 3D, 0x1 ;  /* 0x48ff0421080a7f60 */ /* 0x002f6200089e01ff */
[-C--:B------:R-:W-:Y:S02]  /*2a60*/  FSETP.GT.AND P0, PT, R18, R15.reuse, PT ;  /* 0x0000000f1200720b */ /* 0x080fe40003f04000 */
[----:B------:R-:W-:Y:S02]  /*2a70*/  IADD3 R19, PT, PT, R19, 0x1, RZ ;  /* 0x0000000113137810 */ /* 0x000fe40007ffe0ff */
[----:B------:R-:W-:Y:S02]  /*2a80*/  FSEL R3, R15, R18, P0 ;  /* 0x000000120f037208 */ /* 0x000fe40000000000 */
[----:B------:R-:W-:Y:S02]  /*2a90*/  ISETP.GE.AND P0, PT, R19, UR8, PT ;  /* 0x0000000813007c0c */ /* 0x000fe4000bf06270 */
[C---:B------:R-:W-:Y:S01]  /*2aa0*/  FSETP.LT.AND P1, PT, R3.reuse, R15, PT ;  /* 0x0000000f0300720b */ /* 0x040fe20003f21000 */
[C---:B------:R-:W-:Y:S01]  /*2ab0*/  FADD R31, R3.reuse, -R20 ;  /* 0x80000014031f7221 */ /* 0x040fe20000000000 */
[----:B------:R-:W-:Y:S01]  /*2ac0*/  FADD R18, R3, R26 ;  /* 0x0000001a03127221 */ /* 0x000fe20000000000 */
[----:B------:R-:W-:-:S02]  /*2ad0*/  IMAD.MOV.U32 R20, RZ, RZ, R3 ;  /* 0x000000ffff147224 */ /* 0x000fc400078e0003 */
[----:B------:R-:W-:-:S04]  /*2ae0*/  FMUL R14, R0, R31 ;  /* 0x0000001f000e7220 */ /* 0x000fc80000400000 */
[----:B-----5:R-:W-:-:S04]  /*2af0*/  FFMA R21, R14, R10, R21 ;  /* 0x0000000a0e157223 */ /* 0x020fc80000000015 */
[----:B------:R-:W-:Y:S05]  /*2b00*/  @!P0 BRA P1, `(.L_x_347) ;  /* 0xfffffffc00b48947 */ /* 0x000fea000083ffff */
.L_x_346:
[----:B------:R-:W-:Y:S05]  /*2b10*/  BSYNC.RECONVERGENT B5 ;  /* 0x0000000000057941 */ /* 0x000fea0003800200 */
.L_x_345:
[----:B------:R-:W-:Y:S01]  /*2b20*/  IADD3 R23, PT, PT, R23, 0x1, RZ ;  /* 0x0000000117177810 */ /* 0x000fe20007ffe0ff */
[----:B------:R-:W-:Y:S01]  /*2b30*/  FADD R22, R22, R25 ;  /* 0x0000001916167221 */ /* 0x000fe20000000000 */
[----:B------:R-:W-:Y:S01]  /*2b40*/  IMAD.MOV.U32 R8, RZ, RZ, R30 ;  /* 0x000000ffff087224 */ /* 0x000fe200078e001e */
[----:B------:R-:W-:Y:S06]  /*2b50*/  BRA `(.L_x_349) ;  /* 0x0000000000f07947 */ /* 0x000fec0003800000 */
.L_x_344:
        /* <DEDUP_REMOVED lines=17> */
[----:B------:R-:W-:Y:S02]  /*2c70*/  MOV R0, R10 ;  /* 0x0000000a00007202 */ /* 0x000fe40000000f00 */
[----:B------:R-:W-:-:S07]  /*2c80*/  MOV R14, 0x2ca0 ;  /* 0x00002ca0000e7802 */ /* 0x000fce0000000f00 */
[----:B------:R-:W-:Y:S05]  /*2c90*/  CALL.REL.NOINC `($__internal_5_$__cuda_sm3x_div_rn_noftz_f32_slowpath) ;  /* 0x0000002c00347944 */ /* 0x000fea0003c00000 */
.L_x_353:
[----:B------:R-:W-:Y:S05]  /*2ca0*/  BSYNC.RECONVERGENT B6 ;  /* 0x0000000000067941 */ /* 0x000fea0003800200 */
.L_x_352:
[----:B------:R-:W0:Y:S01]  /*2cb0*/  LDCU UR8, c[0x0][0x3a0] ;  /* 0x00007400ff0877ac */ /* 0x000e220008000800 */
[----:B------:R-:W-:Y:S01]  /*2cc0*/  HFMA2 R33, -RZ, RZ, -3, 0 ;  /* 0xc2000000ff217431 */ /* 0x000fe200000001ff */
[----:B------:R-:W1:Y:S01]  /*2cd0*/  LDCU UR4, c[0x0][0x388] ;  /* 0x00007100ff0477ac */ /* 0x000e620008000800 */
[----:B------:R-:W-:Y:S01]  /*2ce0*/  UMOV UR5, URZ ;  /* 0x000000ff00057c82 */ /* 0x000fe20008000000 */
[----:B0-----:R-:W-:-:S04]  /*2cf0*/  IMAD.U32 R10, RZ, RZ, UR8 ;  /* 0x00000008ff0a7e24 */ /* 0x001fc8000f8e00ff */
[----:B------:R-:W-:-:S05]  /*2d00*/  IMAD R10, R10, UR7, R19 ;  /* 0x000000070a0a7c24 */ /* 0x000fca000f8e0213 */
[----:B------:R-:W-:-:S06]  /*2d10*/  I2FP.F32.S32 R10, R10 ;  /* 0x0000000a000a7245 */ /* 0x000fcc0000201400 */
[----:B-1----:R-:W5:Y:S01]  /*2d20*/  TEX.LL RZ, R10, R8, R33, UR4, 3D, 0x1 ;  /* 0x48ff0421080a7f60 */ /* 0x002f6200089e01ff */
[----:B------:R-:W-:Y:S01]  /*2d30*/  FSETP.GT.AND P0, PT, R18, R15, PT ;  /* 0x0000000f1200720b */ /* 0x000fe20003f04000 */
[----:B------:R-:W-:-:S03]  /*2d40*/  VIADD R19, R19, 0x1 ;  /* 0x0000000113137836 */ /* 0x000fc60000000000 */
[----:B------:R-:W-:Y:S02]  /*2d50*/  FSEL R3, R15, R18, P0 ;  /* 0x000000120f037208 */ /* 0x000fe40000000000 */
[----:B------:R-:W-:Y:S02]  /*2d60*/  ISETP.GE.AND P0, PT, R19, UR8, PT ;  /* 0x0000000813007c0c */ /* 0x000fe4000bf06270 */
[C---:B------:R-:W-:Y:S01]  /*2d70*/  FSETP.LT.AND P1, PT, R3.reuse, R15, PT ;  /* 0x0000000f0300720b */ /* 0x040fe20003f21000 */
[C---:B------:R-:W-:Y:S01]  /*2d80*/  FADD R31, R3.reuse, -R20 ;  /* 0x80000014031f7221 */ /* 0x040fe20000000000 */
[----:B------:R-:W-:Y:S01]  /*2d90*/  FADD R18, R3, R26 ;  /* 0x0000001a03127221 */ /* 0x000fe20000000000 */
[----:B------:R-:W-:Y:S02]  /*2da0*/  MOV R20, R3 ;  /* 0x0000000300147202 */ /* 0x000fe40000000f00 */
[----:B------:R-:W-:-:S04]  /*2db0*/  FMUL R14, R31, R0 ;  /* 0x000000001f0e7220 */ /* 0x000fc80000400000 */
[----:B-----5:R-:W-:-:S04]  /*2dc0*/  FFMA R21, R14, R10, R21 ;  /* 0x0000000a0e157223 */ /* 0x020fc80000000015 */
[----:B------:R-:W-:Y:S05]  /*2dd0*/  @!P0 BRA P1, `(.L_x_352) ;  /* 0xfffffffc00b48947 */ /* 0x000fea000083ffff */
.L_x_351:
[----:B------:R-:W-:Y:S05]  /*2de0*/  BSYNC.RECONVERGENT B5 ;  /* 0x0000000000057941 */ /* 0x000fea0003800200 */
.L_x_350:
[----:B------:R-:W0:Y:S01]  /*2df0*/  S2R R19, SR_CgaCtaId ;  /* 0x0000000000137919 */ /* 0x000e220000008800 */
[----:B------:R-:W-:Y:S01]  /*2e00*/  MOV R8, 0x400 ;  /* 0x0000040000087802 */ /* 0x000fe20000000f00 */
[----:B------:R-:W-:Y:S01]  /*2e10*/  BSSY.RECONVERGENT B0, `(.L_x_354) ;  /* 0x0000008000007945 */ /* 0x000fe20003800200 */
[----:B------:R-:W-:Y:S02]  /*2e20*/  IMAD.MOV.U32 R0, RZ, RZ, R24 ;  /* 0x000000ffff007224 */ /* 0x000fe400078e0018 */
[----:B0-----:R-:W-:-:S04]  /*2e30*/  LEA R3, R19, R8, 0x18 ;  /* 0x0000000813037211 */ /* 0x001fc800078ec0ff */
[----:B------:R-:W-:-:S07]  /*2e40*/  LEA R3, R24, R3, 0x2 ;  /* 0x0000000318037211 */ /* 0x000fce00078e10ff */
.L_x_355:
[----:B------:R-:W0:Y:S02]  /*2e50*/  LDS R14, [R3] ;  /* 0x00000000030e7984 */ /* 0x000e240000000800 */
[----:B0-----:R-:W-:-:S05]  /*2e60*/  FADD R15, R21, R14 ;  /* 0x0000000e150f7221 */ /* 0x001fca0000000000 */
[----:B------:R-:W0:Y:S02]  /*2e70*/  ATOMS.CAST.SPIN P0, [R3], R14, R15 ;  /* 0x0000000e0300758d */ /* 0x000e24000180000f */
[----:B0-----:R-:W-:Y:S05]  /*2e80*/  @!P0 BRA `(.L_x_355) ;  /* 0xfffffffc00f08947 */ /* 0x001fea000383ffff */
[----:B------:R-:W-:Y:S05]  /*2e90*/  BSYNC.RECONVERGENT B0 ;  /* 0x0000000000007941 */ /* 0x000fea0003800200 */
.L_x_354:
[----:B------:R-:W-:Y:S02]  /*2ea0*/  VIADD R24, R24, 0x1 ;  /* 0x0000000118187836 */ /* 0x000fe40000000000 */
[----:B------:R-:W-:-:S03]  /*2eb0*/  IMAD.MOV.U32 R21, RZ, RZ, RZ ;  /* 0x000000ffff157224 */ /* 0x000fc600078e00ff */
[----:B------:R-:W-:-:S13]  /*2ec0*/  ISETP.GE.AND P0, PT, R24, UR6, PT ;  /* 0x0000000618007c0c */ /* 0x000fda000bf06270 */
[----:B------:R-:W-:-:S04]  /*2ed0*/  @!P0 IADD3 R8, PT, PT, R8, 0xc00, RZ ;  /* 0x00000c0008088810 */ /* 0x000fc80007ffe0ff */
[----:B------:R-:W-:Y:S02]  /*2ee0*/  @!P0 LEA R19, R19, R8, 0x18 ;  /* 0x0000000813138211 */ /* 0x000fe400078ec0ff */
[----:B------:R-:W-:-:S03]  /*2ef0*/  MOV R8, R29 ;  /* 0x0000001d00087202 */ /* 0x000fc60000000f00 */
[----:B------:R-:W-:-:S05]  /*2f00*/  @!P0 IMAD R0, R0, 0x4, R19 ;  /* 0x0000000400008824 */ /* 0x000fca00078e0213 */
[----:B------:R0:W1:Y:S02]  /*2f10*/  @!P0 LDS R29, [R0+0x8] ;  /* 0x00000800001d8984 */ /* 0x0000640000000800 */
.L_x_349:
[----:B------:R-:W-:Y:S05]  /*2f20*/  BSYNC.RECONVERGENT B4 ;  /* 0x0000000000047941 */ /* 0x000fea0003800200 */
.L_x_343:
[----:B------:R-:W2:Y:S01]  /*2f30*/  LDCU UR4, c[0x0][0x398] ;  /* 0x00007300ff0477ac */ /* 0x000ea20008000800 */
[----:B------:R-:W-:Y:S02]  /*2f40*/  ISETP.GE.AND P0, PT, R24, UR6, PT ;  /* 0x0000000618007c0c */ /* 0x000fe4000bf06270 */
[----:B--2---:R-:W-:-:S13]  /*2f50*/  ISETP.LT.AND P1, PT, R23, UR4, PT ;  /* 0x0000000417007c0c */ /* 0x004fda000bf21270 */
[----:B------:R-:W-:Y:S05]  /*2f60*/  @!P0 BRA P1, `(.L_x_356) ;  /* 0xfffffff400a88947 */ /* 0x000fea000083ffff */
.L_x_338:
[----:B------:R-:W-:Y:S05]  /*2f70*/  BSYNC B3 ;  /* 0x0000000000037941 */ /* 0x000fea0003800000 */
.L_x_337:
[----:B------:R-:W-:-:S13]  /*2f80*/  FSETP.NEU.AND P0, PT, R21, RZ, PT ;  /* 0x000000ff1500720b */ /* 0x000fda0003f0d000 */
[----:B------:R-:W-:Y:S05]  /*2f90*/  @!P0 BRA `(.L_x_315) ;  /* 0x0000000000208947 */ /* 0x000fea0003800000 */
[----:B------:R-:W3:Y:S01]  /*2fa0*/  S2UR UR5, SR_CgaCtaId ;  /* 0x00000000000579c3 */ /* 0x000ee20000008800 */
[----:B------:R-:W-:Y:S02]  /*2fb0*/  UMOV UR4, 0x400 ;  /* 0x0000040000047882 */ /* 0x000fe40000000000 */
[----:B---3--:R-:W-:-:S06]  /*2fc0*/  ULEA UR4, UR5, UR4, 0x18 ;  /* 0x0000000405047291 */ /* 0x008fcc000f8ec0ff */
[----:B------:R-:W-:-:S07]  /*2fd0*/  LEA R24, R24, UR4, 0x2 ;  /* 0x0000000418187c11 */ /* 0x000fce000f8e10ff */
.L_x_357:
[----:B------:R-:W3:Y:S02]  /*2fe0*/  LDS R8, [R24] ;  /* 0x0000000018087984 */ /* 0x000ee40000000800 */
[----:B---3--:R-:W-:-:S05]  /*2ff0*/  FADD R9, R21, R8 ;  /* 0x0000000815097221 */ /* 0x008fca0000000000 */
[----:B------:R-:W3:Y:S02]  /*3000*/  ATOMS.CAST.SPIN P0, [R24], R8, R9 ;  /* 0x000000081800758d */ /* 0x000ee40001800009 */
[----:B---3--:R-:W-:Y:S05]  /*3010*/  @!P0 BRA `(.L_x_357) ;  /* 0xfffffffc00f08947 */ /* 0x008fea000383ffff */
.L_x_315:
[----:B------:R-:W-:Y:S05]  /*3020*/  BSYNC B2 ;  /* 0x0000000000027941 */ /* 0x000fea0003800000 */
.L_x_314:
[----:B------:R-:W3:Y:S01]  /*3030*/  LDCU UR4, c[0x0][0x39c] ;  /* 0x00007380ff0477ac */ /* 0x000ee20008000800 */
[----:B0-----:R-:W-:-:S05]  /*3040*/  MOV R0, UR13 ;  /* 0x0000000d00007c02 */ /* 0x001fca0008000f00 */
[C---:B------:R-:W-:Y:S02]  /*3050*/  IMAD R0, R27.reuse, R0, UR13 ;  /* 0x0000000d1b007e24 */ /* 0x040fe4000f8e0200 */
[----:B------:R-:W-:-:S03]  /*3060*/  VIADD R27, R27, 0x1 ;  /* 0x000000011b1b7836 */ /* 0x000fc60000000000 */
[----:B---3--:R-:W-:-:S13]  /*3070*/  ISETP.GE.U32.AND P0, PT, R0, UR4, PT ;  /* 0x0000000400007c0c */ /* 0x008fda000bf06070 */
[----:B------:R-:W-:Y:S05]  /*3080*/  @!P0 BRA `(.L_x_358) ;  /* 0xffffffe800648947 */ /* 0x000fea000383ffff */
.L_x_313:
[----:B------:R-:W-:Y:S05]  /*3090*/  WARPSYNC.ALL ;  /* 0x0000000000007948 */ /* 0x000fea0003800000 */
[----:B------:R-:W0:Y:S08]  /*30a0*/  LDC R9, c[0x0][0x3a8] ;  /* 0x0000ea00ff097b82 */ /* 0x000e300000000800 */
[----:B------:R-:W-:Y:S01]  /*30b0*/  BAR.SYNC.DEFER_BLOCKING 0x0 ;  /* 0x0000000000007b1d */ /* 0x000fe20000010000 */
[----:B0-----:R-:W-:-:S13]  /*30c0*/  ISETP.GE.AND P0, PT, R4, R9, PT ;  /* 0x000000090400720c */ /* 0x001fda0003f06270 */
[----:B------:R-:W-:Y:S05]  /*30d0*/  @P0 EXIT ;  /* 0x000000000000094d */ /* 0x000fea0003800000 */
[----:B--2---:R-:W0:Y:S01]  /*30e0*/  LDS R3, [R28] ;  /* 0x000000001c037984 */ /* 0x004e220000000800 */
[----:B------:R-:W2:Y:S01]  /*30f0*/  LDCU UR4, c[0x0][0x3ac] ;  /* 0x00007580ff0477ac */ /* 0x000ea20008000800 */
[----:B-1----:R-:W1:Y:S01]  /*3100*/  LDC.64 R6, c[0x0][0x380] ;  /* 0x0000e000ff067b82 */ /* 0x002e620000000a00 */
[----:B------:R-:W-:Y:S02]  /*3110*/  LOP3.LUT R0, RZ, R4, RZ, 0x33, !PT ;  /* 0x00000004ff007212 */ /* 0x000fe400078e33ff */
[----:B------:R-:W-:Y:S02]  /*3120*/  FSETP.LE.AND P0, PT, RZ, UR15, PT ;  /* 0x0000000fff007c0b */ /* 0x000fe4000bf03000 */
[----:B------:R-:W-:-:S04]  /*3130*/  IADD3 R5, PT, PT, R0, R9, RZ ;  /* 0x0000000900057210 */ /* 0x000fc80007ffe0ff */
[----:B------:R-:W-:Y:S01]  /*3140*/  SEL R5, R4, R5, P0 ;  /* 0x0000000504057207 */ /* 0x000fe20000000000 */
[----:B--2---:R-:W-:-:S06]  /*3150*/  UIMAD UR4, UR9, UR4, UR12 ;  /* 0x00000004090472a4 */ /* 0x004fcc000f8e020c */
[----:B------:R-:W-:Y:S02]  /*3160*/  IMAD R9, R9, UR4, R5 ;  /* 0x0000000409097c24 */ /* 0x000fe4000f8e0205 */
[----:B0-----:R-:W-:Y:S02]  /*3170*/  FMUL R5, R2, R3 ;  /* 0x0000000302057220 */ /* 0x001fe40000400000 */
[----:B-1----:R-:W-:-:S03]  /*3180*/  IMAD.WIDE.U32 R2, R9, 0x4, R6 ;  /* 0x0000000409027825 */ /* 0x002fc600078e0006 */
[----:B------:R-:W-:Y:S04]  /*3190*/  STS [R28], R5 ;  /* 0x000000051c007388 */ /* 0x000fe80000000800 */
[----:B------:R-:W-:Y:S01]  /*31a0*/  STG.E desc[UR10][R2.64], R5 ;  /* 0x0000000502007986 */ /* 0x000fe2000c10190a */
[----:B------:R-:W-:Y:S05]  /*31b0*/  EXIT ;  /* 0x000000000000794d */ /* 0x000fea0003800000 */
.L_x_304:
        /* <DEDUP_REMOVED lines=9> */
[----:B------:R-:W-:-:S07]  /*3250*/  VIADD R0, R4, 0x1 ;  /* 0x0000000104007836 */ /* 0x000fce0000000000 */
        /* <DEDUP_REMOVED lines=15> */
[----:B------:R-:W-:Y:S02]  /*3350*/  DMUL R14, R12, R20 ;  /* 0x000000140c0e7228 */ /* 0x000fe40000000000 */
[----:B------:R-:W-:Y:S02]  /*3360*/  DMUL R18, R20, R26 ;  /* 0x0000001a14127228 */ /* 0x000fe40000000000 */
[----:B-1----:R-:W-:Y:S02]  /*3370*/  DMUL R16, R12, R24 ;  /* 0x000000180c107228 */ /* 0x002fe40000000000 */
[----:B------:R-:W-:Y:S01]  /*3380*/  DMUL R20, R24, R26 ;  /* 0x0000001a18147228 */ /* 0x000fe20000000000 */
[----:B------:R-:W-:Y:S10]  /*3390*/  BRA `(.L_x_360) ;  /* 0x0000000000507947 */ /* 0x000ff40003800000 */
.L_x_359:
        /* <DEDUP_REMOVED lines=20> */
.L_x_360:
        /* <DEDUP_REMOVED lines=17> */
[----:B------:R-:W-:Y:S02]  /*35f0*/  MOV R0, R24 ;  /* 0x0000001800007202 */ /* 0x000fe40000000f00 */
[----:B------:R-:W-:-:S07]  /*3600*/  MOV R14, 0x3620 ;  /* 0x00003620000e7802 */ /* 0x000fce0000000f00 */
[----:B--2---:R-:W-:Y:S05]  /*3610*/  CALL.REL.NOINC `($__internal_5_$__cuda_sm3x_div_rn_noftz_f32_slowpath) ;  /* 0x0000002000d47944 */ /* 0x004fea0003c00000 */
[----:B------:R-:W-:-:S07]  /*3620*/  IMAD.MOV.U32 R11, RZ, RZ, R0 ;  /* 0x000000ffff0b7224 */ /* 0x000fce00078e0000 */
.L_x_362:
[----:B------:R-:W-:Y:S05]  /*3630*/  BSYNC.RECONVERGENT B2 ;  /* 0x0000000000027941 */ /* 0x000fea0003800200 */
.L_x_361:
[----:B--2---:R-:W-:Y:S01]  /*3640*/  FADD R14, R8, -UR16 ;  /* 0x80000010080e7e21 */ /* 0x004fe20008000000 */
        /* <DEDUP_REMOVED lines=14> */
[----:B------:R-:W-:-:S07]  /*3730*/  IMAD.MOV.U32 R8, RZ, RZ, R0 ;  /* 0x000000ffff087224 */ /* 0x000fce00078e0000 */
.L_x_364:
[----:B------:R-:W-:Y:S05]  /*3740*/  BSYNC.RECONVERGENT B2 ;  /* 0x0000000000027941 */ /* 0x000fea0003800200 */
.L_x_363:
        /* <DEDUP_REMOVED lines=14> */
[----:B------:R-:W-:Y:S05]  /*3830*/  CALL.REL.NOINC `($__internal_5_$__cuda_sm3x_div_rn_noftz_f32_slowpath) ;  /* 0x00000020004c7944 */ /* 0x000fea0003c00000 */
.L_x_366:
[----:B------:R-:W-:Y:S05]  /*3840*/  BSYNC.RECONVERGENT B2 ;  /* 0x0000000000027941 */ /* 0x000fea0003800200 */
.L_x_365:
[----:B------:R-:W0:Y:S01]  /*3850*/  S2R R18, SR_CgaCtaId ;  /* 0x0000000000127919 */ /* 0x000e220000008800 */
[----:B------:R-:W1:Y:S01]  /*3860*/  LDCU.64 UR18, c[0x0][0x398] ;  /* 0x00007300ff1277ac */ /* 0x000e620008000a00 */
[----:B------:R-:W-:Y:S01]  /*3870*/  ISETP.NE.AND P0, PT, R5, RZ, PT ;  /* 0x000000ff0500720c */ /* 0x000fe20003f05270 */
[-C--:B------:R-:W-:Y:S01]  /*3880*/  FMUL R10, R10, R0.reuse ;  /* 0x000000000a0a7220 */ /* 0x080fe20000400000 */
[----:B------:R-:W-:Y:S01]  /*3890*/  MOV R3, 0x400 ;  /* 0x0000040000037802 */ /* 0x000fe20000000f00 */
[----:B------:R-:W2:Y:S01]  /*38a0*/  LDCU UR5, c[0x0][0x3b4] ;  /* 0x00007680ff0577ac */ /* 0x000ea20008000800 */
[----:B------:R-:W-:Y:S02]  /*38b0*/  FMUL R0, R9, R0 ;  /* 0x0000000009007220 */ /* 0x000fe40000400000 */
[C---:B------:R-:W-:Y:S01]  /*38c0*/  IADD3 R19, PT, PT, R3.reuse, 0x400, RZ ;  /* 0x0000040003137810 */ /* 0x040fe20007ffe0ff */
[----:B------:R-:W-:Y:S01]  /*38d0*/  VIADD R17, R3, 0xc00 ;  /* 0x00000c0003117836 */ /* 0x000fe20000000000 */
[----:B------:R-:W3:Y:S01]  /*38e0*/  LDCU UR8, c[0x0][0x3d0] ;  /* 0x00007a00ff0877ac */ /* 0x000ee20008000800 */
[----:B-1----:R-:W-:-:S02]  /*38f0*/  UIADD3 UR4, UPT, UPT, -UR19, URZ, URZ ;  /* 0x000000ff13047290 */ /* 0x002fc4000fffe1ff */
[----:B------:R-:W1:Y:S01]  /*3900*/  I2F.F64 R14, UR19 ;  /* 0x00000013000e7d12 */ /* 0x000e620008201c00 */
[----:B------:R-:W-:-:S07]  /*3910*/  UISETP.NE.AND UP0, UPT, UR18, URZ, UPT ;  /* 0x000000ff1200728c */ /* 0x000fce000bf05270 */
[----:B--2---:R-:W-:Y:S01]  /*3920*/  F2F.F64.F32 R12, UR5 ;  /* 0x00000005000c7d10 */ /* 0x004fe20008201800 */
[C---:B0-----:R-:W-:Y:S01]  /*3930*/  @!P0 LEA R20, R18.reuse, R3, 0x18 ;  /* 0x0000000312148211 */ /* 0x041fe200078ec0ff */
[----:B------:R-:W-:Y:S01]  /*3940*/  VIADD R3, R3, 0x800 ;  /* 0x0000080003037836 */ /* 0x000fe20000000000 */
[C---:B------:R-:W-:Y:S01]  /*3950*/  LEA R22, R18.reuse, R17, 0x18 ;  /* 0x0000001112167211 */ /* 0x040fe200078ec0ff */
[----:B-1----:R-:W-:Y:S01]  /*3960*/  DMUL R14, R14, 0.5 ;  /* 0x3fe000000e0e7828 */ /* 0x002fe20000000000 */
[----:B------:R-:W-:-:S03]  /*3970*/  LEA R24, R18, R19, 0x18 ;  /* 0x0000001312187211 */ /* 0x000fc600078ec0ff */
[----:B------:R-:W0:Y:S01]  /*3980*/  I2F.F64 R16, UR4 ;  /* 0x0000000400107d12 */ /* 0x000e220008201c00 */
[----:B------:R-:W-:Y:S01]  /*3990*/  LEA R18, R18, R3, 0x18 ;  /* 0x0000000312127211 */ /* 0x000fe200078ec0ff */
[----:B------:R1:W-:Y:S01]  /*39a0*/  @!P0 STS [R20+0xc00], R11 ;  /* 0x000c000b14008388 */ /* 0x0003e20000000800 */
[C---:B------:R-:W-:Y:S01]  /*39b0*/  LEA R3, R5.reuse, R22, 0x2 ;  /* 0x0000001605037211 */ /* 0x040fe200078e10ff */
[C---:B------:R-:W-:Y:S01]  /*39c0*/  IMAD R9, R5.reuse, 0x4, R24 ;  /* 0x0000000405097824 */ /* 0x040fe200078e0218 */
[----:B------:R-:W-:-:S03]  /*39d0*/  LEA R21, R5, R18, 0x2 ;  /* 0x0000001205157211 */ /* 0x000fc600078e10ff */
[----:B------:R1:W-:Y:S01]  /*39e0*/  STS [R3+0x4], R8 ;  /* 0x0000040803007388 */ /* 0x0003e20000000800 */
[----:B---3--:R-:W2:Y:S03]  /*39f0*/  F2F.F64.F32 R18, UR8 ;  /* 0x0000000800127d10 */ /* 0x008ea60008201800 */
[----:B------:R1:W-:Y:S01]  /*3a00*/  STS [R9], R10 ;  /* 0x0000000a09007388 */ /* 0x0003e20000000800 */
[----:B0-----:R-:W-:-:S03]  /*3a10*/  DMUL R16, R16, 0.5 ;  /* 0x3fe0000010107828 */ /* 0x001fc60000000000 */
[----:B------:R1:W-:Y:S01]  /*3a20*/  STS [R21], R0 ;  /* 0x0000000015007388 */ /* 0x0003e20000000800 */
[----:B--2---:R-:W-:-:S04]  /*3a30*/  DFMA R14, R12, R14, R18 ;  /* 0x0000000e0c0e722b */ /* 0x004fc80000000012 */
[----:B------:R-:W-:Y:S01]  /*3a40*/  DFMA R12, R12, R16, R18 ;  /* 0x000000100c0c722b */ /* 0x000fe20000000012 */
[----:B------:R-:W-:Y:S06]  /*3a50*/  BAR.SYNC.DEFER_BLOCKING 0x0 ;  /* 0x0000000000007b1d */ /* 0x000fec0000010000 */
[----:B-1----:R-:W-:Y:S05]  /*3a60*/  BRA.U !UP0, `(.L_x_367) ;  /* 0x0000001908147547 */ /* 0x002fea000b800000 */
[----:B------:R-:W0:Y:S01]  /*3a70*/  LDCU UR5, c[0x0][0x3b8] ;  /* 0x00007700ff0577ac */ /* 0x000e220008000800 */
[----:B------:R-:W-:Y:S01]  /*3a80*/  F2F.F32.F64 R14, R14 ;  /* 0x0000000e000e7310 */ /* 0x000fe20000301000 */
[----:B------:R-:W-:Y:S01]  /*3a90*/  IMAD.MOV.U32 R0, RZ, RZ, RZ ;  /* 0x000000ffff007224 */ /* 0x000fe200078e00ff */
[----:B------:R-:W1:Y:S01]  /*3aa0*/  LDCU UR4, c[0x0][0x3a0] ;  /* 0x00007400ff0477ac */ /* 0x000e620008000800 */
[----:B------:R-:W2:Y:S05]  /*3ab0*/  LDCU UR8, c[0x0][0x3d4] ;  /* 0x00007a80ff0877ac */ /* 0x000eaa0008000800 */
[----:B------:R-:W3:Y:S08]  /*3ac0*/  F2F.F32.F64 R12, R12 ;  /* 0x0000000c000c7310 */ /* 0x000ef00000301000 */
[----:B------:R-:W-:Y:S01]  /*3ad0*/  I2F.F64 R22, UR18 ;  /* 0x0000001200167d12 */ /* 0x000fe20008201c00 */
[----:B---3--:R-:W-:-:S07]  /*3ae0*/  FMUL R15, R12, UR16 ;  /* 0x000000100c0f7c20 */ /* 0x008fce0008400000 */
        /* <DEDUP_REMOVED lines=9> */
[----:B------:R-:W-:Y:S01]  /*3b80*/  MOV R11, RZ ;  /* 0x000000ff000b7202 */ /* 0x000fe20000000f00 */
[----:B------:R-:W-:Y:S01]  /*3b90*/  FMUL R16, R14, UR16 ;  /* 0x000000100e107c20 */ /* 0x000fe20008400000 */
[----:B------:R0:W1:Y:S08]  /*3ba0*/  F2F.F32.F64 R9, R20 ;  /* 0x0000001400097310 */ /* 0x0000700000301000 */
[----:B------:R0:W2:Y:S02]  /*3bb0*/  F2F.F32.F64 R10, R18 ;  /* 0x00000012000a7310 */ /* 0x0000a40000301000 */
.L_x_412:
[----:B------:R-:W-:Y:S05]  /*3bc0*/  YIELD ;  /* 0x0000000000007946 */ /* 0x000fea0003800000 */
[----:B------:R-:W3:Y:S01]  /*3bd0*/  LDCU UR4, c[0x0][0x398] ;  /* 0x00007300ff0477ac */ /* 0x000ee20008000800 */
[----:B------:R-:W-:Y:S01]  /*3be0*/  IMAD.IADD R12, R5, 0x1, R0 ;  /* 0x00000001050c7824 */ /* 0x000fe200078e0200 */
[----:B------:R-:W-:Y:S04]  /*3bf0*/  BSSY B2, `(.L_x_368) ;  /* 0x0000166000027945 */ /* 0x000fe80003800000 */
[----:B---3--:R-:W-:-:S13]  /*3c00*/  ISETP.GE.AND P0, PT, R12, UR4, PT ;  /* 0x000000040c007c0c */ /* 0x008fda000bf06270 */
[----:B-1----:R-:W-:Y:S05]  /*3c10*/  @P0 BRA `(.L_x_369) ;  /* 0x00000014008c0947 */ /* 0x002fea0003800000 */
[----:B------:R-:W3:Y:S01]  /*3c20*/  LDCU UR4, c[0x0][0x3b0] ;  /* 0x00007600ff0477ac */ /* 0x000ee20008000800 */
[----:B0-----:R-:W0:Y:S01]  /*3c30*/  I2F.F64 R18, R12 ;  /* 0x0000000c00127312 */ /* 0x001e220000201c00 */
[----:B------:R-:W-:Y:S01]  /*3c40*/  BSSY.RECONVERGENT B3, `(.L_x_370) ;  /* 0x0000017000037945 */ /* 0x000fe20003800200 */
[----:B------:R-:W4:Y:S01]  /*3c50*/  LDCU UR5, c[0x0][0x3cc] ;  /* 0x00007980ff0577ac */ /* 0x000f220008000800 */
[----:B0-----:R-:W-:-:S05]  /*3c60*/  DFMA R18, R22, -0.5, R18 ;  /* 0xbfe000001612782b */ /* 0x001fca0000000012 */
[----:B---3--:R-:W-:Y:S03]  /*3c70*/  F2F.F64.F32 R20, UR4 ;  /* 0x0000000400147d10 */ /* 0x008fe60008201800 */
[----:B------:R-:W-:-:S05]  /*3c80*/  DADD R18, R18, 0.5 ;  /* 0x3fe0000012127429 */ /* 0x000fca0000000000 */
        /* <DEDUP_REMOVED lines=16> */
[----:B-12---:R-:W-:Y:S05]  /*3d90*/  CALL.REL.NOINC `($__internal_5_$__cuda_sm3x_div_rn_noftz_f32_slowpath) ;  /* 0x0000001800f47944 */ /* 0x006fea0003c00000 */
[----:B------:R-:W-:-:S07]  /*3da0*/  IMAD.MOV.U32 R26, RZ, RZ, R0 ;  /* 0x000000ffff1a7224 */ /* 0x000fce00078e0000 */
.L_x_371:
[----:B------:R-:W-:Y:S05]  /*3db0*/  BSYNC.RECONVERGENT B3 ;  /* 0x0000000000037941 */ /* 0x000fea0003800200 */
.L_x_370:
        /* <DEDUP_REMOVED lines=10> */
[----:B------:R-:W-:Y:S01]  /*3e60*/  MOV R3, R19 ;  /* 0x0000001300037202 */ /* 0x000fe20000000f00 */
[----:B------:R-:W-:Y:S01]  /*3e70*/  IMAD.MOV.U32 R0, RZ, RZ, R18 ;  /* 0x000000ffff007224 */ /* 0x000fe200078e0012 */
[----:B------:R-:W-:-:S07]  /*3e80*/  MOV R14, 0x3ea0 ;  /* 0x00003ea0000e7802 */ /* 0x000fce0000000f00 */
[----:B-12---:R-:W-:Y:S05]  /*3e90*/  CALL.REL.NOINC `($__internal_5_$__cuda_sm3x_div_rn_noftz_f32_slowpath) ;  /* 0x0000001800b47944 */ /* 0x006fea0003c00000 */
[----:B------:R-:W-:-:S07]  /*3ea0*/  MOV R13, R0 ;  /* 0x00000000000d7202 */ /* 0x000fce0000000f00 */
.L_x_373:
[----:B------:R-:W-:Y:S05]  /*3eb0*/  BSYNC.RECONVERGENT B3 ;  /* 0x0000000000037941 */ /* 0x000fea0003800200 */
.L_x_372:
        /* <DEDUP_REMOVED lines=14> */
[----:B-12---:R-:W-:Y:S05]  /*3fa0*/  CALL.REL.NOINC `($__internal_5_$__cuda_sm3x_div_rn_noftz_f32_slowpath) ;  /* 0x0000001800707944 */ /* 0x006fea0003c00000 */
.L_x_375:
[----:B------:R-:W-:Y:S05]  /*3fb0*/  BSYNC.RECONVERGENT B3 ;  /* 0x0000000000037941 */ /* 0x000fea0003800200 */
.L_x_374:
        /* <DEDUP_REMOVED lines=18> */
.L_x_377:
[----:B------:R-:W-:Y:S05]  /*40e0*/  BSYNC.RECONVERGENT B3 ;  /* 0x0000000000037941 */ /* 0x000fea0003800200 */
.L_x_376:
        /* <DEDUP_REMOVED lines=15> */
[----:B------:R-:W-:Y:S05]  /*41e0*/  CALL.REL.NOINC `($__internal_5_$__cuda_sm3x_div_rn_noftz_f32_slowpath) ;  /* 0x0000001400e07944 */ /* 0x000fea0003c00000 */
[----:B------:R-:W-:-:S07]  /*41f0*/  MOV R19, R0 ;  /* 0x0000000000137202 */ /* 0x000fce0000000f00 */
.L_x_379:
[----:B------:R-:W-:Y:S05]  /*4200*/  BSYNC.RECONVERGENT B3 ;  /* 0x0000000000037941 */ /* 0x000fea0003800200 */
.L_x_378:
        /* <DEDUP_REMOVED lines=10> */
[----:B------:R-:W-:Y:S01]  /*42b0*/  IMAD.U32 R21, RZ, RZ, UR14 ;  /* 0x0000000eff157e24 */ /* 0x000fe2000f8e00ff */
        /* <DEDUP_REMOVED lines=10> */
[----:B------:R-:W-:Y:S02]  /*4360*/  MOV R0, UR14 ;  /* 0x0000000e00007c02 */ /* 0x000fe40008000f00 */
[----:B------:R-:W-:-:S07]  /*4370*/  MOV R14, 0x4390 ;  /* 0x00004390000e7802 */ /* 0x000fce0000000f00 */
[----:B------:R-:W-:Y:S05]  /*4380*/  CALL.REL.NOINC `($__internal_5_$__cuda_sm3x_div_rn_noftz_f32_slowpath) ;  /* 0x0000001400787944 */ /* 0x000fea0003c00000 */
.L_x_383:
[----:B------:R-:W-:Y:S05]  /*4390*/  BSYNC.RECONVERGENT B4 ;  /* 0x0000000000047941 */ /* 0x000fea0003800200 */
.L_x_382:
        /* <DEDUP_REMOVED lines=14> */
.L_x_385:
[----:B------:R-:W-:Y:S05]  /*4480*/  BSYNC.RECONVERGENT B4 ;  /* 0x0000000000047941 */ /* 0x000fea0003800200 */
.L_x_384:
        /* <DEDUP_REMOVED lines=14> */
.L_x_387:
[----:B------:R-:W-:Y:S05]  /*4570*/  BSYNC.RECONVERGENT B4 ;  /* 0x0000000000047941 */ /* 0x000fea0003800200 */
.L_x_386:
[----:B------:R2:W3:Y:S01]  /*4580*/  F2I.FLOOR.NTZ R21, R0 ;  /* 0x0000000000157305 */ /* 0x0004e20000207100 */
[----:B------:R-:W-:Y:S01]  /*4590*/  HFMA2 R24, -RZ, RZ, 0, 0 ;  /* 0x00000000ff187431 */ /* 0x000fe200000001ff */
[----:B------:R-:W-:Y:S06]  /*45a0*/  BRA `(.L_x_388) ;  /* 0x0000000000407947 */ /* 0x000fec0003800000 */
.L_x_381:
        /* <DEDUP_REMOVED lines=12> */
[----:B------:R-:W-:Y:S05]  /*4670*/  CALL.REL.NOINC `($__internal_5_$__cuda_sm3x_div_rn_noftz_f32_slowpath) ;  /* 0x0000001000bc7944 */ /* 0x000fea0003c00000 */
.L_x_390:
[----:B------:R-:W-:Y:S05]  /*4680*/  BSYNC.RECONVERGENT B4 ;  /* 0x0000000000047941 */ /* 0x000fea0003800200 */
.L_x_389:
[----:B------:R0:W1:Y:S01]  /*4690*/  F2I.FLOOR.NTZ R24, R0 ;  /* 0x0000000000187305 */ /* 0x0000620000207100 */
[----:B------:R-:W-:-:S07]  /*46a0*/  MOV R21, RZ ;  /* 0x000000ff00157202 */ /* 0x000fce0000000f00 */
.L_x_388:
[----:B------:R-:W-:Y:S05]  /*46b0*/  BSYNC.RECONVERGENT B3 ;  /* 0x0000000000037941 */ /* 0x000fea0003800200 */
.L_x_380:
[----:B---3--:R-:W-:Y:S01]  /*46c0*/  ISETP.GE.AND P0, PT, R21, UR6, PT ;  /* 0x0000000615007c0c */ /* 0x008fe2000bf06270 */
[----:B------:R-:W3:Y:S01]  /*46d0*/  LDCU UR4, c[0x0][0x39c] ;  /* 0x00007380ff0477ac */ /* 0x000ee20008000800 */
[----:B------:R-:W-:Y:S01]  /*46e0*/  BSSY B3, `(.L_x_391) ;  /* 0x00000ac000037945 */ /* 0x000fe20003800000 */
[----:B------:R-:W-:-:S10]  /*46f0*/  HFMA2 R25, -RZ, RZ, 0, 0 ;  /* 0x00000000ff197431 */ /* 0x000fd400000001ff */
[----:B------:R-:W4:Y:S01]  /*4700*/  @!P0 S2R R3, SR_CgaCtaId ;  /* 0x0000000000038919 */ /* 0x000f220000008800 */
[----:B0-2---:R-:W-:-:S05]  /*4710*/  @!P0 MOV R0, 0x400 ;  /* 0x0000040000008802 */ /* 0x005fca0000000f00 */
[----:B------:R-:W-:-:S05]  /*4720*/  @!P0 VIADD R0, R0, 0xc00 ;  /* 0x00000c0000008836 */ /* 0x000fca0000000000 */
[----:B----4-:R-:W-:-:S04]  /*4730*/  @!P0 LEA R0, R3, R0, 0x18 ;  /* 0x0000000003008211 */ /* 0x010fc800078ec0ff */
[----:B------:R-:W-:Y:S01]  /*4740*/  @!P0 LEA R14, R21, R0, 0x2 ;  /* 0x00000000150e8211 */ /* 0x000fe200078e10ff */
[----:B-1----:R-:W-:-:S04]  /*4750*/  VIADD R0, R24, 0x1 ;  /* 0x0000000118007836 */ /* 0x002fc80000000000 */
[----:B------:R0:W1:Y:S01]  /*4760*/  @!P0 LDS R8, [R14+0x4] ;  /* 0x000004000e088984 */ /* 0x0000620000000800 */
[----:B---3--:R-:W-:Y:S02]  /*4770*/  ISETP.GE.OR P0, PT, R24, UR4, P0 ;  /* 0x0000000418007c0c */ /* 0x008fe40008706670 */
[----:B------:R-:W-:-:S05]  /*4780*/  I2FP.F32.S32 R3, R0 ;  /* 0x0000000000037245 */ /* 0x000fca0000201400 */
[----:B------:R-:W-:-:S06]  /*4790*/  FFMA R27, R3, R18, R26 ;  /* 0x00000012031b7223 */ /* 0x000fcc000000001a */
[----:B0-----:R-:W-:Y:S05]  /*47a0*/  @P0 BRA `(.L_x_392) ;  /* 0x00000008007c0947 */ /* 0x001fea0003800000 */
[----:B------:R-:W-:Y:S01]  /*47b0*/  IMAD.MOV.U32 R25, RZ, RZ, RZ ;  /* 0x000000ffff197224 */ /* 0x000fe200078e00ff */
[----:B------:R-:W-:-:S07]  /*47c0*/  I2FP.F32.S32 R12, R12 ;  /* 0x0000000c000c7245 */ /* 0x000fce0000201400 */
.L_x_410:
[----:B------:R-:W-:Y:S05]  /*47d0*/  YIELD ;  /* 0x0000000000007946 */ /* 0x000fea0003800000 */
[----:B0-----:R-:W0:Y:S01]  /*47e0*/  S2UR UR8, SR_CgaCtaId ;  /* 0x00000000000879c3 */ /* 0x001e220000008800 */
[----:B------:R-:W-:Y:S01]  /*47f0*/  UMOV UR4, 0x400 ;  /* 0x0000040000047882 */ /* 0x000fe20000000000 */
[----:B------:R-:W-:Y:S01]  /*4800*/  BSSY.RECONVERGENT B4, `(.L_x_393) ;  /* 0x000001e000047945 */ /* 0x000fe20003800200 */
[----:B------:R-:W-:Y:S01]  /*4810*/  UIADD3 UR5, UPT, UPT, UR4, 0x400, URZ ;  /* 0x0000040004057890 */ /* 0x000fe2000fffe0ff */
[----:B------:R-:W-:Y:S01]  /*4820*/  MOV R36, R27 ;  /* 0x0000001b00247202 */ /* 0x000fe20000000f00 */
[----:B------:R-:W-:Y:S01]  /*4830*/  UIADD3 UR4, UPT, UPT, UR4, 0x800, URZ ;  /* 0x0000080004047890 */ /* 0x000fe2000fffe0ff */
[----:B------:R-:W-:Y:S01]  /*4840*/  IMAD.MOV.U32 R28, RZ, RZ, RZ ;  /* 0x000000ffff1c7224 */ /* 0x000fe200078e00ff */
[----:B0-----:R-:W-:-:S02]  /*4850*/  ULEA UR5, UR8, UR5, 0x18 ;  /* 0x0000000508057291 */ /* 0x001fc4000f8ec0ff */
[----:B------:R-:W-:-:S04]  /*4860*/  ULEA UR4, UR8, UR4, 0x18 ;  /* 0x0000000408047291 */ /* 0x000fc8000f8ec0ff */
[C---:B------:R-:W-:Y:S02]  /*4870*/  LEA R0, R21.reuse, UR5, 0x2 ;  /* 0x0000000515007c11 */ /* 0x040fe4000f8e10ff */
[----:B------:R-:W-:-:S04]  /*4880*/  LEA R3, R21, UR4, 0x2 ;  /* 0x0000000415037c11 */ /* 0x000fc8000f8e10ff */
[----:B------:R-:W0:Y:S04]  /*4890*/  LDS R0, [R0] ;  /* 0x0000000000007984 */ /* 0x000e280000000800 */
[----:B------:R-:W2:Y:S01]  /*48a0*/  LDS R3, [R3] ;  /* 0x0000000003037984 */ /* 0x000ea20000000800 */
[----:B0-----:R-:W-:-:S04]  /*48b0*/  FMNMX R26, R17, R0, !PT ;  /* 0x00000000111a7209 */ /* 0x001fc80007800000 */
[----:B------:R-:W-:Y:S02]  /*48c0*/  FSETP.NEU.AND P0, PT, R26, R17, PT ;  /* 0x000000111a00720b */ /* 0x000fe40003f0d000 */
[----:B--2---:R-:W-:-:S11]  /*48d0*/  FMNMX R29, R20, R3, PT ;  /* 0x00000003141d7209 */ /* 0x004fd60003800000 */
[----:B------:R-:W-:Y:S05]  /*48e0*/  @!P0 BRA `(.L_x_394) ;  /* 0x00000000003c8947 */ /* 0x000fea0003800000 */
        /* <DEDUP_REMOVED lines=12> */
[----:B-1----:R-:W-:Y:S05]  /*49b0*/  CALL.REL.NOINC `($__internal_5_$__cuda_sm3x_div_rn_noftz_f32_slowpath) ;  /* 0x0000000c00ec7944 */ /* 0x002fea0003c00000 */
.L_x_396:
[----:B------:R-:W-:Y:S05]  /*49c0*/  BSYNC.RECONVERGENT B5 ;  /* 0x0000000000057941 */ /* 0x000fea0003800200 */
.L_x_395:
[----:B------:R0:W2:Y:S02]  /*49d0*/  F2I.FLOOR.NTZ R28, R0 ;  /* 0x00000000001c7305 */ /* 0x0000a40000207100 */
.L_x_394:
[----:B------:R-:W-:Y:S05]  /*49e0*/  BSYNC.RECONVERGENT B4 ;  /* 0x0000000000047941 */ /* 0x000fea0003800200 */
.L_x_393:
[----:B-1----:R-:W-:Y:S01]  /*49f0*/  FSETP.GEU.AND P0, PT, R27, R8, PT ;  /* 0x000000081b00720b */ /* 0x002fe20003f0e000 */
[----:B0-2---:R-:W-:Y:S01]  /*4a00*/  VIADD R0, R28, 0x1 ;  /* 0x000000011c007836 */ /* 0x005fe20000000000 */
[----:B------:R-:W-:Y:S04]  /*4a10*/  BSSY.RECONVERGENT B4, `(.L_x_397) ;  /* 0x0000074000047945 */ /* 0x000fe80003800200 */
        /* <DEDUP_REMOVED lines=9> */
[----:B------:R-:W0:Y:S01]  /*4ab0*/  LDCU UR4, c[0x0][0x39c] ;  /* 0x00007380ff0477ac */ /* 0x000e220008000800 */
[----:B------:R-:W-:Y:S01]  /*4ac0*/  FADD R3, R27, -R13 ;  /* 0x8000000d1b037221 */ /* 0x000fe20000000000 */
[----:B------:R-:W-:Y:S01]  /*4ad0*/  BSSY.RECONVERGENT B6, `(.L_x_401) ;  /* 0x0000010000067945 */ /* 0x000fe20003800200 */
[----:B------:R-:W1:Y:S08]  /*4ae0*/  MUFU.RCP R0, R32 ;  /* 0x0000002000007308 */ /* 0x000e700000001000 */
[----:B------:R-:W2:Y:S01]  /*4af0*/  FCHK P0, R3, R32 ;  /* 0x0000002003007302 */ /* 0x000ea20000000000 */
[----:B-1----:R-:W-:-:S04]  /*4b00*/  FFMA R31, -R32, R0, 1 ;  /* 0x3f800000201f7423 */ /* 0x002fc80000000100 */
[----:B------:R-:W-:-:S04]  /*4b10*/  FFMA R0, R0, R31, R0 ;  /* 0x0000001f00007223 */ /* 0x000fc80000000000 */
[----:B------:R-:W-:-:S04]  /*4b20*/  FFMA R13, R3, R0, RZ ;  /* 0x00000000030d7223 */ /* 0x000fc800000000ff */
[----:B------:R-:W-:-:S04]  /*4b30*/  FFMA R14, -R32, R13, R3 ;  /* 0x0000000d200e7223 */ /* 0x000fc80000000103 */
[----:B------:R-:W-:Y:S01]  /*4b40*/  FFMA R31, R0, R14, R13 ;  /* 0x0000000e001f7223 */ /* 0x000fe2000000000d */
[----:B------:R-:W-:-:S04]  /*4b50*/  LOP3.LUT R0, RZ, R24, RZ, 0x33, !PT ;  /* 0x00000018ff007212 */ /* 0x000fc800078e33ff */
[----:B0-----:R-:W-:-:S04]  /*4b60*/  IADD3 R0, PT, PT, R0, UR4, RZ ;  /* 0x0000000400007c10 */ /* 0x001fc8000fffe0ff */
[----:B------:R-:W-:Y:S01]  /*4b70*/  I2FP.F32.S32 R13, R0 ;  /* 0x00000000000d7245 */ /* 0x000fe20000201400 */
[----:B--2---:R-:W-:Y:S06]  /*4b80*/  @!P0 BRA `(.L_x_402) ;  /* 0x0000000000108947 */ /* 0x004fec0003800000 */
[----:B------:R-:W-:Y:S01]  /*4b90*/  IMAD.MOV.U32 R0, RZ, RZ, R32 ;  /* 0x000000ffff007224 */ /* 0x000fe200078e0020 */
[----:B------:R-:W-:-:S07]  /*4ba0*/  MOV R14, 0x4bc0 ;  /* 0x00004bc0000e7802 */ /* 0x000fce0000000f00 */
[----:B------:R-:W-:Y:S05]  /*4bb0*/  CALL.REL.NOINC `($__internal_5_$__cuda_sm3x_div_rn_noftz_f32_slowpath) ;  /* 0x0000000c006c7944 */ /* 0x000fea0003c00000 */
[----:B------:R-:W-:-:S07]  /*4bc0*/  MOV R31, R0 ;  /* 0x00000000001f7202 */ /* 0x000fce0000000f00 */
.L_x_402:
[----:B------:R-:W-:Y:S05]  /*4bd0*/  BSYNC.RECONVERGENT B6 ;  /* 0x0000000000067941 */ /* 0x000fea0003800200 */
.L_x_401:
[----:B------:R-:W0:Y:S01]  /*4be0*/  LDCU UR8, c[0x0][0x3a0] ;  /* 0x00007400ff0877ac */ /* 0x000e220008000800 */
[----:B------:R-:W1:Y:S01]  /*4bf0*/  LDCU UR4, c[0x0][0x388] ;  /* 0x00007100ff0477ac */ /* 0x000e620008000800 */
[----:B------:R-:W-:Y:S01]  /*4c00*/  UMOV UR5, URZ ;  /* 0x000000ff00057c82 */ /* 0x000fe20008000000 */
[----:B0-----:R-:W-:-:S04]  /*4c10*/  IMAD.U32 R3, RZ, RZ, UR8 ;  /* 0x00000008ff037e24 */ /* 0x001fc8000f8e00ff */
[----:B------:R-:W-:Y:S02]  /*4c20*/  IMAD R14, R3, UR7, R28 ;  /* 0x00000007030e7c24 */ /* 0x000fe4000f8e021c */
[----:B------:R-:W-:-:S03]  /*4c30*/  HFMA2 R3, -RZ, RZ, -3, 0 ;  /* 0xc2000000ff037431 */ /* 0x000fc600000001ff */
        /* <DEDUP_REMOVED lines=8> */
[----:B------:R-:W-:-:S03]  /*4cc0*/  FADD R30, R0, R19 ;  /* 0x00000013001e7221 */ /* 0x000fc60000000000 */
[----:B------:R-:W-:-:S04]  /*4cd0*/  FMUL R26, R31, R26 ;  /* 0x0000001a1f1a7220 */ /* 0x000fc80000400000 */
[----:B-----5:R-:W-:Y:S01]  /*4ce0*/  FFMA R25, R26, R14, R25 ;  /* 0x0000000e1a197223 */ /* 0x020fe20000000019 */
[----:B------:R-:W-:-:S03]  /*4cf0*/  MOV R26, R0 ;  /* 0x00000000001a7202 */ /* 0x000fc60000000f00 */
[----:B------:R-:W-:Y:S05]  /*4d00*/  @!P0 BRA P1, `(.L_x_401) ;  /* 0xfffffffc00b48947 */ /* 0x000fea000083ffff */
.L_x_400:
[----:B------:R-:W-:Y:S05]  /*4d10*/  BSYNC.RECONVERGENT B5 ;  /* 0x0000000000057941 */ /* 0x000fea0003800200 */
.L_x_399:
[----:B------:R-:W-:Y:S02]  /*4d20*/  VIADD R24, R24, 0x1 ;  /* 0x0000000118187836 */ /* 0x000fe40000000000 */
[----:B------:R-:W-:Y:S01]  /*4d30*/  FADD R27, R27, R18 ;  /* 0x000000121b1b7221 */ /* 0x000fe20000000000 */
[----:B------:R-:W-:Y:S01]  /*4d40*/  MOV R13, R36 ;  /* 0x00000024000d7202 */ /* 0x000fe20000000f00 */
[----:B------:R-:W-:Y:S06]  /*4d50*/  BRA `(.L_x_403) ;  /* 0x0000000000fc7947 */ /* 0x000fec0003800000 */
.L_x_398:
        /* <DEDUP_REMOVED lines=12> */
[----:B------:R-:W-:Y:S01]  /*4e20*/  FFMA R0, R0, R31, R0 ;  /* 0x0000001f00007223 */ /* 0x000fe20000000000 */
[----:B------:R-:W-:-:S03]  /*4e30*/  LOP3.LUT R31, RZ, R24, RZ, 0x33, !PT ;  /* 0x00000018ff1f7212 */ /* 0x000fc600078e33ff */
[----:B------:R-:W-:Y:S02]  /*4e40*/  FFMA R13, R3, R0, RZ ;  /* 0x00000000030d7223 */ /* 0x000fe400000000ff */
[----:B0-----:R-:W-:Y:S02]  /*4e50*/  VIADD R31, R31, UR4 ;  /* 0x000000041f1f7c36 */ /* 0x001fe40008000000 */
[----:B------:R-:W-:-:S04]  /*4e60*/  FFMA R14, -R32, R13, R3 ;  /* 0x0000000d200e7223 */ /* 0x000fc80000000103 */
[----:B------:R-:W-:Y:S01]  /*4e70*/  FFMA R0, R0, R14, R13 ;  /* 0x0000000e00007223 */ /* 0x000fe2000000000d */
[----:B------:R-:W-:Y:S01]  /*4e80*/  I2FP.F32.S32 R13, R31 ;  /* 0x0000001f000d7245 */ /* 0x000fe20000201400 */
[----:B--2---:R-:W-:Y:S06]  /*4e90*/  @!P0 BRA `(.L_x_407) ;  /* 0x00000000000c8947 */ /* 0x004fec0003800000 */
[----:B------:R-:W-:Y:S02]  /*4ea0*/  MOV R0, R32 ;  /* 0x0000002000007202 */ /* 0x000fe40000000f00 */
[----:B------:R-:W-:-:S07]  /*4eb0*/  MOV R14, 0x4ed0 ;  /* 0x00004ed0000e7802 */ /* 0x000fce0000000f00 */
[----:B------:R-:W-:Y:S05]  /*4ec0*/  CALL.REL.NOINC `($__internal_5_$__cuda_sm3x_div_rn_noftz_f32_slowpath) ;  /* 0x0000000800a87944 */ /* 0x000fea0003c00000 */
.L_x_407:
[----:B------:R-:W-:Y:S05]  /*4ed0*/  BSYNC.RECONVERGENT B6 ;  /* 0x0000000000067941 */ /* 0x000fea0003800200 */
.L_x_406:
        /* <DEDUP_REMOVED lines=19> */
.L_x_405:
[----:B------:R-:W-:Y:S05]  /*5010*/  BSYNC.RECONVERGENT B5 ;  /* 0x0000000000057941 */ /* 0x000fea0003800200 */
.L_x_404:
[----:B------:R-:W0:Y:S01]  /*5020*/  S2R R14, SR_CgaCtaId ;  /* 0x00000000000e7919 */ /* 0x000e220000008800 */
[----:B------:R-:W-:Y:S01]  /*5030*/  MOV R13, 0x400 ;  /* 0x00000400000d7802 */ /* 0x000fe20000000f00 */
[----:B------:R-:W-:Y:S01]  /*5040*/  BSSY.RECONVERGENT B0, `(.L_x_408) ;  /* 0x0000008000007945 */ /* 0x000fe20003800200 */
[----:B------:R-:W-:Y:S02]  /*5050*/  IMAD.MOV.U32 R0, RZ, RZ, R21 ;  /* 0x000000ffff007224 */ /* 0x000fe400078e0015 */
[----:B0-----:R-:W-:-:S04]  /*5060*/  LEA R26, R14, R13, 0x18 ;  /* 0x0000000d0e1a7211 */ /* 0x001fc800078ec0ff */
[----:B------:R-:W-:-:S07]  /*5070*/  LEA R3, R21, R26, 0x2 ;  /* 0x0000001a15037211 */ /* 0x000fce00078e10ff */
.L_x_409:
[----:B------:R-:W0:Y:S02]  /*5080*/  LDS R28, [R3] ;  /* 0x00000000031c7984 */ /* 0x000e240000000800 */
[----:B0-----:R-:W-:-:S05]  /*5090*/  FADD R29, R25, R28 ;  /* 0x0000001c191d7221 */ /* 0x001fca0000000000 */
[----:B------:R-:W0:Y:S02]  /*50a0*/  ATOMS.CAST.SPIN P0, [R3], R28, R29 ;  /* 0x0000001c0300758d */ /* 0x000e24000180001d */
[----:B0-----:R-:W-:Y:S05]  /*50b0*/  @!P0 BRA `(.L_x_409) ;  /* 0xfffffffc00f08947 */ /* 0x001fea000383ffff */
[----:B------:R-:W-:Y:S05]  /*50c0*/  BSYNC.RECONVERGENT B0 ;  /* 0x0000000000007941 */ /* 0x000fea0003800200 */
.L_x_408:
[----:B------:R-:W-:Y:S02]  /*50d0*/  VIADD R21, R21, 0x1 ;  /* 0x0000000115157836 */ /* 0x000fe40000000000 */
[----:B------:R-:W-:-:S03]  /*50e0*/  IMAD.MOV.U32 R25, RZ, RZ, RZ ;  /* 0x000000ffff197224 */ /* 0x000fc600078e00ff */
[----:B------:R-:W-:-:S13]  /*50f0*/  ISETP.GE.AND P0, PT, R21, UR6, PT ;  /* 0x0000000615007c0c */ /* 0x000fda000bf06270 */
[----:B------:R-:W-:-:S04]  /*5100*/  @!P0 IADD3 R13, PT, PT, R13, 0xc00, RZ ;  /* 0x00000c000d0d8810 */ /* 0x000fc80007ffe0ff */
[----:B------:R-:W-:-:S05]  /*5110*/  @!P0 LEA R13, R14, R13, 0x18 ;  /* 0x0000000d0e0d8211 */ /* 0x000fca00078ec0ff */
[----:B------:R-:W-:Y:S01]  /*5120*/  @!P0 IMAD R0, R0, 0x4, R13 ;  /* 0x0000000400008824 */ /* 0x000fe200078e020d */
[----:B------:R-:W-:-:S04]  /*5130*/  MOV R13, R8 ;  /* 0x00000008000d7202 */ /* 0x000fc80000000f00 */
[----:B------:R0:W1:Y:S03]  /*5140*/  @!P0 LDS R8, [R0+0x8] ;  /* 0x0000080000088984 */ /* 0x0000660000000800 */
.L_x_403:
[----:B------:R-:W-:Y:S05]  /*5150*/  BSYNC.RECONVERGENT B4 ;  /* 0x0000000000047941 */ /* 0x000fea0003800200 */
.L_x_397:
[----:B------:R-:W2:Y:S01]  /*5160*/  LDCU UR4, c[0x0][0x39c] ;  /* 0x00007380ff0477ac */ /* 0x000ea20008000800 */
[----:B------:R-:W-:Y:S02]  /*5170*/  ISETP.GE.AND P0, PT, R21, UR6, PT ;  /* 0x0000000615007c0c */ /* 0x000fe4000bf06270 */
[----:B--2---:R-:W-:-:S13]  /*5180*/  ISETP.LT.AND P1, PT, R24, UR4, PT ;  /* 0x0000000418007c0c */ /* 0x004fda000bf21270 */
[----:B------:R-:W-:Y:S05]  /*5190*/  @!P0 BRA P1, `(.L_x_410) ;  /* 0xfffffff4008c8947 */ /* 0x000fea000083ffff */
.L_x_392:
[----:B------:R-:W-:Y:S05]  /*51a0*/  BSYNC B3 ;  /* 0x0000000000037941 */ /* 0x000fea0003800000 */
.L_x_391:
[----:B------:R-:W-:-:S13]  /*51b0*/  FSETP.NEU.AND P0, PT, R25, RZ, PT ;  /* 0x000000ff1900720b */ /* 0x000fda0003f0d000 */
[----:B------:R-:W-:Y:S05]  /*51c0*/  @!P0 BRA `(.L_x_369) ;  /* 0x0000000000208947 */ /* 0x000fea0003800000 */
[----:B------:R-:W2:Y:S01]  /*51d0*/  S2UR UR5, SR_CgaCtaId ;  /* 0x00000000000579c3 */ /* 0x000ea20000008800 */
[----:B------:R-:W-:Y:S02]  /*51e0*/  UMOV UR4, 0x400 ;  /* 0x0000040000047882 */ /* 0x000fe40000000000 */
[----:B--2---:R-:W-:-:S06]  /*51f0*/  ULEA UR4, UR5, UR4, 0x18 ;  /* 0x0000000405047291 */ /* 0x004fcc000f8ec0ff */
[----:B------:R-:W-:-:S07]  /*5200*/  LEA R21, R21, UR4, 0x2 ;  /* 0x0000000415157c11 */ /* 0x000fce000f8e10ff */
.L_x_411:
[----:B------:R-:W2:Y:S02]  /*5210*/  LDS R12, [R21] ;  /* 0x00000000150c7984 */ /* 0x000ea40000000800 */
[----:B--2---:R-:W-:-:S05]  /*5220*/  FADD R13, R25, R12 ;  /* 0x0000000c190d7221 */ /* 0x004fca0000000000 */
[----:B------:R-:W2:Y:S02]  /*5230*/  ATOMS.CAST.SPIN P0, [R21], R12, R13 ;  /* 0x0000000c1500758d */ /* 0x000ea4000180000d */
[----:B--2---:R-:W-:Y:S05]  /*5240*/  @!P0 BRA `(.L_x_411) ;  /* 0xfffffffc00f08947 */ /* 0x004fea000383ffff */
.L_x_369:
[----:B------:R-:W-:Y:S05]  /*5250*/  BSYNC B2 ;  /* 0x0000000000027941 */ /* 0x000fea0003800000 */
.L_x_368:
[----:B------:R-:W3:Y:S01]  /*5260*/  LDCU UR4, c[0x0][0x398] ;  /* 0x00007300ff0477ac */ /* 0x000ee20008000800 */
[----:B0-----:R-:W-:-:S05]  /*5270*/  MOV R0, UR13 ;  /* 0x0000000d00007c02 */ /* 0x001fca0008000f00 */
[C---:B------:R-:W-:Y:S02]  /*5280*/  IMAD R0, R11.reuse, R0, UR13 ;  /* 0x0000000d0b007e24 */ /* 0x040fe4000f8e0200 */
[----:B------:R-:W-:-:S03]  /*5290*/  VIADD R11, R11, 0x1 ;  /* 0x000000010b0b7836 */ /* 0x000fc60000000000 */
[----:B---3--:R-:W-:-:S13]  /*52a0*/  ISETP.GE.U32.AND P0, PT, R0, UR4, PT ;  /* 0x0000000400007c0c */ /* 0x008fda000bf06070 */
[----:B------:R-:W-:Y:S05]  /*52b0*/  @!P0 BRA `(.L_x_412) ;  /* 0xffffffe800408947 */ /* 0x000fea000383ffff */
.L_x_367:
[----:B------:R-:W-:Y:S05]  /*52c0*/  WARPSYNC.ALL ;  /* 0x0000000000007948 */ /* 0x000fea0003800000 */
[----:B------:R-:W0:Y:S08]  /*52d0*/  LDC R7, c[0x0][0x3a8] ;  /* 0x0000ea00ff077b82 */ /* 0x000e300000000800 */
[----:B------:R-:W-:Y:S01]  /*52e0*/  BAR.SYNC.DEFER_BLOCKING 0x0 ;  /* 0x0000000000007b1d */ /* 0x000fe20000010000 */
[----:B0-----:R-:W-:-:S13]  /*52f0*/  ISETP.GE.AND P0, PT, R4, R7, PT ;  /* 0x000000070400720c */ /* 0x001fda0003f06270 */
[----:B------:R-:W-:Y:S05]  /*5300*/  @P0 EXIT ;  /* 0x000000000000094d */ /* 0x000fea0003800000 */
[----:B------:R-:W0:Y:S01]  /*5310*/  LDS R3, [R6] ;  /* 0x0000000006037984 */ /* 0x000e220000000800 */
[----:B------:R-:W3:Y:S01]  /*5320*/  LDCU UR4, c[0x0][0x3ac] ;  /* 0x00007580ff0477ac */ /* 0x000ee20008000800 */
[----:B-1----:R-:W1:Y:S01]  /*5330*/  LDC.64 R8, c[0x0][0x380] ;  /* 0x0000e000ff087b82 */ /* 0x002e620000000a00 */
[----:B------:R-:W-:Y:S02]  /*5340*/  FSETP.LE.AND P0, PT, RZ, UR14, PT ;  /* 0x0000000eff007c0b */ /* 0x000fe4000bf03000 */
[----:B------:R-:W-:-:S11]  /*5350*/  LOP3.LUT R0, RZ, R4, RZ, 0x33, !PT ;  /* 0x00000004ff007212 */ /* 0x000fd600078e33ff */
[----:B------:R-:W-:Y:S01]  /*5360*/  @!P0 IADD3 R4, PT, PT, R0, R7, RZ ;  /* 0x0000000700048210 */ /* 0x000fe20007ffe0ff */
[----:B---3--:R-:W-:-:S06]  /*5370*/  UIMAD UR4, UR9, UR4, UR12 ;  /* 0x00000004090472a4 */ /* 0x008fcc000f8e020c */
[----:B------:R-:W-:Y:S02]  /*5380*/  IMAD R7, R7, UR4, R4 ;  /* 0x0000000407077c24 */ /* 0x000fe4000f8e0204 */
[----:B0-----:R-:W-:Y:S02]  /*5390*/  FMUL R5, R2, R3 ;  /* 0x0000000302057220 */ /* 0x001fe40000400000 */
[----:B-1----:R-:W-:-:S03]  /*53a0*/  IMAD.WIDE.U32 R2, R7, 0x4, R8 ;  /* 0x0000000407027825 */ /* 0x002fc600078e0008 */
[----:B------:R-:W-:Y:S04]  /*53b0*/  STS [R6], R5 ;  /* 0x0000000506007388 */ /* 0x000fe80000000800 */
[----:B------:R-:W-:Y:S01]  /*53c0*/  STG.E desc[UR10][R2.64], R5 ;  /* 0x0000000502007986 */ /* 0x000fe2000c10190a */
[----:B------:R-:W-:Y:S05]  /*53d0*/  EXIT ;  /* 0x000000000000794d */ /* 0x000fea0003800000 */
        .weak           $__internal_4_$__cuda_sm20_div_rn_f64_full
        .type           $__internal_4_$__cuda_sm20_div_rn_f64_full,@function
        .size           $__internal_4_$__cuda_sm20_div_rn_f64_full,($__internal_5_$__cuda_sm3x_div_rn_noftz_f32_slowpath - $__internal_4_$__cuda_sm20_div_rn_f64_full)
$__internal_4_$__cuda_sm20_div_rn_f64_full:
[C---:B------:R-:W-:Y:S01]  /*53e0*/  FSETP.GEU.AND P0, PT, |R7|.reuse, 1.469367938527859385e-39, PT ;  /* 0x001000000700780b */ /* 0x040fe20003f0e200 */
[----:B------:R-:W-:Y:S01]  /*53f0*/  IMAD.MOV.U32 R23, RZ, RZ, 0x1ca00000 ;  /* 0x1ca00000ff177424 */ /* 0x000fe200078e00ff */
[C---:B------:R-:W-:Y:S02]  /*5400*/  LOP3.LUT R8, R7.reuse, 0x800fffff, RZ, 0xc0, !PT ;  /* 0x800fffff07087812 */ /* 0x040fe400078ec0ff */
[----:B------:R-:W-:Y:S02]  /*5410*/  MOV R12, 0x1 ;  /* 0x00000001000c7802 */ /* 0x000fe40000000f00 */
[----:B------:R-:W-:Y:S01]  /*5420*/  LOP3.LUT R9, R8, 0x3ff00000, RZ, 0xfc, !PT ;  /* 0x3ff0000008097812 */ /* 0x000fe200078efcff */
[----:B------:R-:W-:Y:S01]  /*5430*/  IMAD.MOV.U32 R8, RZ, RZ, R6 ;  /* 0x000000ffff087224 */ /* 0x000fe200078e0006 */
[----:B------:R-:W-:Y:S02]  /*5440*/  LOP3.LUT R11, R7, 0x7ff00000, RZ, 0xc0, !PT ;  /* 0x7ff00000070b7812 */ /* 0x000fe400078ec0ff */
[----:B------:R-:W-:-:S03]  /*5450*/  LOP3.LUT R22, R15, 0x7ff00000, RZ, 0xc0, !PT ;  /* 0x7ff000000f167812 */ /* 0x000fc600078ec0ff */
        /* <DEDUP_REMOVED lines=14> */
[----:B------:R-:W-:Y:S02]  /*5540*/  LOP3.LUT R19, R7, 0x7ff00000, RZ, 0xc0, !PT ;  /* 0x7ff0000007137812 */ /* 0x000fe400078ec0ff */
[----:B------:R-:W-:Y:S02]  /*5550*/  MOV R18, RZ ;  /* 0x000000ff00127202 */ /* 0x000fe40000000f00 */
[----:B------:R-:W-:-:S04]  /*5560*/  ISETP.GE.U32.AND P1, PT, R22, R19, PT ;  /* 0x000000131600720c */ /* 0x000fc80003f26070 */
[----:B------:R-:W-:-:S04]  /*5570*/  SEL R19, R23, 0x63400000, !P1 ;  /* 0x6340000017137807 */ /* 0x000fc80004800000 */
[----:B------:R-:W-:-:S04]  /*5580*/  LOP3.LUT R19, R19, 0x80000000, R15, 0xf8, !PT ;  /* 0x8000000013137812 */ /* 0x000fc800078ef80f */
[----:B------:R-:W-:-:S06]  /*5590*/  LOP3.LUT R19, R19, 0x100000, RZ, 0xfc, !PT ;  /* 0x0010000013137812 */ /* 0x000fcc00078efcff */
[----:B------:R-:W-:-:S10]  /*55a0*/  DFMA R12, R12, 2, -R18 ;  /* 0x400000000c0c782b */ /* 0x000fd40000000812 */
[----:B------:R-:W-:-:S07]  /*55b0*/  LOP3.LUT R24, R13, 0x7ff00000, RZ, 0xc0, !PT ;  /* 0x7ff000000d187812 */ /* 0x000fce00078ec0ff */
.L_x_413:
[----:B------:R-:W-:Y:S01]  /*55c0*/  VIADD R25, R24, 0xffffffff ;  /* 0xffffffff18197836 */ /* 0x000fe20000000000 */
[----:B------:R-:W-:Y:S01]  /*55d0*/  @!P0 LOP3.LUT R11, R9, 0x7ff00000, RZ, 0xc0, !PT ;  /* 0x7ff00000090b8812 */ /* 0x000fe200078ec0ff */
[----:B------:R-:W-:-:S03]  /*55e0*/  DMUL R18, R16, R12 ;  /* 0x0000000c10127228 */ /* 0x000fc60000000000 */
        /* <DEDUP_REMOVED lines=11> */
[----:B------:R-:W-:Y:S02]  /*56a0*/  IMAD.IADD R11, R11, 0x1, -R14 ;  /* 0x000000010b0b7824 */ /* 0x000fe400078e0a0e */
[----:B------:R-:W-:-:S03]  /*56b0*/  IMAD.MOV.U32 R14, RZ, RZ, RZ ;  /* 0x000000ffff0e7224 */ /* 0x000fc600078e00ff */
        /* <DEDUP_REMOVED lines=10> */
[----:B------:R-:W-:Y:S01]  /*5760*/  IMAD.MOV R7, RZ, RZ, -R11 ;  /* 0x000000ffff077224 */ /* 0x000fe200078e0a0b */
[----:B------:R-:W-:Y:S01]  /*5770*/  MOV R6, RZ ;  /* 0x000000ff00067202 */ /* 0x000fe20000000f00 */
        /* <DEDUP_REMOVED lines=8> */
.L_x_414:
        /* <DEDUP_REMOVED lines=11> */
[----:B------:R-:W-:Y:S01]  /*58b0*/  @P0 LOP3.LUT R6, R19, 0x7ff00000, RZ, 0xfc, !PT ;  /* 0x7ff0000013060812 */ /* 0x000fe200078efcff */
[----:B------:R-:W-:Y:S01]  /*58c0*/  @!P0 IMAD.MOV.U32 R18, RZ, RZ, RZ ;  /* 0x000000ffff128224 */ /* 0x000fe200078e00ff */
[----:B------:R-:W-:-:S03]  /*58d0*/  @P0 MOV R18, RZ ;  /* 0x000000ff00120202 */ /* 0x000fc60000000f00 */
[----:B------:R-:W-:Y:S01]  /*58e0*/  @P0 IMAD.MOV.U32 R19, RZ, RZ, R6 ;  /* 0x000000ffff130224 */ /* 0x000fe200078e0006 */
[----:B------:R-:W-:Y:S06]  /*58f0*/  BRA `(.L_x_415) ;  /* 0x0000000000147947 */ /* 0x000fec0003800000 */
.L_x_417:
[----:B------:R-:W-:Y:S02]  /*5900*/  LOP3.LUT R19, R7, 0x80000, RZ, 0xfc, !PT ;  /* 0x0008000007137812 */ /* 0x000fe400078efcff */
[----:B------:R-:W-:Y:S01]  /*5910*/  MOV R18, R6 ;  /* 0x0000000600127202 */ /* 0x000fe20000000f00 */
[----:B------:R-:W-:Y:S06]  /*5920*/  BRA `(.L_x_415) ;  /* 0x0000000000087947 */ /* 0x000fec0003800000 */
.L_x_416:
[----:B------:R-:W-:Y:S02]  /*5930*/  LOP3.LUT R19, R15, 0x80000, RZ, 0xfc, !PT ;  /* 0x000800000f137812 */ /* 0x000fe400078efcff */
[----:B------:R-:W-:-:S07]  /*5940*/  MOV R18, R14 ;  /* 0x0000000e00127202 */ /* 0x000fce0000000f00 */
.L_x_415:
[----:B------:R-:W-:-:S04]  /*5950*/  IMAD.MOV.U32 R11, RZ, RZ, 0x0 ;  /* 0x00000000ff0b7424 */ /* 0x000fc800078e00ff */
[----:B------:R-:W-:Y:S05]  /*5960*/  RET.REL.NODEC R10 `(_Z36BackProjTransConeFlatDisCUDA3dKernelILb0EEvPfyPKfiiiiiiffffffffffff) ;  /* 0xffffffa40aa47950 */ /* 0x000fea0003c3ffff */
        .weak           $__internal_5_$__cuda_sm3x_div_rn_noftz_f32_slowpath
        .type           $__internal_5_$__cuda_sm3x_div_rn_noftz_f32_slowpath,@function
        .size           $__internal_5_$__cuda_sm3x_div_rn_noftz_f32_slowpath,(.L_x_839 - $__internal_5_$__cuda_sm3x_div_rn_noftz_f32_slowpath)
$__internal_5_$__cuda_sm3x_div_rn_noftz_f32_slowpath:
        /* <DEDUP_REMOVED lines=34> */
.L_x_419:
        /* <DEDUP_REMOVED lines=29> */
[CCC-:B------:R-:W-:Y:S01]  /*5d60*/  FFMA.RP R31, R3.reuse, R33.reuse, R32.reuse ;  /* 0x00000021031f7223 */ /* 0x1c0fe20000008020 */
[CCC-:B------:R-:W-:Y:S01]  /*5d70*/  FFMA.RM R38, R3.reuse, R33.reuse, R32.reuse ;  /* 0x0000002103267223 */ /* 0x1c0fe20000004020 */
[----:B------:R-:W-:Y:S01]  /*5d80*/  FFMA.RZ R3, R3, R33, R32 ;  /* 0x0000002103037223 */ /* 0x000fe2000000c020 */
[C---:B------:R-:W-:Y:S01]  /*5d90*/  VIADD R32, R34.reuse, 0x20 ;  /* 0x0000002022207836 */ /* 0x040fe20000000000 */
[C---:B------:R-:W-:Y:S02]  /*5da0*/  ISETP.NE.AND P2, PT, R34.reuse, RZ, PT ;  /* 0x000000ff2200720c */ /* 0x040fe40003f45270 */
[----:B------:R-:W-:Y:S02]  /*5db0*/  FSETP.NEU.FTZ.AND P0, PT, R31, R38, PT ;  /* 0x000000261f00720b */ /* 0x000fe40003f1d000 */
[----:B------:R-:W-:Y:S02]  /*5dc0*/  LOP3.LUT R3, R3, 0x7fffff, RZ, 0xc0, !PT ;  /* 0x007fffff03037812 */ /* 0x000fe400078ec0ff */
[----:B------:R-:W-:-:S02]  /*5dd0*/  ISETP.NE.AND P1, PT, R34, RZ, PT ;  /* 0x000000ff2200720c */ /* 0x000fc40003f25270 */
[----:B------:R-:W-:Y:S02]  /*5de0*/  LOP3.LUT R31, R3, 0x800000, RZ, 0xfc, !PT ;  /* 0x00800000031f7812 */ /* 0x000fe400078efcff */
[----:B------:R-:W-:Y:S02]  /*5df0*/  IADD3 R34, PT, PT, -R34, RZ, RZ ;  /* 0x000000ff22227210 */ /* 0x000fe40007ffe1ff */
[----:B------:R-:W-:Y:S02]  /*5e00*/  SHF.L.U32 R3, R31, R32, RZ ;  /* 0x000000201f037219 */ /* 0x000fe400000006ff */
        /* <DEDUP_REMOVED lines=11> */
.L_x_426:
[----:B------:R-:W-:-:S04]  /*5ec0*/  LOP3.LUT R0, R0, 0x80000000, RZ, 0xc0, !PT ;  /* 0x8000000000007812 */ /* 0x000fc800078ec0ff */
[----:B------:R-:W-:Y:S01]  /*5ed0*/  LOP3.LUT R0, R0, 0x7f800000, RZ, 0xfc, !PT ;  /* 0x7f80000000007812 */ /* 0x000fe200078efcff */
[----:B------:R-:W-:Y:S06]  /*5ee0*/  BRA `(.L_x_427) ;  /* 0x0000000000047947 */ /* 0x000fec0003800000 */
.L_x_425:
[----:B------:R-:W-:-:S07]  /*5ef0*/  IMAD R0, R31, 0x800000, R0 ;  /* 0x008000001f007824 */ /* 0x000fce00078e0200 */
.L_x_427:
[----:B------:R-:W-:Y:S05]  /*5f00*/  BSYNC.RECONVERGENT B1 ;  /* 0x0000000000017941 */ /* 0x000fea0003800200 */
.L_x_424:
[----:B------:R-:W-:Y:S05]  /*5f10*/  BRA `(.L_x_428) ;  /* 0x0000000000207947 */ /* 0x000fea0003800000 */
.L_x_423:
[----:B------:R-:W-:-:S04]  /*5f20*/  LOP3.LUT R0, R0, 0x80000000, R3, 0x48, !PT ;  /* 0x8000000000007812 */ /* 0x000fc800078e4803 */
[----:B------:R-:W-:Y:S01]  /*5f30*/  LOP3.LUT R0, R0, 0x7f800000, RZ, 0xfc, !PT ;  /* 0x7f80000000007812 */ /* 0x000fe200078efcff */
[----:B------:R-:W-:Y:S06]  /*5f40*/  BRA `(.L_x_428) ;  /* 0x0000000000147947 */ /* 0x000fec0003800000 */
.L_x_422:
[----:B------:R-:W-:Y:S01]  /*5f50*/  LOP3.LUT R0, R0, 0x80000000, R3, 0x48, !PT ;  /* 0x8000000000007812 */ /* 0x000fe200078e4803 */
[----:B------:R-:W-:Y:S06]  /*5f60*/  BRA `(.L_x_428) ;  /* 0x00000000000c7947 */ /* 0x000fec0003800000 */
.L_x_421:
[----:B------:R-:W0:Y:S01]  /*5f70*/  MUFU.RSQ R0, -QNAN ;  /* 0xffc0000000007908 */ /* 0x000e220000001400 */
[----:B------:R-:W-:Y:S05]  /*5f80*/  BRA `(.L_x_428) ;  /* 0x0000000000047947 */ /* 0x000fea0003800000 */
.L_x_420:
[----:B------:R-:W-:-:S07]  /*5f90*/  FADD.FTZ R0, R3, R0 ;  /* 0x0000000003007221 */ /* 0x000fce0000010000 */
.L_x_428:
[----:B------:R-:W-:Y:S05]  /*5fa0*/  BSYNC.RECONVERGENT B0 ;  /* 0x0000000000007941 */ /* 0x000fea0003800200 */
.L_x_418:
[----:B------:R-:W-:Y:S01]  /*5fb0*/  HFMA2 R33, -RZ, RZ, 0, 0 ;  /* 0x00000000ff217431 */ /* 0x000fe200000001ff */
[----:B------:R-:W-:-:S04]  /*5fc0*/  MOV R32, R14 ;  /* 0x0000000e00207202 */ /* 0x000fc80000000f00 */
[----:B0-----:R-:W-:Y:S05]  /*5fd0*/  RET.REL.NODEC R32 `(_Z36BackProjTransConeFlatDisCUDA3dKernelILb0EEvPfyPKfiiiiiiffffffffffff) ;  /* 0xffffffa020087950 */ /* 0x001fea0003c3ffff */
.L_x_429:
        /* <DEDUP_REMOVED lines=10> */
.L_x_839:


//--------------------- .text._Z31BackProjConeFlatDisCUDA3dKernelILb0EEvPfPKfS2_iiiiiiffffffffffff --------------------------
	.section	.text._Z31BackProjConeFlatDisCUDA3dKernelILb0EEvPfPKfS2_iiiiiiffffffffffff,"ax",@progbits
	.align	128
        .global         _Z31BackProjConeFlatDisCUDA3dKernelILb0EEvPfPKfS2_iiiiiiffffffffffff
        .type           _Z31BackProjConeFlatDisCUDA3dKernelILb0EEvPfPKfS2_iiiiiiffffffffffff,@function
        .size           _Z31BackProjConeFlatDisCUDA3dKernelILb0EEvPfPKfS2_iiiiiiffffffffffff,(.L_x_841 - _Z31BackProjConeFlatDisCUDA3dKernelILb0EEvPfPKfS2_iiiiiiffffffffffff)
        .other          _Z31BackProjConeFlatDisCUDA3dKernelILb0EEvPfPKfS2_iiiiiiffffffffffff,@"STO_CUDA_ENTRY STV_DEFAULT"
_Z31BackProjConeFlatDisCUDA3dKernelILb0EEvPfPKfS2_iiiiiiffffffffffff:
.text._Z31BackProjConeFlatDisCUDA3dKernelILb0EEvPfPKfS2_iiiiiiffffffffffff:
[----:B------:R-:W0:Y:S01]  /*0000*/  LDC R1, c[0x0][0x37c] ;  /* 0x0000df00ff017b82 */ /* 0x000e220000000800 */
[----:B------:R-:W1:Y:S07]  /*0010*/  LDCU UR8, c[0x0][0x3a4] ;  /* 0x00007480ff0877ac */ /* 0x000e6e0008000800 */
[----:B------:R-:W2:Y:S01]  /*0020*/  S2UR UR16, SR_CTAID.X ;  /* 0x00000000001079c3 */ /* 0x000ea20000002500 */
[----:B0-----:R-:W-:Y:S01]  /*0030*/  VIADD R1, R1, 0xffffffe0 ;  /* 0xffffffe001017836 */ /* 0x001fe20000000000 */
[----:B------:R-:W-:Y:S01]  /*0040*/  UMOV UR4, URZ ;  /* 0x000000ff00047c82 */ /* 0x000fe20008000000 */
[----:B------:R-:W0:Y:S01]  /*0050*/  LDCU.64 UR10, c[0x0][0x358] ;  /* 0x00006b00ff0a77ac */ /* 0x000e220008000a00 */
[----:B-1----:R-:W1:Y:S01]  /*0060*/  I2F.U32.RP R0, UR8 ;  /* 0x0000000800007d06 */ /* 0x002e620008209000 */
[----:B------:R-:W-:-:S07]  /*0070*/  UISETP.NE.U32.AND UP2, UPT, UR8, URZ, UPT ;  /* 0x000000ff0800728c */ /* 0x000fce000bf45070 */
[----:B-1----:R-:W1:Y:S02]  /*0080*/  MUFU.RCP R0, R0 ;  /* 0x0000000000007308 */ /* 0x002e640000001000 */
[----:B-1----:R-:W-:-:S06]  /*0090*/  IADD3 R2, PT, PT, R0, 0xffffffe, RZ ;  /* 0x0ffffffe00027810 */ /* 0x002fcc0007ffe0ff */
        /* <DEDUP_REMOVED lines=21> */
[----:B------:R-:W-:Y:S01]  /*01f0*/  IMAD.U32 R2, RZ, RZ, UR6 ;  /* 0x00000006ff027e24 */ /* 0x000fe2000f8e00ff */
[----:B------:R-:W-:-:S05]  /*0200*/  MOV R3, UR7 ;  /* 0x0000000700037c02 */ /* 0x000fca0008000f00 */
[----:B0-----:R-:W4:Y:S01]  /*0210*/  LDG.E.CONSTANT R7, desc[UR10][R2.64] ;  /* 0x0000000a02077981 */ /* 0x001f22000c1e9900 */
[----:B------:R-:W3:Y:S08]  /*0220*/  S2UR UR7, SR_CTAID.Z ;  /* 0x00000000000779c3 */ /* 0x000ef00000002700 */
[----:B------:R-:W0:Y:S01]  /*0230*/  S2UR UR17, SR_CTAID.Y ;  /* 0x00000000001179c3 */ /* 0x000e220000002600 */
[----:B---3--:R-:W-:-:S04]  /*0240*/  UIMAD UR7, UR7, UR9, URZ ;  /* 0x00000009070772a4 */ /* 0x008fc8000f8e02ff */
[----:B------:R-:W-:Y:S02]  /*0250*/  UIADD3 UR4, UPT, UPT, UR7, UR9, URZ ;  /* 0x0000000907047290 */ /* 0x000fe4000fffe0ff */
[----:B-1----:R-:W-:Y:S02]  /*0260*/  UIADD3 UR6, UPT, UPT, -UR7, UR8, URZ ;  /* 0x0000000807067290 */ /* 0x002fe4000fffe1ff */
[----:B--2---:R-:W-:Y:S01]  /*0270*/  VIADD R6, R30, UR7 ;  /* 0x000000071e067c36 */ /* 0x004fe20008000000 */
[----:B------:R-:W-:-:S04]  /*0280*/  UISETP.GT.U32.AND UP0, UPT, UR4, UR8, UPT ;  /* 0x000000080400728c */ /* 0x000fc8000bf04070 */
[----:B------:R-:W-:Y:S01]  /*0290*/  USEL UR6, UR6, UR9, UP0 ;  /* 0x0000000906067287 */ /* 0x000fe20008000000 */
[C---:B----4-:R-:W-:Y:S01]  /*02a0*/  FMUL R0, R7.reuse, 0.63661974668502807617 ;  /* 0x3f22f98307007820 */ /* 0x050fe20000400000 */
[----:B------:R-:W-:-:S03]  /*02b0*/  FSETP.GE.AND P0, PT, |R7|, 105615, PT ;  /* 0x47ce47800700780b */ /* 0x000fc60003f06200 */
[----:B------:R-:W1:Y:S02]  /*02c0*/  F2I.NTZ R11, R0 ;  /* 0x00000000000b7305 */ /* 0x000e640000203100 */
[-C--:B-1----:R-:W-:Y:S02]  /*02d0*/  I2FP.F32.S32 R10, R11.reuse ;  /* 0x0000000b000a7245 */ /* 0x082fe40000201400 */
[----:B------:R-:W-:-:S03]  /*02e0*/  MOV R12, R11 ;  /* 0x0000000b000c7202 */ /* 0x000fc60000000f00 */
[----:B------:R-:W-:-:S04]  /*02f0*/  FFMA R5, R10, -1.5707962512969970703, R7 ;  /* 0xbfc90fda0a057823 */ /* 0x000fc80000000007 */
[----:B------:R-:W-:-:S04]  /*0300*/  FFMA R5, R10, -7.5497894158615963534e-08, R5 ;  /* 0xb3a221680a057823 */ /* 0x000fc80000000005 */
[----:B------:R-:W-:-:S04]  /*0310*/  FFMA R10, R10, -5.3903029534742383927e-15, R5 ;  /* 0xa7c234c50a0a7823 */ /* 0x000fc80000000005 */
[----:B------:R-:W-:Y:S01]  /*0320*/  IMAD.MOV.U32 R0, RZ, RZ, R10 ;  /* 0x000000ffff007224 */ /* 0x000fe200078e000a */
[----:B0-----:R-:W-:Y:S06]  /*0330*/  @!P0 BRA `(.L_x_430) ;  /* 0x0000000000dc8947 */ /* 0x001fec0003800000 */
[----:B------:R-:W-:-:S13]  /*0340*/  FSETP.NEU.AND P1, PT, |R7|, +INF , PT ;  /* 0x7f8000000700780b */ /* 0x000fda0003f2d200 */
[----:B------:R-:W-:Y:S01]  /*0350*/  @!P1 FMUL R0, RZ, R7 ;  /* 0x00000007ff009220 */ /* 0x000fe20000400000 */
[----:B------:R-:W-:Y:S01]  /*0360*/  @!P1 MOV R11, RZ ;  /* 0x000000ff000b9202 */ /* 0x000fe20000000f00 */
[----:B------:R-:W-:Y:S06]  /*0370*/  @!P1 BRA `(.L_x_430) ;  /* 0x0000000000cc9947 */ /* 0x000fec0003800000 */
[----:B------:R-:W-:Y:S02]  /*0380*/  IMAD.SHL.U32 R2, R7, 0x100, RZ ;  /* 0x0000010007027824 */ /* 0x000fe400078e00ff */
[----:B------:R-:W-:Y:S02]  /*0390*/  HFMA2 R4, -RZ, RZ, 0, 0 ;  /* 0x00000000ff047431 */ /* 0x000fe400000001ff */
[----:B------:R-:W-:Y:S01]  /*03a0*/  IMAD.MOV.U32 R13, RZ, RZ, RZ ;  /* 0x000000ffff0d7224 */ /* 0x000fe200078e00ff */
[----:B------:R-:W-:Y:S01]  /*03b0*/  MOV R0, R1 ;  /* 0x0000000100007202 */ /* 0x000fe20000000f00 */
[----:B------:R-:W0:Y:S01]  /*03c0*/  LDCU.64 UR12, c[0x4][URZ] ;  /* 0x01000000ff0c77ac */ /* 0x000e220008000a00 */
[----:B------:R-:W-:Y:S01]  /*03d0*/  LOP3.LUT R5, R2, 0x80000000, RZ, 0xfc, !PT ;  /* 0x8000000002057812 */ /* 0x000fe200078efcff */
[----:B------:R-:W-:-:S06]  /*03e0*/  UMOV UR4, URZ ;  /* 0x000000ff00047c82 */ /* 0x000fcc0008000000 */
.L_x_431:
[----:B0-----:R-:W-:Y:S01]  /*03f0*/  IMAD.U32 R8, RZ, RZ, UR12 ;  /* 0x0000000cff087e24 */ /* 0x001fe2000f8e00ff */
[----:B------:R-:W-:-:S05]  /*0400*/  MOV R9, UR13 ;  /* 0x0000000d00097c02 */ /* 0x000fca0008000f00 */
[----:B------:R-:W2:Y:S01]  /*0410*/  LDG.E.CONSTANT R2, desc[UR10][R8.64] ;  /* 0x0000000a08027981 */ /* 0x000ea2000c1e9900 */
[----:B------:R-:W-:Y:S02]  /*0420*/  UIADD3 UR12, UP0, UPT, UR12, 0x4, URZ ;  /* 0x000000040c0c7890 */ /* 0x000fe4000ff1e0ff */
[----:B------:R-:W-:Y:S02]  /*0430*/  UIADD3 UR4, UPT, UPT, UR4, 0x1, URZ ;  /* 0x0000000104047890 */ /* 0x000fe4000fffe0ff */
[----:B------:R-:W-:Y:S02]  /*0440*/  UIADD3.X UR13, UPT, UPT, URZ, UR13, URZ, UP0, !UPT ;  /* 0x0000000dff0d7290 */ /* 0x000fe400087fe4ff */
[----:B------:R-:W-:Y:S01]  /*0450*/  UISETP.NE.AND UP0, UPT, UR4, 0x6, UPT ;  /* 0x000000060400788c */ /* 0x000fe2000bf05270 */
[----:B--2---:R-:W-:-:S03]  /*0460*/  IMAD.WIDE.U32 R2, R2, R5, RZ ;  /* 0x0000000502027225 */ /* 0x004fc600078e00ff */
[----:B------:R-:W-:-:S05]  /*0470*/  IADD3 R11, P1, PT, R2, R4, RZ ;  /* 0x00000004020b7210 */ /* 0x000fca0007f3e0ff */
[----:B------:R0:W-:Y:S01]  /*0480*/  STL [R0], R11 ;  /* 0x0000000b00007387 */ /* 0x0001e20000100800 */
[----:B------:R-:W-:Y:S01]  /*0490*/  IMAD.X R4, R3, 0x1, R13, P1 ;  /* 0x0000000103047824 */ /* 0x000fe200008e060d */
[----:B0-----:R-:W-:Y:S01]  /*04a0*/  IADD3 R0, PT, PT, R0, 0x4, RZ ;  /* 0x0000000400007810 */ /* 0x001fe20007ffe0ff */
[----:B------:R-:W-:Y:S06]  /*04b0*/  BRA.U UP0, `(.L_x_431) ;  /* 0xfffffffd00cc7547 */ /* 0x000fec000b83ffff */
        /* <DEDUP_REMOVED lines=16> */
[C---:B------:R-:W-:Y:S02]  /*05c0*/  SHF.L.W.U32.HI R0, R2.reuse, 0x2, R3 ;  /* 0x0000000202007819 */ /* 0x040fe40000010e03 */
[----:B------:R-:W-:Y:S02]  /*05d0*/  SHF.L.U32 R2, R2, 0x2, RZ ;  /* 0x0000000202027819 */ /* 0x000fe400000006ff */
[----:B------:R-:W-:-:S02]  /*05e0*/  SHF.R.S32.HI R5, RZ, 0x1f, R0 ;  /* 0x0000001fff057819 */ /* 0x000fc40000011400 */
[----:B------:R-:W-:Y:S02]  /*05f0*/  SHF.R.U32.HI R3, RZ, 0x1e, R3 ;  /* 0x0000001eff037819 */ /* 0x000fe40000011603 */
[C---:B------:R-:W-:Y:S02]  /*0600*/  LOP3.LUT R8, R5.reuse, R2, RZ, 0x3c, !PT ;  /* 0x0000000205087212 */ /* 0x040fe400078e3cff */
[----:B------:R-:W-:Y:S02]  /*0610*/  LOP3.LUT R9, R5, R0, RZ, 0x3c, !PT ;  /* 0x0000000005097212 */ /* 0x000fe400078e3cff */
[C---:B------:R-:W-:Y:S02]  /*0620*/  LEA.HI R11, R0.reuse, R3, RZ, 0x1 ;  /* 0x00000003000b7211 */ /* 0x040fe400078f08ff */
[----:B------:R-:W-:Y:S02]  /*0630*/  LOP3.LUT R2, R0, R7, RZ, 0x3c, !PT ;  /* 0x0000000700027212 */ /* 0x000fe400078e3cff */
[----:B------:R-:W0:Y:S01]  /*0640*/  I2F.F64.S64 R8, R8 ;  /* 0x0000000800087312 */ /* 0x000e220000301c00 */
[----:B------:R-:W-:Y:S01]  /*0650*/  IMAD.MOV R0, RZ, RZ, -R11 ;  /* 0x000000ffff007224 */ /* 0x000fe200078e0a0b */
[----:B------:R-:W-:-:S04]  /*0660*/  ISETP.GE.AND P2, PT, R2, RZ, PT ;  /* 0x000000ff0200720c */ /* 0x000fc80003f46270 */
[----:B------:R-:W-:Y:S01]  /*0670*/  @!P1 MOV R11, R0 ;  /* 0x00000000000b9202 */ /* 0x000fe20000000f00 */
[----:B0-----:R-:W-:-:S10]  /*0680*/  DMUL R4, R8, UR12 ;  /* 0x0000000c08047c28 */ /* 0x001fd40008000000 */
[----:B------:R-:W0:Y:S02]  /*0690*/  F2F.F32.F64 R4, R4 ;  /* 0x0000000400047310 */ /* 0x000e240000301000 */
[----:B0-----:R-:W-:-:S07]  /*06a0*/  FSEL R0, -R4, R4, !P2 ;  /* 0x0000000404007208 */ /* 0x001fce0005000100 */
.L_x_430:
[----:B------:R-:W-:Y:S02]  /*06b0*/  IMAD.MOV.U32 R9, RZ, RZ, 0x37cbac00 ;  /* 0x37cbac00ff097424 */ /* 0x000fe400078e00ff */
        /* <DEDUP_REMOVED lines=21> */
[----:B------:R-:W-:Y:S01]  /*0810*/  @!P0 MOV R12, RZ ;  /* 0x000000ff000c8202 */ /* 0x000fe20000000f00 */
[----:B------:R-:W-:Y:S06]  /*0820*/  @!P0 BRA `(.L_x_432) ;  /* 0x0000000000bc8947 */ /* 0x000fec0003800000 */
[----:B------:R-:W0:Y:S01]  /*0830*/  LDC.64 R14, c[0x4][RZ] ;  /* 0x01000000ff0e7b82 */ /* 0x000e220000000a00 */
[----:B------:R-:W-:Y:S02]  /*0840*/  IMAD.SHL.U32 R2, R7, 0x100, RZ ;  /* 0x0000010007027824 */ /* 0x000fe400078e00ff */
[----:B------:R-:W-:Y:S02]  /*0850*/  HFMA2 R8, -RZ, RZ, 0, 0 ;  /* 0x00000000ff087431 */ /* 0x000fe400000001ff */
[----:B------:R-:W-:Y:S01]  /*0860*/  IMAD.MOV.U32 R19, RZ, RZ, RZ ;  /* 0x000000ffff137224 */ /* 0x000fe200078e00ff */
[----:B------:R-:W-:Y:S02]  /*0870*/  MOV R0, RZ ;  /* 0x000000ff00007202 */ /* 0x000fe40000000f00 */
[----:B------:R-:W-:-:S07]  /*0880*/  LOP3.LUT R21, R2, 0x80000000, RZ, 0xfc, !PT ;  /* 0x8000000002157812 */ /* 0x000fce00078efcff */
.L_x_433:
[----:B0-----:R-:W-:-:S06]  /*0890*/  IMAD.WIDE.U32 R2, R0, 0x4, R14 ;  /* 0x0000000400027825 */ /* 0x001fcc00078e000e */
[----:B------:R-:W2:Y:S01]  /*08a0*/  LDG.E.CONSTANT R2, desc[UR10][R2.64] ;  /* 0x0000000a02027981 */ /* 0x000ea2000c1e9900 */
[C---:B-1----:R-:W-:Y:S01]  /*08b0*/  IMAD R4, R0.reuse, 0x4, R1 ;  /* 0x0000000400047824 */ /* 0x042fe200078e0201 */
[----:B------:R-:W-:-:S04]  /*08c0*/  IADD3 R0, PT, PT, R0, 0x1, RZ ;  /* 0x0000000100007810 */ /* 0x000fc80007ffe0ff */
[----:B------:R-:W-:Y:S01]  /*08d0*/  ISETP.NE.AND P0, PT, R0, 0x6, PT ;  /* 0x000000060000780c */ /* 0x000fe20003f05270 */
[----:B--2---:R-:W-:-:S03]  /*08e0*/  IMAD.WIDE.U32 R10, R2, R21, RZ ;  /* 0x00000015020a7225 */ /* 0x004fc600078e00ff */
[----:B------:R-:W-:-:S05]  /*08f0*/  IADD3 R17, P1, PT, R10, R8, RZ ;  /* 0x000000080a117210 */ /* 0x000fca0007f3e0ff */
[----:B------:R1:W-:Y:S01]  /*0900*/  STL [R4], R17 ;  /* 0x0000001104007387 */ /* 0x0003e20000100800 */
[----:B------:R-:W-:-:S03]  /*0910*/  IMAD.X R8, R11, 0x1, R19, P1 ;  /* 0x000000010b087824 */ /* 0x000fc600008e0613 */
[----:B------:R-:W-:Y:S05]  /*0920*/  @P0 BRA `(.L_x_433) ;  /* 0xfffffffc00d80947 */ /* 0x000fea000383ffff */
[----:B-1----:R-:W-:Y:S01]  /*0930*/  SHF.R.U32.HI R4, RZ, 0x17, R7 ;  /* 0x00000017ff047819 */ /* 0x002fe20000011607 */
        /* <DEDUP_REMOVED lines=15> */
[C---:B------:R-:W-:Y:S01]  /*0a30*/  SHF.L.W.U32.HI R2, R3.reuse, 0x2, R0 ;  /* 0x0000000203027819 */ /* 0x040fe20000010e00 */
[----:B------:R-:W-:-:S03]  /*0a40*/  IMAD.SHL.U32 R3, R3, 0x4, RZ ;  /* 0x0000000403037824 */ /* 0x000fc600078e00ff */
[----:B------:R-:W-:Y:S02]  /*0a50*/  SHF.R.S32.HI R4, RZ, 0x1f, R2 ;  /* 0x0000001fff047819 */ /* 0x000fe40000011402 */
[----:B------:R-:W-:Y:S02]  /*0a60*/  LOP3.LUT R7, R2, R7, RZ, 0x3c, !PT ;  /* 0x0000000702077212 */ /* 0x000fe400078e3cff */
[C---:B------:R-:W-:Y:S02]  /*0a70*/  LOP3.LUT R10, R4.reuse, R3, RZ, 0x3c, !PT ;  /* 0x00000003040a7212 */ /* 0x040fe400078e3cff */
[----:B------:R-:W-:Y:S02]  /*0a80*/  LOP3.LUT R11, R4, R2, RZ, 0x3c, !PT ;  /* 0x00000002040b7212 */ /* 0x000fe400078e3cff */
[----:B------:R-:W-:Y:S02]  /*0a90*/  SHF.R.U32.HI R3, RZ, 0x1e, R0 ;  /* 0x0000001eff037819 */ /* 0x000fe40000011600 */
[----:B------:R-:W-:-:S02]  /*0aa0*/  ISETP.GE.AND P0, PT, R7, RZ, PT ;  /* 0x000000ff0700720c */ /* 0x000fc40003f06270 */
[----:B------:R-:W1:Y:S01]  /*0ab0*/  I2F.F64.S64 R10, R10 ;  /* 0x0000000a000a7312 */ /* 0x000e620000301c00 */
[----:B------:R-:W-:-:S04]  /*0ac0*/  LEA.HI R12, R2, R3, RZ, 0x1 ;  /* 0x00000003020c7211 */ /* 0x000fc800078f08ff */
[----:B------:R-:W-:-:S05]  /*0ad0*/  IADD3 R0, PT, PT, -R12, RZ, RZ ;  /* 0x000000ff0c007210 */ /* 0x000fca0007ffe1ff */
[----:B------:R-:W-:Y:S01]  /*0ae0*/  @!P1 IMAD.MOV.U32 R12, RZ, RZ, R0 ;  /* 0x000000ffff0c9224 */ /* 0x000fe200078e0000 */
[----:B-1----:R-:W-:-:S10]  /*0af0*/  DMUL R14, R10, UR14 ;  /* 0x0000000e0a0e7c28 */ /* 0x002fd40008000000 */
[----:B------:R-:W1:Y:S02]  /*0b00*/  F2F.F32.F64 R14, R14 ;  /* 0x0000000e000e7310 */ /* 0x000e640000301000 */
[----:B01----:R-:W-:-:S07]  /*0b10*/  FSEL R10, -R14, R14, !P0 ;  /* 0x0000000e0e0a7208 */ /* 0x003fce0004000100 */
.L_x_432:
[----:B------:R-:W-:Y:S01]  /*0b20*/  FMUL R2, R10, R10 ;  /* 0x0000000a0a027220 */ /* 0x000fe20000400000 */
[C---:B------:R-:W-:Y:S01]  /*0b30*/  LOP3.LUT R0, R12.reuse, 0x1, RZ, 0xc0, !PT ;  /* 0x000000010c007812 */ /* 0x040fe200078ec0ff */
[----:B------:R-:W0:Y:S01]  /*0b40*/  LDCU UR4, c[0x0][0x3c4] ;  /* 0x00007880ff0477ac */ /* 0x000e220008000800 */
[----:B------:R-:W-:Y:S01]  /*0b50*/  IADD3 R12, PT, PT, R12, 0x1, RZ ;  /* 0x000000010c0c7810 */ /* 0x000fe20007ffe0ff */
        /* <DEDUP_REMOVED lines=8> */
[----:B------:R-:W-:Y:S02]  /*0be0*/  LOP3.LUT P0, RZ, R12, 0x2, RZ, 0xc0, !PT ;  /* 0x000000020cff7812 */ /* 0x000fe4000780c0ff */
[----:B0-----:R-:W-:Y:S01]  /*0bf0*/  MOV R8, UR4 ;  /* 0x0000000400087c02 */ /* 0x001fe20008000f00 */
[C---:B------:R-:W-:Y:S01]  /*0c00*/  FFMA R3, R2.reuse, R0, RZ ;  /* 0x0000000002037223 */ /* 0x040fe200000000ff */
[----:B------:R-:W-:-:S04]  /*0c10*/  FFMA R4, R2, R9, R4 ;  /* 0x0000000902047223 */ /* 0x000fc80000000004 */
[----:B------:R-:W-:-:S05]  /*0c20*/  FFMA R3, R3, R4, R0 ;  /* 0x0000000403037223 */ /* 0x000fca0000000000 */
[----:B------:R-:W-:Y:S01]  /*0c30*/  R2UR UR13, R3 ;  /* 0x00000000030d72ca */ /* 0x000fe200000e0000 */
[----:B-1----:R-:W0:-:S12]  /*0c40*/  MUFU.RCP R0, R5 ;  /* 0x0000000500007308 */ /* 0x002e180000001000 */
[----:B------:R-:W-:-:S05]  /*0c50*/  @P0 FADD R2, RZ, -UR13 ;  /* 0x8000000dff020e21 */ /* 0x000fca0008000000 */
[----:B------:R-:W-:Y:S01]  /*0c60*/  @P0 R2UR UR13, R2 ;  /* 0x00000000020d02ca */ /* 0x000fe200000e0000 */
[----:B------:R-:W1:Y:S01]  /*0c70*/  FCHK P0, R8, R5 ;  /* 0x0000000508007302 */ /* 0x000e620000000000 */
[----:B------:R-:W-:-:S04]  /*0c80*/  IMAD.U32 R2, RZ, RZ, UR4 ;  /* 0x00000004ff027e24 */ /* 0x000fc8000f8e00ff */
[----:B------:R-:W-:Y:S01]  /*0c90*/  FMUL R4, R2, -UR12 ;  /* 0x8000000c02047c20 */ /* 0x000fe20008400000 */
[----:B0-----:R-:W-:-:S04]  /*0ca0*/  FFMA R3, R0, -R5, 1 ;  /* 0x3f80000000037423 */ /* 0x001fc80000000805 */
[----:B------:R-:W-:Y:S01]  /*0cb0*/  FFMA R0, R0, R3, R0 ;  /* 0x0000000300007223 */ /* 0x000fe20000000000 */
[----:B------:R-:W-:Y:S01]  /*0cc0*/  R2UR UR14, R4 ;  /* 0x00000000040e72ca */ /* 0x000fe200000e0000 */
[----:B------:R-:W-:Y:S02]  /*0cd0*/  FMUL R2, R2, UR13 ;  /* 0x0000000d02027c20 */ /* 0x000fe40008400000 */
        /* <DEDUP_REMOVED lines=8> */
[----:B0-----:R-:W-:Y:S01]  /*0d60*/  IMAD.U32 R3, RZ, RZ, UR4 ;  /* 0x00000004ff037e24 */ /* 0x001fe2000f8e00ff */
[----:B-1----:R-:W-:-:S07]  /*0d70*/  MOV R0, UR8 ;  /* 0x0000000800007c02 */ /* 0x002fce0008000f00 */
[----:B------:R-:W-:Y:S05]  /*0d80*/  CALL.REL.NOINC `($__internal_7_$__cuda_sm3x_div_rn_noftz_f32_slowpath) ;  /* 0x0000004800c47944 */ /* 0x000fea0003c00000 */
.L_x_434:
[----:B------:R-:W0:Y:S01]  /*0d90*/  LDCU UR4, c[0x0][0x3c8] ;  /* 0x00007900ff0477ac */ /* 0x000e220008000800 */
[----:B------:R-:W-:Y:S01]  /*0da0*/  IMAD.MOV.U32 R14, RZ, RZ, 0x1 ;  /* 0x00000001ff0e7424 */ /* 0x000fe200078e00ff */
        /* <DEDUP_REMOVED lines=29> */
[----:B------:R-:W-:Y:S05]  /*0f80*/  CALL.REL.NOINC `($__internal_6_$__cuda_sm20_div_rn_f64_full) ;  /* 0x0000004000d87944 */ /* 0x000fea0003c00000 */
.L_x_435:
[----:B------:R-:W-:Y:S01]  /*0f90*/  MOV R4, UR13 ;  /* 0x0000000d00047c02 */ /* 0x000fe20008000f00 */
[----:B------:R-:W0:Y:S01]  /*0fa0*/  LDCU UR4, c[0x0][0x3c0] ;  /* 0x00007800ff0477ac */ /* 0x000e220008000800 */
[----:B------:R-:W0:Y:S03]  /*0fb0*/  F2F.F32.F64 R5, R8 ;  /* 0x0000000800057310 */ /* 0x000e260000301000 */
        /* <DEDUP_REMOVED lines=11> */
[----:B------:R-:W-:-:S03]  /*1070*/  FSETP.LE.AND P0, PT, RZ, UR13, PT ;  /* 0x0000000dff007c0b */ /* 0x000fc6000bf03000 */
[----:B------:R-:W-:-:S05]  /*1080*/  IMAD.IADD R7, R0, 0x1, R25 ;  /* 0x0000000100077824 */ /* 0x000fca00078e0219 */
        /* <DEDUP_REMOVED lines=12> */
.L_x_438:
[----:B------:R-:W0:Y:S01]  /*1150*/  S2UR UR8, SR_CgaCtaId ;  /* 0x00000000000879c3 */ /* 0x000e220000008800 */
[----:B------:R-:W-:Y:S02]  /*1160*/  UMOV UR4, 0x400 ;  /* 0x0000040000047882 */ /* 0x000fe40000000000 */
[----:B0-----:R-:W-:-:S06]  /*1170*/  ULEA UR4, UR8, UR4, 0x18 ;  /* 0x0000000408047291 */ /* 0x001fcc000f8ec0ff */
[----:B------:R-:W-:-:S05]  /*1180*/  LEA R0, R30, UR4, 0x2 ;  /* 0x000000041e007c11 */ /* 0x000fca000f8e10ff */
[----:B------:R1:W-:Y:S02]  /*1190*/  STS [R0], RZ ;  /* 0x000000ff00007388 */ /* 0x0003e40000000800 */
.L_x_439:
[----:B------:R-:W-:Y:S05]  /*11a0*/  BSYNC.RECONVERGENT B0 ;  /* 0x0000000000007941 */ /* 0x000fea0003800200 */
.L_x_437:
[----:B------:R-:W-:-:S13]  /*11b0*/  FSETP.LE.AND P0, PT, RZ, UR13, PT ;  /* 0x0000000dff007c0b */ /* 0x000fda000bf03000 */
[----:B------:R-:W-:Y:S05]  /*11c0*/  @!P0 BRA `(.L_x_440) ;  /* 0x0000000000588947 */ /* 0x000fea0003800000 */
[----:B------:R-:W2:Y:S01]  /*11d0*/  I2F.F64.U32 R18, R6 ;  /* 0x0000000600127312 */ /* 0x000ea20000201800 */
[----:B01----:R-:W-:-:S07]  /*11e0*/  IADD3 R0, PT, PT, R6, 0x1, RZ ;  /* 0x0000000106007810 */ /* 0x003fce0007ffe0ff */
[----:B------:R-:W0:Y:S01]  /*11f0*/  I2F.F64 R10, R25 ;  /* 0x00000019000a7312 */ /* 0x000e220000201c00 */
[----:B--2---:R-:W-:-:S07]  /*1200*/  DADD R22, R18, 0.5 ;  /* 0x3fe0000012167429 */ /* 0x004fce0000000000 */
[----:B------:R-:W1:Y:S01]  /*1210*/  I2F.F64.U32 R8, UR7 ;  /* 0x0000000700087d12 */ /* 0x000e620008201800 */
[----:B0-----:R-:W-:-:S07]  /*1220*/  DFMA R22, R10, -0.5, R22 ;  /* 0xbfe000000a16782b */ /* 0x001fce0000000016 */
[----:B------:R-:W0:Y:S01]  /*1230*/  I2F.F64.U32 R20, R0 ;  /* 0x0000000000147312 */ /* 0x000e220000201800 */
[----:B-1----:R-:W-:-:S07]  /*1240*/  DFMA R8, R10, -0.5, R8 ;  /* 0xbfe000000a08782b */ /* 0x002fce0000000008 */
[----:B------:R-:W-:Y:S01]  /*1250*/  F2F.F64.F32 R14, R3 ;  /* 0x00000003000e7310 */ /* 0x000fe20000201800 */
[----:B0-----:R-:W-:-:S07]  /*1260*/  DFMA R20, R10, -0.5, R20 ;  /* 0xbfe000000a14782b */ /* 0x001fce0000000014 */
        /* <DEDUP_REMOVED lines=12> */
.L_x_440:
[----:B------:R-:W-:Y:S08]  /*1330*/  I2F.F64 R8, R25 ;  /* 0x0000001900087312 */ /* 0x000ff00000201c00 */
[----:B------:R-:W2:Y:S08]  /*1340*/  I2F.F64.U32 R10, R6 ;  /* 0x00000006000a7312 */ /* 0x000eb00000201800 */
[----:B------:R-:W3:Y:S01]  /*1350*/  I2F.F64.U32 R12, UR7 ;  /* 0x00000007000c7d12 */ /* 0x000ee20008201800 */
[----:B--2---:R-:W-:-:S07]  /*1360*/  DFMA R10, R8, 0.5, -R10 ;  /* 0x3fe00000080a782b */ /* 0x004fce000000080a */
[----:B------:R-:W-:Y:S01]  /*1370*/  F2F.F64.F32 R14, R3 ;  /* 0x00000003000e7310 */ /* 0x000fe20000201800 */
[----:B---3--:R-:W-:-:S07]  /*1380*/  DFMA R8, R8, 0.5, -R12 ;  /* 0x3fe000000808782b */ /* 0x008fce000000080c */
[----:B------:R-:W2:Y:S01]  /*1390*/  F2F.F64.F32 R18, R2 ;  /* 0x0000000200127310 */ /* 0x000ea20000201800 */
[C---:B------:R-:W-:Y:S02]  /*13a0*/  DADD R12, R10.reuse, -1 ;  /* 0xbff000000a0c7429 */ /* 0x040fe40000000000 */
[----:B------:R-:W-:-:S05]  /*13b0*/  DADD R10, R10, -0.5 ;  /* 0xbfe000000a0a7429 */ /* 0x000fca0000000000 */
[----:B------:R-:W3:Y:S01]  /*13c0*/  F2F.F64.F32 R16, UR13 ;  /* 0x0000000d00107d10 */ /* 0x000ee20008201800 */
[----:B--2---:R-:W-:-:S07]  /*13d0*/  DFMA R8, R18, R8, R14 ;  /* 0x000000081208722b */ /* 0x004fce000000000e */
[----:B------:R-:W2:Y:S01]  /*13e0*/  F2F.F64.F32 R22, UR12 ;  /* 0x0000000c00167d10 */ /* 0x000ea20008201800 */
[C-C-:B------:R-:W-:Y:S02]  /*13f0*/  DFMA R20, R18.reuse, R12, R14.reuse ;  /* 0x0000000c1214722b */ /* 0x140fe4000000000e */
[----:B------:R-:W-:Y:S02]  /*1400*/  DFMA R18, R18, R10, R14 ;  /* 0x0000000a1212722b */ /* 0x000fe4000000000e */
[----:B---3--:R-:W-:-:S04]  /*1410*/  DMUL R10, R16, R8 ;  /* 0x00000008100a7228 */ /* 0x008fc80000000000 */
[----:B------:R-:W-:Y:S02]  /*1420*/  DMUL R16, R16, R20 ;  /* 0x0000001410107228 */ /* 0x000fe40000000000 */
[C---:B--2---:R-:W-:Y:S02]  /*1430*/  DMUL R12, R22.reuse, R8 ;  /* 0x00000008160c7228 */ /* 0x044fe40000000000 */
[C---:B------:R-:W-:Y:S02]  /*1440*/  DMUL R20, R22.reuse, R20 ;  /* 0x0000001416147228 */ /* 0x040fe40000000000 */
[----:B------:R-:W-:-:S11]  /*1450*/  DMUL R18, R22, R18 ;  /* 0x0000001216127228 */ /* 0x000fd60000000000 */
.L_x_441:
[----:B------:R-:W2:Y:S01]  /*1460*/  F2F.F32.F64 R12, R12 ;  /* 0x0000000c000c7310 */ /* 0x000ea20000301000 */
[----:B------:R-:W-:Y:S07]  /*1470*/  BSSY.RECONVERGENT B2, `(.L_x_442) ;  /* 0x0000014000027945 */ /* 0x000fee0003800200 */
[----:B------:R-:W3:Y:S01]  /*1480*/  F2F.F32.F64 R10, R10 ;  /* 0x0000000a000a7310 */ /* 0x000ee20000301000 */
[----:B--2---:R-:W-:-:S07]  /*1490*/  FADD R14, R12, -UR15 ;  /* 0x8000000f0c0e7e21 */ /* 0x004fce0008000000 */
[----:B------:R2:W4:Y:S01]  /*14a0*/  F2F.F32.F64 R9, R18 ;  /* 0x0000001200097310 */ /* 0x0005220000301000 */
[----:B---3--:R-:W-:-:S07]  /*14b0*/  FMUL R3, R10, UR15 ;  /* 0x0000000f0a037c20 */ /* 0x008fce0008400000 */
[----:B01----:R-:W0:Y:S01]  /*14c0*/  MUFU.RCP R0, R14 ;  /* 0x0000000e00007308 */ /* 0x003e220000001000 */
[----:B------:R-:W-:-:S07]  /*14d0*/  FFMA R3, R12, UR14, -R3 ;  /* 0x0000000e0c037c23 */ /* 0x000fce0008000803 */
[----:B------:R-:W1:Y:S08]  /*14e0*/  FCHK P0, R3, R14 ;  /* 0x0000000e03007302 */ /* 0x000e700000000000 */
[----:B------:R2:W3:Y:S01]  /*14f0*/  F2F.F32.F64 R8, R20 ;  /* 0x0000001400087310 */ /* 0x0004e20000301000 */
[----:B0-----:R-:W-:-:S04]  /*1500*/  FFMA R15, -R14, R0, 1 ;  /* 0x3f8000000e0f7423 */ /* 0x001fc80000000100 */
[----:B------:R-:W-:-:S03]  /*1510*/  FFMA R0, R0, R15, R0 ;  /* 0x0000000f00007223 */ /* 0x000fc60000000000 */
[----:B------:R2:W0:Y:S01]  /*1520*/  F2F.F32.F64 R7, R16 ;  /* 0x0000001000077310 */ /* 0x0004220000301000 */
[----:B------:R-:W-:-:S04]  /*1530*/  FFMA R13, R3, R0, RZ ;  /* 0x00000000030d7223 */ /* 0x000fc800000000ff */
[----:B------:R-:W-:-:S04]  /*1540*/  FFMA R6, -R14, R13, R3 ;  /* 0x0000000d0e067223 */ /* 0x000fc80000000103 */
[----:B------:R-:W-:Y:S01]  /*1550*/  FFMA R6, R0, R6, R13 ;  /* 0x0000000600067223 */ /* 0x000fe2000000000d */
[----:B-1234-:R-:W-:Y:S06]  /*1560*/  @!P0 BRA `(.L_x_443) ;  /* 0x0000000000108947 */ /* 0x01efec0003800000 */
[----:B------:R-:W-:Y:S01]  /*1570*/  IMAD.MOV.U32 R0, RZ, RZ, R14 ;  /* 0x000000ffff007224 */ /* 0x000fe200078e000e */
[----:B------:R-:W-:-:S07]  /*1580*/  MOV R32, 0x15a0 ;  /* 0x000015a000207802 */ /* 0x000fce0000000f00 */
[----:B0-----:R-:W-:Y:S05]  /*1590*/  CALL.REL.NOINC `($__internal_7_$__cuda_sm3x_div_rn_noftz_f32_slowpath) ;  /* 0x0000004000c07944 */ /* 0x001fea0003c00000 */
[----:B------:R-:W-:-:S07]  /*15a0*/  MOV R6, R0 ;  /* 0x0000000000067202 */ /* 0x000fce0000000f00 */
.L_x_443:
[----:B------:R-:W-:Y:S05]  /*15b0*/  BSYNC.RECONVERGENT B2 ;  /* 0x0000000000027941 */ /* 0x000fea0003800200 */
.L_x_442:
[C---:B------:R-:W-:Y:S01]  /*15c0*/  FADD R12, R8.reuse, -UR15 ;  /* 0x8000000f080c7e21 */ /* 0x040fe20008000000 */
[----:B0-----:R-:W-:Y:S01]  /*15d0*/  FMUL R3, R7, UR15 ;  /* 0x0000000f07037c20 */ /* 0x001fe20008400000 */
        /* <DEDUP_REMOVED lines=12> */
[----:B------:R-:W-:Y:S05]  /*16a0*/  CALL.REL.NOINC `($__internal_7_$__cuda_sm3x_div_rn_noftz_f32_slowpath) ;  /* 0x00000040007c7944 */ /* 0x000fea0003c00000 */
[----:B------:R-:W-:-:S07]  /*16b0*/  MOV R27, R0 ;  /* 0x00000000001b7202 */ /* 0x000fce0000000f00 */
.L_x_445:
[----:B------:R-:W-:Y:S05]  /*16c0*/  BSYNC.RECONVERGENT B2 ;  /* 0x0000000000027941 */ /* 0x000fea0003800200 */
.L_x_444:
        /* <DEDUP_REMOVED lines=14> */
[----:B------:R-:W-:Y:S05]  /*17b0*/  CALL.REL.NOINC `($__internal_7_$__cuda_sm3x_div_rn_noftz_f32_slowpath) ;  /* 0x0000004000387944 */ /* 0x000fea0003c00000 */
.L_x_447:
[----:B------:R-:W-:Y:S05]  /*17c0*/  BSYNC.RECONVERGENT B2 ;  /* 0x0000000000027941 */ /* 0x000fea0003800200 */
.L_x_446:
        /* <DEDUP_REMOVED lines=10> */
[----:B------:R-:W3:Y:S01]  /*1870*/  LDCU UR8, c[0x0][0x3cc] ;  /* 0x00007980ff0877ac */ /* 0x000ee20008000800 */
[----:B-1----:R-:W-:-:S02]  /*1880*/  ISETP.NE.AND P1, PT, RZ, UR17, PT ;  /* 0x00000011ff007c0c */ /* 0x002fc4000bf25270 */
[C---:B0-----:R-:W-:Y:S02]  /*1890*/  @!P0 LEA R11, R9.reuse, R3, 0x18 ;  /* 0x00000003090b8211 */ /* 0x041fe400078ec0ff */
[C---:B------:R-:W-:Y:S02]  /*18a0*/  LEA R3, R9.reuse, R0, 0x18 ;  /* 0x0000000009037211 */ /* 0x040fe400078ec0ff */
[C---:B------:R-:W-:Y:S01]  /*18b0*/  LEA R5, R9.reuse, R4, 0x18 ;  /* 0x0000000409057211 */ /* 0x040fe200078ec0ff */
[----:B------:R0:W-:Y:S01]  /*18c0*/  @!P0 STS [R11+0xc00], R6 ;  /* 0x000c00060b008388 */ /* 0x0001e20000000800 */
[----:B------:R-:W-:Y:S01]  /*18d0*/  LEA R7, R9, R7, 0x18 ;  /* 0x0000000709077211 */ /* 0x000fe200078ec0ff */
[C---:B------:R-:W-:Y:S01]  /*18e0*/  IMAD R0, R30.reuse, 0x4, R3 ;  /* 0x000000041e007824 */ /* 0x040fe200078e0203 */
[----:B------:R-:W-:-:S03]  /*18f0*/  LEA R5, R30, R5, 0x2 ;  /* 0x000000051e057211 */ /* 0x000fc600078e10ff */
[----:B------:R-:W-:Y:S01]  /*1900*/  IMAD R7, R30, 0x4, R7 ;  /* 0x000000041e077824 */ /* 0x000fe200078e0207 */
[----:B------:R0:W-:Y:S04]  /*1910*/  STS [R0+0x4], R27 ;  /* 0x0000041b00007388 */ /* 0x0001e80000000800 */
[----:B------:R0:W-:Y:S04]  /*1920*/  STS [R5], R8 ;  /* 0x0000000805007388 */ /* 0x0001e80000000800 */
[----:B------:R0:W-:Y:S01]  /*1930*/  STS [R7], R12 ;  /* 0x0000000c07007388 */ /* 0x0001e20000000800 */
[----:B------:R-:W-:Y:S06]  /*1940*/  BAR.SYNC.DEFER_BLOCKING 0x0 ;  /* 0x0000000000007b1d */ /* 0x000fec0000010000 */
[----:B--23--:R-:W-:Y:S05]  /*1950*/  @!P1 EXIT ;  /* 0x000000000000994d */ /* 0x00cfea0003800000 */
[----:B------:R-:W1:Y:S01]  /*1960*/  LDCU UR18, c[0x0][0x3a0] ;  /* 0x00007400ff1277ac */ /* 0x000e620008000800 */
[----:B0-----:R-:W0:Y:S01]  /*1970*/  I2F.F64 R12, UR16 ;  /* 0x00000010000c7d12 */ /* 0x001e220008201c00 */
[----:B------:R-:W-:Y:S01]  /*1980*/  I2FP.F32.S32 R26, UR16 ;  /* 0x00000010001a7c45 */ /* 0x000fe20008201400 */
[----:B------:R-:W-:Y:S01]  /*1990*/  FMUL R2, R2, |UR13| ;  /* 0x4000000d02027c20 */ /* 0x000fe20008400000 */
[----:B------:R-:W-:Y:S01]  /*19a0*/  UIADD3 UR4, UPT, UPT, -UR16, URZ, URZ ;  /* 0x000000ff10047290 */ /* 0x000fe2000fffe1ff */
[----:B------:R-:W-:Y:S01]  /*19b0*/  MOV R3, RZ ;  /* 0x000000ff00037202 */ /* 0x000fe20000000f00 */
[----:B------:R-:W2:Y:S01]  /*19c0*/  LDCU UR19, c[0x0][0x3b8] ;  /* 0x00007700ff1377ac */ /* 0x000ea20008000800 */
[----:B------:R-:W-:Y:S02]  /*19d0*/  IMAD.MOV.U32 R24, RZ, RZ, RZ ;  /* 0x000000ffff187224 */ /* 0x000fe400078e00ff */
[----:B------:R-:W-:Y:S01]  /*19e0*/  F2F.F64.F32 R6, UR7 ;  /* 0x0000000700067d10 */ /* 0x000fe20008201800 */
[----:B------:R-:W3:Y:S01]  /*19f0*/  LDCU UR20, c[0x0][0x3d4] ;  /* 0x00007a80ff1477ac */ /* 0x000ee20008000800 */
[----:B0-----:R-:W-:-:S06]  /*1a00*/  DMUL R12, R12, 0.5 ;  /* 0x3fe000000c0c7828 */ /* 0x001fcc0000000000 */
[----:B------:R-:W0:Y:S01]  /*1a10*/  I2F.F64 R4, UR4 ;  /* 0x0000000400047d12 */ /* 0x000e220008201c00 */
[----:B-1----:R-:W-:Y:S02]  /*1a20*/  UIADD3 UR4, UPT, UPT, -UR18, URZ, URZ ;  /* 0x000000ff12047290 */ /* 0x002fe4000fffe1ff */
[----:B------:R-:W-:-:S05]  /*1a30*/  I2FP.F32.S32 R25, UR18 ;  /* 0x0000001200197c45 */ /* 0x000fca0008201400 */
[----:B------:R-:W1:Y:S01]  /*1a40*/  I2F.F64 R22, UR18 ;  /* 0x0000001200167d12 */ /* 0x000e620008201c00 */
[----:B0-----:R-:W-:-:S07]  /*1a50*/  DMUL R4, R4, 0.5 ;  /* 0x3fe0000004047828 */ /* 0x001fce0000000000 */
[----:B------:R-:W0:Y:S01]  /*1a60*/  I2F.F64 R16, UR4 ;  /* 0x0000000400107d12 */ /* 0x000e220008201c00 */
[----:B-1----:R-:W-:-:S07]  /*1a70*/  DMUL R22, R22, 0.5 ;  /* 0x3fe0000016167828 */ /* 0x002fce0000000000 */
[----:B------:R-:W1:Y:S01]  /*1a80*/  F2F.F64.F32 R8, UR8 ;  /* 0x0000000800087d10 */ /* 0x000e620008201800 */
[----:B0-----:R-:W-:-:S07]  /*1a90*/  DMUL R16, R16, 0.5 ;  /* 0x3fe0000010107828 */ /* 0x001fce0000000000 */
[----:B--2---:R-:W-:Y:S01]  /*1aa0*/  F2F.F64.F32 R18, UR19 ;  /* 0x0000001300127d10 */ /* 0x004fe20008201800 */
[----:B-1----:R-:W-:-:S07]  /*1ab0*/  DFMA R14, R6, R12, R8 ;  /* 0x0000000c060e722b */ /* 0x002fce0000000008 */
[----:B---3--:R-:W0:Y:S01]  /*1ac0*/  F2F.F64.F32 R20, UR20 ;  /* 0x0000001400147d10 */ /* 0x008e220008201800 */
[----:B------:R-:W-:-:S07]  /*1ad0*/  DFMA R4, R4, R6, R8 ;  /* 0x000000060404722b */ /* 0x000fce0000000008 */
[----:B------:R-:W-:Y:S01]  /*1ae0*/  I2F.F64 R28, UR17 ;  /* 0x00000011001c7d12 */ /* 0x000fe20008201c00 */
[----:B0-----:R-:W-:-:S07]  /*1af0*/  DFMA R12, R16, R18, R20 ;  /* 0x00000012100c722b */ /* 0x001fce0000000014 */
[----:B------:R-:W0:Y:S01]  /*1b00*/  F2F.F32.F64 R14, R14 ;  /* 0x0000000e000e7310 */ /* 0x000e220000301000 */
[----:B------:R-:W-:-:S07]  /*1b10*/  DFMA R22, R18, R22, R20 ;  /* 0x000000161216722b */ /* 0x000fce0000000014 */
[----:B------:R0:W1:Y:S08]  /*1b20*/  F2F.F32.F64 R4, R4 ;  /* 0x0000000400047310 */ /* 0x0000700000301000 */
[----:B------:R2:W3:Y:S01]  /*1b30*/  F2F.F32.F64 R11, R22 ;  /* 0x00000016000b7310 */ /* 0x0004e20000301000 */
[----:B0-----:R-:W-:Y:S01]  /*1b40*/  FMUL R5, R14, UR15 ;  /* 0x0000000f0e057c20 */ /* 0x001fe20008400000 */
[----:B-1----:R-:W-:-:S06]  /*1b50*/  FMUL R4, R4, UR15 ;  /* 0x0000000f04047c20 */ /* 0x002fcc0008400000 */
[----:B------:R2:W0:Y:S02]  /*1b60*/  F2F.F32.F64 R12, R12 ;  /* 0x0000000c000c7310 */ /* 0x0004240000301000 */
.L_x_489:
[----:B-1----:R-:W1:Y:S01]  /*1b70*/  LDCU UR4, c[0x0][0x39c] ;  /* 0x00007380ff0477ac */ /* 0x002e620008000800 */
[----:B------:R-:W-:Y:S01]  /*1b80*/  IADD3 R6, PT, PT, R30, R3, RZ ;  /* 0x000000031e067210 */ /* 0x000fe20007ffe0ff */
[----:B------:R-:W-:Y:S03]  /*1b90*/  BSSY B2, `(.L_x_448) ;  /* 0x0000154000027945 */ /* 0x000fe60003800000 */
[----:B-1----:R-:W-:-:S13]  /*1ba0*/  ISETP.GE.AND P0, PT, R6, UR4, PT ;  /* 0x0000000406007c0c */ /* 0x002fda000bf06270 */
[----:B0-2---:R-:W-:Y:S05]  /*1bb0*/  @P0 BRA `(.L_x_449) ;  /* 0x0000001400440947 */ /* 0x005fea0003800000 */
[----:B------:R-:W1:Y:S01]  /*1bc0*/  LDCU UR4, c[0x0][0x3b4] ;  /* 0x00007680ff0477ac */ /* 0x000e620008000800 */
[----:B------:R-:W4:Y:S01]  /*1bd0*/  I2F.F64 R8, R6 ;  /* 0x0000000600087312 */ /* 0x000f220000201c00 */
[----:B------:R-:W-:Y:S01]  /*1be0*/  BSSY.RECONVERGENT B3, `(.L_x_450) ;  /* 0x0000017000037945 */ /* 0x000fe20003800200 */
[----:B------:R-:W5:Y:S01]  /*1bf0*/  LDCU UR7, c[0x0][0x3d0] ;  /* 0x00007a00ff0777ac */ /* 0x000f620008000800 */
[----:B----4-:R-:W-:-:S05]  /*1c00*/  DFMA R8, R28, 0.5, -R8 ;  /* 0x3fe000001c08782b */ /* 0x010fca0000000808 */
[----:B-1----:R-:W-:Y:S03]  /*1c10*/  F2F.F64.F32 R14, UR4 ;  /* 0x00000004000e7d10 */ /* 0x002fe60008201800 */
[----:B------:R-:W-:-:S05]  /*1c20*/  DADD R8, R8, -0.5 ;  /* 0xbfe0000008087429 */ /* 0x000fca0000000000 */
[----:B-----5:R-:W1:Y:S03]  /*1c30*/  F2F.F64.F32 R16, UR7 ;  /* 0x0000000700107d10 */ /* 0x020e660008201800 */
[----:B-1----:R-:W-:-:S06]  /*1c40*/  DFMA R16, R8, R14, R16 ;  /* 0x0000000e0810722b */ /* 0x002fcc0000000010 */
[----:B------:R-:W1:Y:S02]  /*1c50*/  F2F.F32.F64 R8, R16 ;  /* 0x0000001000087310 */ /* 0x000e640000301000 */
[C---:B-1----:R-:W-:Y:S01]  /*1c60*/  FADD R9, R8.reuse, -UR15 ;  /* 0x8000000f08097e21 */ /* 0x042fe20008000000 */
[----:B------:R-:W-:-:S05]  /*1c70*/  FMUL R7, R8, UR14 ;  /* 0x0000000e08077c20 */ /* 0x000fca0008400000 */
[----:B------:R-:W2:Y:S01]  /*1c80*/  MUFU.RCP R0, R9 ;  /* 0x0000000900007308 */ /* 0x000ea20000001000 */
[----:B------:R-:W-:-:S07]  /*1c90*/  FADD R3, -R4, R7 ;  /* 0x0000000704037221 */ /* 0x000fce0000000100 */
[----:B------:R-:W1:Y:S01]  /*1ca0*/  FCHK P0, R3, R9 ;  /* 0x0000000903007302 */ /* 0x000e620000000000 */
[----:B--2---:R-:W-:-:S04]  /*1cb0*/  FFMA R13, -R9, R0, 1 ;  /* 0x3f800000090d7423 */ /* 0x004fc80000000100 */
[----:B------:R-:W-:-:S04]  /*1cc0*/  FFMA R0, R0, R13, R0 ;  /* 0x0000000d00007223 */ /* 0x000fc80000000000 */
[----:B------:R-:W-:-:S04]  /*1cd0*/  FFMA R13, R3, R0, RZ ;  /* 0x00000000030d7223 */ /* 0x000fc800000000ff */
[----:B------:R-:W-:-:S04]  /*1ce0*/  FFMA R14, -R9, R13, R3 ;  /* 0x0000000d090e7223 */ /* 0x000fc80000000103 */
[----:B------:R-:W-:Y:S01]  /*1cf0*/  FFMA R14, R0, R14, R13 ;  /* 0x0000000e000e7223 */ /* 0x000fe2000000000d */
[----:B-1----:R-:W-:Y:S06]  /*1d00*/  @!P0 BRA `(.L_x_451) ;  /* 0x0000000000108947 */ /* 0x002fec0003800000 */
[----:B------:R-:W-:Y:S01]  /*1d10*/  IMAD.MOV.U32 R0, RZ, RZ, R9 ;  /* 0x000000ffff007224 */ /* 0x000fe200078e0009 */
[----:B------:R-:W-:-:S07]  /*1d20*/  MOV R32, 0x1d40 ;  /* 0x00001d4000207802 */ /* 0x000fce0000000f00 */
[----:B0--3--:R-:W-:Y:S05]  /*1d30*/  CALL.REL.NOINC `($__internal_7_$__cuda_sm3x_div_rn_noftz_f32_slowpath) ;  /* 0x0000003800d87944 */ /* 0x009fea0003c00000 */
[----:B------:R-:W-:-:S07]  /*1d40*/  MOV R14, R0 ;  /* 0x00000000000e7202 */ /* 0x000fce0000000f00 */
.L_x_451:
[----:B------:R-:W-:Y:S05]  /*1d50*/  BSYNC.RECONVERGENT B3 ;  /* 0x0000000000037941 */ /* 0x000fea0003800200 */
.L_x_450:
        /* <DEDUP_REMOVED lines=13> */
[----:B0--3--:R-:W-:Y:S05]  /*1e30*/  CALL.REL.NOINC `($__internal_7_$__cuda_sm3x_div_rn_noftz_f32_slowpath) ;  /* 0x0000003800987944 */ /* 0x009fea0003c00000 */
[----:B------:R-:W-:-:S07]  /*1e40*/  IMAD.MOV.U32 R7, RZ, RZ, R0 ;  /* 0x000000ffff077224 */ /* 0x000fce00078e0000 */
.L_x_453:
[----:B------:R-:W-:Y:S05]  /*1e50*/  BSYNC.RECONVERGENT B3 ;  /* 0x0000000000037941 */ /* 0x000fea0003800200 */
.L_x_452:
[----:B------:R-:W-:Y:S01]  /*1e60*/  FADD R9, -R8, UR15 ;  /* 0x0000000f08097e21 */ /* 0x000fe20008000100 */
[----:B------:R-:W-:Y:S01]  /*1e70*/  MOV R16, UR15 ;  /* 0x0000000f00107c02 */ /* 0x000fe20008000f00 */
        /* <DEDUP_REMOVED lines=9> */
[----:B------:R-:W-:Y:S01]  /*1f10*/  IMAD.MOV.U32 R0, RZ, RZ, R9 ;  /* 0x000000ffff007224 */ /* 0x000fe200078e0009 */
[----:B------:R-:W-:Y:S02]  /*1f20*/  MOV R3, UR15 ;  /* 0x0000000f00037c02 */ /* 0x000fe40008000f00 */
[----:B------:R-:W-:-:S07]  /*1f30*/  MOV R32, 0x1f50 ;  /* 0x00001f5000207802 */ /* 0x000fce0000000f00 */
[----:B0--3--:R-:W-:Y:S05]  /*1f40*/  CALL.REL.NOINC `($__internal_7_$__cuda_sm3x_div_rn_noftz_f32_slowpath) ;  /* 0x0000003800547944 */ /* 0x009fea0003c00000 */
.L_x_455:
[----:B------:R-:W-:Y:S05]  /*1f50*/  BSYNC.RECONVERGENT B3 ;  /* 0x0000000000037941 */ /* 0x000fea0003800200 */
.L_x_454:
[----:B------:R-:W1:Y:S01]  /*1f60*/  MUFU.RCP R9, R26 ;  /* 0x0000001a00097308 */ /* 0x000e620000001000 */
[----:B------:R-:W-:Y:S01]  /*1f70*/  FADD R3, R7, -R14 ;  /* 0x8000000e07037221 */ /* 0x000fe20000000000 */
[----:B------:R-:W-:Y:S01]  /*1f80*/  BSSY.RECONVERGENT B3, `(.L_x_456) ;  /* 0x000000e000037945 */ /* 0x000fe20003800200 */
[----:B0-----:R-:W-:-:S05]  /*1f90*/  FMUL R7, R0, R12 ;  /* 0x0000000c00077220 */ /* 0x001fca0000400000 */
[----:B------:R-:W0:Y:S01]  /*1fa0*/  FCHK P0, R3, R26 ;  /* 0x0000001a03007302 */ /* 0x000e220000000000 */
[----:B-1----:R-:W-:-:S04]  /*1fb0*/  FFMA R8, -R26, R9, 1 ;  /* 0x3f8000001a087423 */ /* 0x002fc80000000109 */
[----:B------:R-:W-:-:S04]  /*1fc0*/  FFMA R8, R9, R8, R9 ;  /* 0x0000000809087223 */ /* 0x000fc80000000009 */
[----:B------:R-:W-:-:S04]  /*1fd0*/  FFMA R23, R3, R8, RZ ;  /* 0x0000000803177223 */ /* 0x000fc800000000ff */
[----:B------:R-:W-:-:S04]  /*1fe0*/  FFMA R9, -R26, R23, R3 ;  /* 0x000000171a097223 */ /* 0x000fc80000000103 */
[----:B------:R-:W-:Y:S01]  /*1ff0*/  FFMA R23, R8, R9, R23 ;  /* 0x0000000908177223 */ /* 0x000fe20000000017 */
[----:B---3--:R-:W-:Y:S01]  /*2000*/  FMUL R8, R0, R11 ;  /* 0x0000000b00087220 */ /* 0x008fe20000400000 */
[----:B0-----:R-:W-:Y:S06]  /*2010*/  @!P0 BRA `(.L_x_457) ;  /* 0x0000000000108947 */ /* 0x001fec0003800000 */
[----:B------:R-:W-:Y:S01]  /*2020*/  IMAD.MOV.U32 R0, RZ, RZ, R26 ;  /* 0x000000ffff007224 */ /* 0x000fe200078e001a */
[----:B------:R-:W-:-:S07]  /*2030*/  MOV R32, 0x2050 ;  /* 0x0000205000207802 */ /* 0x000fce0000000f00 */
[----:B------:R-:W-:Y:S05]  /*2040*/  CALL.REL.NOINC `($__internal_7_$__cuda_sm3x_div_rn_noftz_f32_slowpath) ;  /* 0x0000003800147944 */ /* 0x000fea0003c00000 */
[----:B------:R-:W-:-:S07]  /*2050*/  MOV R23, R0 ;  /* 0x0000000000177202 */ /* 0x000fce0000000f00 */
.L_x_457:
[----:B------:R-:W-:Y:S05]  /*2060*/  BSYNC.RECONVERGENT B3 ;  /* 0x0000000000037941 */ /* 0x000fea0003800200 */
.L_x_456:
        /* <DEDUP_REMOVED lines=14> */
.L_x_459:
[----:B------:R-:W-:Y:S05]  /*2150*/  BSYNC.RECONVERGENT B3 ;  /* 0x0000000000037941 */ /* 0x000fea0003800200 */
.L_x_458:
        /* <DEDUP_REMOVED lines=23> */
[----:B------:R-:W-:Y:S05]  /*22d0*/  CALL.REL.NOINC `($__internal_7_$__cuda_sm3x_div_rn_noftz_f32_slowpath) ;  /* 0x0000003400707944 */ /* 0x000fea0003c00000 */
.L_x_463:
[----:B------:R-:W-:Y:S05]  /*22e0*/  BSYNC.RECONVERGENT B4 ;  /* 0x0000000000047941 */ /* 0x000fea0003800200 */
.L_x_462:
        /* <DEDUP_REMOVED lines=13> */
[----:B------:R-:W-:Y:S05]  /*23c0*/  CALL.REL.NOINC `($__internal_7_$__cuda_sm3x_div_rn_noftz_f32_slowpath) ;  /* 0x0000003400347944 */ /* 0x000fea0003c00000 */
.L_x_465:
[----:B------:R-:W-:Y:S05]  /*23d0*/  BSYNC.RECONVERGENT B4 ;  /* 0x0000000000047941 */ /* 0x000fea0003800200 */
.L_x_464:
        /* <DEDUP_REMOVED lines=13> */
.L_x_467:
[----:B------:R-:W-:Y:S05]  /*24b0*/  BSYNC.RECONVERGENT B4 ;  /* 0x0000000000047941 */ /* 0x000fea0003800200 */
.L_x_466:
[----:B------:R0:W1:Y:S01]  /*24c0*/  F2I.FLOOR.NTZ R20, R0 ;  /* 0x0000000000147305 */ /* 0x0000620000207100 */
[----:B------:R-:W-:Y:S01]  /*24d0*/  HFMA2 R19, -RZ, RZ, 0, 0 ;  /* 0x00000000ff137431 */ /* 0x000fe200000001ff */
[----:B------:R-:W-:Y:S06]  /*24e0*/  BRA `(.L_x_468) ;  /* 0x0000000000407947 */ /* 0x000fec0003800000 */
.L_x_461:
        /* <DEDUP_REMOVED lines=12> */
[----:B------:R-:W-:Y:S05]  /*25b0*/  CALL.REL.NOINC `($__internal_7_$__cuda_sm3x_div_rn_noftz_f32_slowpath) ;  /* 0x0000003000b87944 */ /* 0x000fea0003c00000 */
.L_x_470:
[----:B------:R-:W-:Y:S05]  /*25c0*/  BSYNC.RECONVERGENT B4 ;  /* 0x0000000000047941 */ /* 0x000fea0003800200 */
.L_x_469:
[----:B------:R2:W3:Y:S01]  /*25d0*/  F2I.FLOOR.NTZ R19, R0 ;  /* 0x0000000000137305 */ /* 0x0004e20000207100 */
[----:B------:R-:W-:-:S07]  /*25e0*/  MOV R20, RZ ;  /* 0x000000ff00147202 */ /* 0x000fce0000000f00 */
.L_x_468:
[----:B------:R-:W-:Y:S05]  /*25f0*/  BSYNC.RECONVERGENT B3 ;  /* 0x0000000000037941 */ /* 0x000fea0003800200 */
.L_x_460:
[----:B-1----:R-:W-:Y:S01]  /*2600*/  ISETP.GE.AND P0, PT, R20, UR6, PT ;  /* 0x0000000614007c0c */ /* 0x002fe2000bf06270 */
[----:B------:R-:W1:-:S12]  /*2610*/  LDCU UR4, c[0x0][0x398] ;  /* 0x00007300ff0477ac */ /* 0x000e580008000800 */
[----:B------:R-:W4:Y:S01]  /*2620*/  @!P0 S2R R3, SR_CgaCtaId ;  /* 0x0000000000038919 */ /* 0x000f220000008800 */
[----:B0-2---:R-:W-:-:S05]  /*2630*/  @!P0 MOV R0, 0x400 ;  /* 0x0000040000008802 */ /* 0x005fca0000000f00 */
[----:B------:R-:W-:-:S05]  /*2640*/  @!P0 VIADD R0, R0, 0xc00 ;  /* 0x00000c0000008836 */ /* 0x000fca0000000000 */
[----:B----4-:R-:W-:Y:S01]  /*2650*/  @!P0 LEA R3, R3, R0, 0x18 ;  /* 0x0000000003038211 */ /* 0x010fe200078ec0ff */
[----:B---3--:R-:W-:-:S03]  /*2660*/  VIADD R0, R19, 0x1 ;  /* 0x0000000113007836 */ /* 0x008fc60000000000 */
[----:B------:R-:W-:Y:S02]  /*2670*/  @!P0 LEA R9, R20, R3, 0x2 ;  /* 0x0000000314098211 */ /* 0x000fe400078e10ff */
[----:B------:R-:W-:-:S03]  /*2680*/  I2FP.F32.S32 R3, R0 ;  /* 0x0000000000037245 */ /* 0x000fc60000201400 */
[----:B------:R4:W0:Y:S01]  /*2690*/  @!P0 LDS R27, [R9+0x4] ;  /* 0x00000400091b8984 */ /* 0x0008220000000800 */
[----:B-1----:R-:W-:Y:S01]  /*26a0*/  ISETP.GE.OR P0, PT, R19, UR4, P0 ;  /* 0x0000000413007c0c */ /* 0x002fe20008706670 */
[----:B------:R-:W-:-:S12]  /*26b0*/  FFMA R18, R3, R23, R14 ;  /* 0x0000001703127223 */ /* 0x000fd8000000000e */
[----:B----4-:R-:W-:Y:S05]  /*26c0*/  @P0 BRA `(.L_x_449) ;  /* 0x0000000800800947 */ /* 0x010fea0003800000 */
.L_x_488:
[----:B-1----:R-:W1:Y:S01]  /*26d0*/  S2UR UR8, SR_CgaCtaId ;  /* 0x00000000000879c3 */ /* 0x002e620000008800 */
[----:B------:R-:W-:Y:S01]  /*26e0*/  UMOV UR4, 0x400 ;  /* 0x0000040000047882 */ /* 0x000fe20000000000 */
[----:B------:R-:W-:Y:S01]  /*26f0*/  BSSY.RECONVERGENT B3, `(.L_x_471) ;  /* 0x000001f000037945 */ /* 0x000fe20003800200 */
[----:B------:R-:W-:Y:S01]  /*2700*/  UIADD3 UR7, UPT, UPT, UR4, 0x400, URZ ;  /* 0x0000040004077890 */ /* 0x000fe2000fffe0ff */
[----:B------:R-:W-:Y:S01]  /*2710*/  HFMA2 R13, -RZ, RZ, 0, 0 ;  /* 0x00000000ff0d7431 */ /* 0x000fe200000001ff */
[----:B------:R-:W-:Y:S01]  /*2720*/  UIADD3 UR4, UPT, UPT, UR4, 0x800, URZ ;  /* 0x0000080004047890 */ /* 0x000fe2000fffe0ff */
[----:B------:R-:W-:Y:S01]  /*2730*/  MOV R17, R18 ;  /* 0x0000001200117202 */ /* 0x000fe20000000f00 */
[----:B--2---:R-:W-:Y:S01]  /*2740*/  IMAD.MOV.U32 R15, RZ, RZ, R20 ;  /* 0x000000ffff0f7224 */ /* 0x004fe200078e0014 */
[----:B-1----:R-:W-:Y:S02]  /*2750*/  ULEA UR7, UR8, UR7, 0x18 ;  /* 0x0000000708077291 */ /* 0x002fe4000f8ec0ff */
[----:B------:R-:W-:-:S04]  /*2760*/  ULEA UR4, UR8, UR4, 0x18 ;  /* 0x0000000408047291 */ /* 0x000fc8000f8ec0ff */
[C---:B0-----:R-:W-:Y:S02]  /*2770*/  LEA R0, R20.reuse, UR7, 0x2 ;  /* 0x0000000714007c11 */ /* 0x041fe4000f8e10ff */
[----:B------:R-:W-:-:S04]  /*2780*/  LEA R3, R20, UR4, 0x2 ;  /* 0x0000000414037c11 */ /* 0x000fc8000f8e10ff */
[----:B------:R-:W1:Y:S04]  /*2790*/  LDS R0, [R0] ;  /* 0x0000000000007984 */ /* 0x000e680000000800 */
[----:B------:R-:W2:Y:S01]  /*27a0*/  LDS R3, [R3] ;  /* 0x0000000003037984 */ /* 0x000ea20000000800 */
[----:B-1----:R-:W-:-:S04]  /*27b0*/  FMNMX R16, R7, R0, !PT ;  /* 0x0000000007107209 */ /* 0x002fc80007800000 */
[----:B------:R-:W-:Y:S02]  /*27c0*/  FSETP.NEU.AND P0, PT, R16, R7, PT ;  /* 0x000000071000720b */ /* 0x000fe40003f0d000 */
[----:B--2---:R-:W-:-:S11]  /*27d0*/  FMNMX R9, R8, R3, PT ;  /* 0x0000000308097209 */ /* 0x004fd60003800000 */
[----:B------:R-:W-:Y:S05]  /*27e0*/  @!P0 BRA `(.L_x_472) ;  /* 0x00000000003c8947 */ /* 0x000fea0003800000 */
[----:B------:R-:W1:Y:S01]  /*27f0*/  MUFU.RCP R13, R22 ;  /* 0x00000016000d7308 */ /* 0x000e620000001000 */
[----:B------:R-:W-:Y:S01]  /*2800*/  FADD R3, -R7, R16 ;  /* 0x0000001007037221 */ /* 0x000fe20000000100 */
[----:B------:R-:W-:Y:S06]  /*2810*/  BSSY.RECONVERGENT B4, `(.L_x_473) ;  /* 0x000000b000047945 */ /* 0x000fec0003800200 */
[----:B------:R-:W2:Y:S01]  /*2820*/  FCHK P0, R3, R22 ;  /* 0x0000001603007302 */ /* 0x000ea20000000000 */
[----:B-1----:R-:W-:-:S04]  /*2830*/  FFMA R0, R13, -R22, 1 ;  /* 0x3f8000000d007423 */ /* 0x002fc80000000816 */
[----:B------:R-:W-:-:S04]  /*2840*/  FFMA R0, R13, R0, R13 ;  /* 0x000000000d007223 */ /* 0x000fc8000000000d */
[----:B------:R-:W-:-:S04]  /*2850*/  FFMA R13, R3, R0, RZ ;  /* 0x00000000030d7223 */ /* 0x000fc800000000ff */
[----:B------:R-:W-:-:S04]  /*2860*/  FFMA R14, R13, -R22, R3 ;  /* 0x800000160d0e7223 */ /* 0x000fc80000000003 */
[----:B------:R-:W-:Y:S01]  /*2870*/  FFMA R0, R0, R14, R13 ;  /* 0x0000000e00007223 */ /* 0x000fe2000000000d */
[----:B--2---:R-:W-:Y:S06]  /*2880*/  @!P0 BRA `(.L_x_474) ;  /* 0x00000000000c8947 */ /* 0x004fec0003800000 */
[----:B------:R-:W-:Y:S01]  /*2890*/  IMAD.MOV.U32 R0, RZ, RZ, R22 ;  /* 0x000000ffff007224 */ /* 0x000fe200078e0016 */
[----:B------:R-:W-:-:S07]  /*28a0*/  MOV R32, 0x28c0 ;  /* 0x000028c000207802 */ /* 0x000fce0000000f00 */
[----:B0-----:R-:W-:Y:S05]  /*28b0*/  CALL.REL.NOINC `($__internal_7_$__cuda_sm3x_div_rn_noftz_f32_slowpath) ;  /* 0x0000002c00f87944 */ /* 0x001fea0003c00000 */
.L_x_474:
[----:B------:R-:W-:Y:S05]  /*28c0*/  BSYNC.RECONVERGENT B4 ;  /* 0x0000000000047941 */ /* 0x000fea0003800200 */
.L_x_473:
[----:B------:R1:W2:Y:S02]  /*28d0*/  F2I.FLOOR.NTZ R13, R0 ;  /* 0x00000000000d7305 */ /* 0x0002a40000207100 */
.L_x_472:
[----:B------:R-:W-:Y:S05]  /*28e0*/  BSYNC.RECONVERGENT B3 ;  /* 0x0000000000037941 */ /* 0x000fea0003800200 */
.L_x_471:
[----:B0-----:R-:W-:Y:S01]  /*28f0*/  FSETP.GEU.AND P0, PT, R18, R27, PT ;  /* 0x0000001b1200720b */ /* 0x001fe20003f0e000 */
[----:B------:R-:W-:Y:S01]  /*2900*/  BSSY B3, `(.L_x_475) ;  /* 0x0000078000037945 */ /* 0x000fe20003800000 */
[----:B-12---:R-:W-:-:S04]  /*2910*/  IADD3 R0, PT, PT, R13, 0x1, RZ ;  /* 0x000000010d007810 */ /* 0x006fc80007ffe0ff */
[----:B------:R-:W-:-:S05]  /*2920*/  I2FP.F32.S32 R0, R0 ;  /* 0x0000000000007245 */ /* 0x000fca0000201400 */
[----:B------:R-:W-:Y:S02]  /*2930*/  FFMA R14, R0, R22, R7 ;  /* 0x00000016000e7223 */ /* 0x000fe40000000007 */
[----:B------:R-:W-:Y:S05]  /*2940*/  @P0 BRA `(.L_x_476) ;  /* 0x0000000000dc0947 */ /* 0x000fea0003800000 */
[----:B------:R-:W0:Y:S01]  /*2950*/  LDCU UR4, c[0x0][0x3a0] ;  /* 0x00007400ff0477ac */ /* 0x000e220008000800 */
[----:B------:R-:W-:Y:S01]  /*2960*/  BSSY B4, `(.L_x_477) ;  /* 0x0000031000047945 */ /* 0x000fe20003800000 */
[----:B0-----:R-:W-:-:S04]  /*2970*/  ISETP.GE.AND P0, PT, R13, UR4, PT ;  /* 0x000000040d007c0c */ /* 0x001fc8000bf06270 */
[----:B------:R-:W-:-:S13]  /*2980*/  FSETP.GEU.OR P0, PT, R16, R9, P0 ;  /* 0x000000091000720b */ /* 0x000fda000070e400 */
[----:B------:R-:W-:Y:S05]  /*2990*/  @P0 BRA `(.L_x_478) ;  /* 0x0000000000b40947 */ /* 0x000fea0003800000 */
[----:B------:R-:W-:Y:S01]  /*29a0*/  FMUL R32, R22, R23 ;  /* 0x0000001716207220 */ /* 0x000fe20000400000 */
[----:B------:R-:W0:Y:S01]  /*29b0*/  S2UR UR7, SR_CgaCtaId ;  /* 0x00000000000779c3 */ /* 0x000e220000008800 */
[----:B------:R-:W-:Y:S01]  /*29c0*/  FADD R3, R18, -R21 ;  /* 0x8000001512037221 */ /* 0x000fe20000000000 */
[----:B------:R-:W-:Y:S01]  /*29d0*/  UMOV UR4, 0x400 ;  /* 0x0000040000047882 */ /* 0x000fe20000000000 */
[----:B------:R-:W1:Y:S01]  /*29e0*/  MUFU.RCP R0, R32 ;  /* 0x0000002000007308 */ /* 0x000e620000001000 */
[----:B------:R-:W-:Y:S07]  /*29f0*/  BSSY.RECONVERGENT B5, `(.L_x_479) ;  /* 0x000000d000057945 */ /* 0x000fee0003800200 */
[----:B------:R-:W2:Y:S01]  /*2a00*/  FCHK P0, R3, R32 ;  /* 0x0000002003007302 */ /* 0x000ea20000000000 */
[----:B-1----:R-:W-:-:S04]  /*2a10*/  FFMA R15, -R32, R0, 1 ;  /* 0x3f800000200f7423 */ /* 0x002fc80000000100 */
[----:B------:R-:W-:Y:S01]  /*2a20*/  FFMA R0, R0, R15, R0 ;  /* 0x0000000f00007223 */ /* 0x000fe20000000000 */
[----:B0-----:R-:W-:-:S03]  /*2a30*/  ULEA UR4, UR7, UR4, 0x18 ;  /* 0x0000000407047291 */ /* 0x001fc6000f8ec0ff */
[----:B------:R-:W-:-:S03]  /*2a40*/  FFMA R21, R3, R0, RZ ;  /* 0x0000000003157223 */ /* 0x000fc600000000ff */
[----:B------:R-:W-:Y:S01]  /*2a50*/  LEA R15, R20, UR4, 0x2 ;  /* 0x00000004140f7c11 */ /* 0x000fe2000f8e10ff */
[----:B------:R-:W-:-:S04]  /*2a60*/  FFMA R31, -R32, R21, R3 ;  /* 0x00000015201f7223 */ /* 0x000fc80000000103 */
[----:B------:R-:W-:Y:S01]  /*2a70*/  FFMA R0, R0, R31, R21 ;  /* 0x0000001f00007223 */ /* 0x000fe20000000015 */
[----:B--2---:R-:W-:Y:S06]  /*2a80*/  @!P0 BRA `(.L_x_480) ;  /* 0x00000000000c8947 */ /* 0x004fec0003800000 */
[----:B------:R-:W-:Y:S01]  /*2a90*/  IMAD.MOV.U32 R0, RZ, RZ, R32 ;  /* 0x000000ffff007224 */ /* 0x000fe200078e0020 */
[----:B------:R-:W-:-:S07]  /*2aa0*/  MOV R32, 0x2ac0 ;  /* 0x00002ac000207802 */ /* 0x000fce0000000f00 */
[----:B------:R-:W-:Y:S05]  /*2ab0*/  CALL.REL.NOINC `($__internal_7_$__cuda_sm3x_div_rn_noftz_f32_slowpath) ;  /* 0x0000002c00787944 */ /* 0x000fea0003c00000 */
.L_x_480:
[----:B------:R-:W-:Y:S05]  /*2ac0*/  BSYNC.RECONVERGENT B5 ;  /* 0x0000000000057941 */ /* 0x000fea0003800200 */
.L_x_479:
[----:B------:R0:W1:Y:S01]  /*2ad0*/  LDS R34, [R15] ;  /* 0x000000000f227984 */ /* 0x0000620000000800 */
[----:B------:R-:W-:-:S07]  /*2ae0*/  SHF.R.S32.HI R31, RZ, 0x1f, R19 ;  /* 0x0000001fff1f7819 */ /* 0x000fce0000011413 */
.L_x_481:
[----:B------:R-:W-:Y:S05]  /*2af0*/  YIELD ;  /* 0x0000000000007946 */ /* 0x000fea0003800000 */
[----:B--2---:R-:W2:Y:S01]  /*2b00*/  LDCU UR4, c[0x0][0x3a0] ;  /* 0x00007400ff0477ac */ /* 0x004ea20008000800 */
[----:B------:R-:W-:Y:S01]  /*2b10*/  FSETP.GT.AND P0, PT, R14, R9, PT ;  /* 0x000000090e00720b */ /* 0x000fe20003f04000 */
[----:B------:R-:W3:Y:S01]  /*2b20*/  LDCU.64 UR18, c[0x0][0x398] ;  /* 0x00007300ff1277ac */ /* 0x000ee20008000a00 */
[----:B------:R-:W4:Y:S01]  /*2b30*/  LDCU.64 UR16, c[0x0][0x380] ;  /* 0x00007000ff1077ac */ /* 0x000f220008000a00 */
[----:B--2---:R-:W-:-:S05]  /*2b40*/  MOV R32, UR4 ;  /* 0x0000000400207c02 */ /* 0x004fca0008000f00 */
[----:B------:R-:W-:-:S04]  /*2b50*/  IMAD R3, R32, UR5, R13 ;  /* 0x0000000520037c24 */ /* 0x000fc8000f8e020d */
[----:B---3--:R-:W-:-:S04]  /*2b60*/  IMAD R3, R3, UR19, R6 ;  /* 0x0000001303037c24 */ /* 0x008fc8000f8e0206 */
[----:B------:R-:W-:Y:S01]  /*2b70*/  IMAD R32, R3, UR18, RZ ;  /* 0x0000001203207c24 */ /* 0x000fe2000f8e02ff */
[----:B------:R-:W-:-:S04]  /*2b80*/  FSEL R3, R9, R14, P0 ;  /* 0x0000000e09037208 */ /* 0x000fc80000000000 */
[C---:B------:R-:W-:Y:S01]  /*2b90*/  IADD3 R14, P0, PT, R32.reuse, R19, RZ ;  /* 0x00000013200e7210 */ /* 0x040fe20007f1e0ff */
[----:B------:R-:W-:Y:S02]  /*2ba0*/  VIADD R13, R13, 0x1 ;  /* 0x000000010d0d7836 */ /* 0x000fe40000000000 */
[----:B0-----:R-:W-:Y:S01]  /*2bb0*/  FADD R15, R3, -R16 ;  /* 0x80000010030f7221 */ /* 0x001fe20000000000 */
[----:B------:R-:W-:Y:S02]  /*2bc0*/  LEA.HI.X.SX32 R21, R32, R31, 0x1, P0 ;  /* 0x0000001f20157211 */ /* 0x000fe400000f0eff */
[C---:B----4-:R-:W-:Y:S01]  /*2bd0*/  LEA R32, P0, R14.reuse, UR16, 0x2 ;  /* 0x000000100e207c11 */ /* 0x050fe2000f8010ff */
[----:B------:R-:W-:Y:S01]  /*2be0*/  FMUL R15, R15, R0 ;  /* 0x000000000f0f7220 */ /* 0x000fe20000400000 */
[----:B------:R-:W-:Y:S02]  /*2bf0*/  FSETP.LT.AND P1, PT, R3, R9, PT ;  /* 0x000000090300720b */ /* 0x000fe40003f21000 */
[----:B------:R-:W-:Y:S01]  /*2c00*/  LEA.HI.X R33, R14, UR17, R21, 0x2, P0 ;  /* 0x000000110e217c11 */ /* 0x000fe200080f1415 */
[----:B-1----:R-:W-:Y:S01]  /*2c10*/  FMUL R15, R15, R34 ;  /* 0x000000220f0f7220 */ /* 0x002fe20000400000 */
[----:B------:R-:W-:Y:S01]  /*2c20*/  ISETP.GE.AND P0, PT, R13, UR4, PT ;  /* 0x000000040d007c0c */ /* 0x000fe2000bf06270 */
[----:B------:R-:W-:-:S03]  /*2c30*/  FADD R14, R3, R22 ;  /* 0x00000016030e7221 */ /* 0x000fc60000000000 */
[----:B------:R2:W-:Y:S01]  /*2c40*/  REDG.E.ADD.F32.FTZ.RN.STRONG.GPU desc[UR10][R32.64], R15 ;  /* 0x0000000f200079a6 */ /* 0x0005e2000c12f30a */
[----:B------:R-:W-:-:S08]  /*2c50*/  MOV R16, R3 ;  /* 0x0000000300107202 */ /* 0x000fd00000000f00 */
[----:B------:R-:W-:Y:S05]  /*2c60*/  @!P0 BRA P1, `(.L_x_481) ;  /* 0xfffffffc00a08947 */ /* 0x000fea000083ffff */
.L_x_478:
[----:B------:R-:W-:Y:S05]  /*2c70*/  BSYNC B4 ;  /* 0x0000000000047941 */ /* 0x000fea0003800000 */
.L_x_477:
[----:B------:R-:W-:Y:S02]  /*2c80*/  VIADD R19, R19, 0x1 ;  /* 0x0000000113137836 */ /* 0x000fe40000000000 */
[----:B------:R-:W-:Y:S01]  /*2c90*/  FADD R18, R18, R23 ;  /* 0x0000001712127221 */ /* 0x000fe20000000000 */
[----:B------:R-:W-:Y:S01]  /*2ca0*/  MOV R21, R17 ;  /* 0x0000001100157202 */ /* 0x000fe20000000f00 */
[----:B------:R-:W-:Y:S06]  /*2cb0*/  BRA `(.L_x_482) ;  /* 0x0000000000f07947 */ /* 0x000fec0003800000 */
.L_x_476:
        /* <DEDUP_REMOVED lines=23> */
.L_x_486:
[----:B------:R-:W-:Y:S05]  /*2e30*/  BSYNC.RECONVERGENT B5 ;  /* 0x0000000000057941 */ /* 0x000fea0003800200 */
.L_x_485:
[----:B------:R0:W1:Y:S01]  /*2e40*/  LDS R34, [R17] ;  /* 0x0000000011227984 */ /* 0x0000620000000800 */
[----:B------:R-:W-:-:S07]  /*2e50*/  SHF.R.S32.HI R21, RZ, 0x1f, R19 ;  /* 0x0000001fff157819 */ /* 0x000fce0000011413 */
.L_x_487:
[----:B------:R-:W-:Y:S05]  /*2e60*/  YIELD ;  /* 0x0000000000007946 */ /* 0x000fea0003800000 */
[----:B--2---:R-:W2:Y:S01]  /*2e70*/  LDCU UR4, c[0x0][0x3a0] ;  /* 0x00007400ff0477ac */ /* 0x004ea20008000800 */
[----:B------:R-:W-:Y:S01]  /*2e80*/  FSETP.GT.AND P0, PT, R14, R9, PT ;  /* 0x000000090e00720b */ /* 0x000fe20003f04000 */
[----:B------:R-:W3:Y:S03]  /*2e90*/  LDCU.64 UR16, c[0x0][0x398] ;  /* 0x00007300ff1077ac */ /* 0x000ee60008000a00 */
[----:B------:R-:W-:Y:S01]  /*2ea0*/  FSEL R31, R9, R14, P0 ;  /* 0x0000000e091f7208 */ /* 0x000fe20000000000 */
[----:B------:R-:W4:Y:S01]  /*2eb0*/  LDCU.64 UR18, c[0x0][0x380] ;  /* 0x00007000ff1277ac */ /* 0x000f220008000a00 */
[----:B--2---:R-:W-:-:S05]  /*2ec0*/  MOV R32, UR4 ;  /* 0x0000000400207c02 */ /* 0x004fca0008000f00 */
[----:B------:R-:W-:-:S04]  /*2ed0*/  IMAD R3, R32, UR5, R13 ;  /* 0x0000000520037c24 */ /* 0x000fc8000f8e020d */
[----:B---3--:R-:W-:-:S04]  /*2ee0*/  IMAD R3, R3, UR17, R6 ;  /* 0x0000001103037c24 */ /* 0x008fc8000f8e0206 */
[----:B------:R-:W-:Y:S02]  /*2ef0*/  IMAD R32, R3, UR16, RZ ;  /* 0x0000001003207c24 */ /* 0x000fe4000f8e02ff */
[----:B------:R-:W-:-:S03]  /*2f00*/  FADD R3, R31, -R16 ;  /* 0x800000101f037221 */ /* 0x000fc60000000000 */
[C---:B------:R-:W-:Y:S01]  /*2f10*/  IADD3 R14, P0, PT, R32.reuse, R19, RZ ;  /* 0x00000013200e7210 */ /* 0x040fe20007f1e0ff */
[----:B------:R-:W-:Y:S01]  /*2f20*/  VIADD R13, R13, 0x1 ;  /* 0x000000010d0d7836 */ /* 0x000fe20000000000 */
[----:B------:R-:W-:Y:S01]  /*2f30*/  FSETP.LT.AND P1, PT, R31, R9, PT ;  /* 0x000000091f00720b */ /* 0x000fe20003f21000 */
[----:B------:R-:W-:Y:S01]  /*2f40*/  FMUL R3, R3, R0 ;  /* 0x0000000003037220 */ /* 0x000fe20000400000 */
[----:B0-----:R-:W-:Y:S02]  /*2f50*/  LEA.HI.X.SX32 R17, R32, R21, 0x1, P0 ;  /* 0x0000001520117211 */ /* 0x001fe400000f0eff */
[----:B----4-:R-:W-:Y:S01]  /*2f60*/  LEA R32, P0, R14, UR18, 0x2 ;  /* 0x000000120e207c11 */ /* 0x010fe2000f8010ff */
[----:B-1----:R-:W-:-:S03]  /*2f70*/  FMUL R3, R3, R34 ;  /* 0x0000002203037220 */ /* 0x002fc60000400000 */
[----:B------:R-:W-:Y:S02]  /*2f80*/  LEA.HI.X R33, R14, UR19, R17, 0x2, P0 ;  /* 0x000000130e217c11 */ /* 0x000fe400080f1411 */
[----:B------:R-:W-:-:S03]  /*2f90*/  ISETP.GE.AND P0, PT, R13, UR4, PT ;  /* 0x000000040d007c0c */ /* 0x000fc6000bf06270 */
[----:B------:R2:W-:Y:S01]  /*2fa0*/  REDG.E.ADD.F32.FTZ.RN.STRONG.GPU desc[UR10][R32.64], R3 ;  /* 0x00000003200079a6 */ /* 0x0005e2000c12f30a */
[----:B------:R-:W-:Y:S01]  /*2fb0*/  FADD R14, R31, R22 ;  /* 0x000000161f0e7221 */ /* 0x000fe20000000000 */
[----:B------:R-:W-:-:S08]  /*2fc0*/  MOV R16, R31 ;  /* 0x0000001f00107202 */ /* 0x000fd00000000f00 */
[----:B------:R-:W-:Y:S05]  /*2fd0*/  @!P0 BRA P1, `(.L_x_487) ;  /* 0xfffffffc00a08947 */ /* 0x000fea000083ffff */
.L_x_484:
[----:B------:R-:W-:Y:S05]  /*2fe0*/  BSYNC B4 ;  /* 0x0000000000047941 */ /* 0x000fea0003800000 */
.L_x_483:
[----:B------:R-:W-:Y:S01]  /*2ff0*/  VIADD R20, R20, 0x1 ;  /* 0x0000000114147836 */ /* 0x000fe20000000000 */
[----:B------:R-:W-:-:S04]  /*3000*/  MOV R21, R27 ;  /* 0x0000001b00157202 */ /* 0x000fc80000000f00 */
[----:B------:R-:W-:-:S13]  /*3010*/  ISETP.GE.AND P0, PT, R20, UR6, PT ;  /* 0x0000000614007c0c */ /* 0x000fda000bf06270 */
[----:B--2---:R-:W0:Y:S01]  /*3020*/  @!P0 S2R R3, SR_CgaCtaId ;  /* 0x0000000000038919 */ /* 0x004e220000008800 */
[----:B------:R-:W-:-:S04]  /*3030*/  @!P0 MOV R0, 0x400 ;  /* 0x0000040000008802 */ /* 0x000fc80000000f00 */
[----:B------:R-:W-:-:S04]  /*3040*/  @!P0 IADD3 R0, PT, PT, R0, 0xc00, RZ ;  /* 0x00000c0000008810 */ /* 0x000fc80007ffe0ff */
[----:B0-----:R-:W-:-:S05]  /*3050*/  @!P0 LEA R0, R3, R0, 0x18 ;  /* 0x0000000003008211 */ /* 0x001fca00078ec0ff */
[----:B------:R-:W-:-:S05]  /*3060*/  @!P0 IMAD R0, R15, 0x4, R0 ;  /* 0x000000040f008824 */ /* 0x000fca00078e0200 */
[----:B------:R0:W1:Y:S02]  /*3070*/  @!P0 LDS R27, [R0+0x8] ;  /* 0x00000800001b8984 */ /* 0x0000640000000800 */
.L_x_482:
[----:B------:R-:W-:Y:S05]  /*3080*/  BSYNC B3 ;  /* 0x0000000000037941 */ /* 0x000fea0003800000 */
.L_x_475:
[----:B------:R-:W3:Y:S01]  /*3090*/  LDCU UR4, c[0x0][0x398] ;  /* 0x00007300ff0477ac */ /* 0x000ee20008000800 */
[----:B------:R-:W-:Y:S02]  /*30a0*/  ISETP.GE.AND P0, PT, R20, UR6, PT ;  /* 0x0000000614007c0c */ /* 0x000fe4000bf06270 */
[----:B---3--:R-:W-:-:S13]  /*30b0*/  ISETP.LT.AND P1, PT, R19, UR4, PT ;  /* 0x0000000413007c0c */ /* 0x008fda000bf21270 */
[----:B------:R-:W-:Y:S05]  /*30c0*/  @!P0 BRA P1, `(.L_x_488) ;  /* 0xfffffff400808947 */ /* 0x000fea000083ffff */
.L_x_449:
[----:B------:R-:W-:Y:S05]  /*30d0*/  BSYNC B2 ;  /* 0x0000000000027941 */ /* 0x000fea0003800000 */
.L_x_448:
[----:B------:R-:W4:Y:S01]  /*30e0*/  LDCU UR4, c[0x0][0x39c] ;  /* 0x00007380ff0477ac */ /* 0x000f220008000800 */
[----:B------:R-:W-:-:S04]  /*30f0*/  IMAD.U32 R3, RZ, RZ, UR9 ;  /* 0x00000009ff037e24 */ /* 0x000fc8000f8e00ff */
[C---:B------:R-:W-:Y:S01]  /*3100*/  IMAD R3, R24.reuse, R3, UR9 ;  /* 0x0000000918037e24 */ /* 0x040fe2000f8e0203 */
[----:B------:R-:W-:-:S04]  /*3110*/  IADD3 R24, PT, PT, R24, 0x1, RZ ;  /* 0x0000000118187810 */ /* 0x000fc80007ffe0ff */
[----:B----4-:R-:W-:-:S13]  /*3120*/  ISETP.GE.U32.AND P0, PT, R3, UR4, PT ;  /* 0x0000000403007c0c */ /* 0x010fda000bf06070 */
[----:B------:R-:W-:Y:S05]  /*3130*/  @!P0 BRA `(.L_x_489) ;  /* 0xffffffe8008c8947 */ /* 0x000fea000383ffff */
[----:B------:R-:W-:Y:S05]  /*3140*/  EXIT ;  /* 0x000000000000794d */ /* 0x000fea0003800000 */
.L_x_436:
        /* <DEDUP_REMOVED lines=21> */
.L_x_491:
[----:B------:R-:W0:Y:S01]  /*32a0*/  S2UR UR8, SR_CgaCtaId ;  /* 0x00000000000879c3 */ /* 0x000e220000008800 */
[----:B------:R-:W-:Y:S02]  /*32b0*/  UMOV UR4, 0x400 ;  /* 0x0000040000047882 */ /* 0x000fe40000000000 */
[----:B0-----:R-:W-:-:S06]  /*32c0*/  ULEA UR4, UR8, UR4, 0x18 ;  /* 0x0000000408047291 */ /* 0x001fcc000f8ec0ff */
[----:B------:R-:W-:-:S05]  /*32d0*/  LEA R0, R30, UR4, 0x2 ;  /* 0x000000041e007c11 */ /* 0x000fca000f8e10ff */
[----:B------:R1:W-:Y:S02]  /*32e0*/  STS [R0], RZ ;  /* 0x000000ff00007388 */ /* 0x0003e40000000800 */
.L_x_492:
[----:B------:R-:W-:Y:S05]  /*32f0*/  BSYNC.RECONVERGENT B0 ;  /* 0x0000000000007941 */ /* 0x000fea0003800200 */
.L_x_490:
        /* <DEDUP_REMOVED lines=19> */
[C---:B------:R-:W-:Y:S02]  /*3430*/  DMUL R16, R18.reuse, R22 ;  /* 0x0000001612107228 */ /* 0x040fe40000000000 */
[----:B------:R-:W-:Y:S02]  /*3440*/  DMUL R12, R18, R14 ;  /* 0x0000000e120c7228 */ /* 0x000fe40000000000 */
[----:B0-----:R-:W-:Y:S02]  /*3450*/  DMUL R28, R8, R20 ;  /* 0x00000014081c7228 */ /* 0x001fe40000000000 */
[----:B------:R-:W-:Y:S01]  /*3460*/  DMUL R14, R20, R14 ;  /* 0x0000000e140e7228 */ /* 0x000fe20000000000 */
[----:B------:R-:W-:Y:S10]  /*3470*/  BRA `(.L_x_494) ;  /* 0x00000000004c7947 */ /* 0x000ff40003800000 */
.L_x_493:
[----:B------:R-:W-:Y:S08]  /*3480*/  I2F.F64 R8, R25 ;  /* 0x0000001900087312 */ /* 0x000ff00000201c00 */
[----:B0-----:R-:W0:Y:S08]  /*3490*/  I2F.F64.U32 R6, R6 ;  /* 0x0000000600067312 */ /* 0x001e300000201800 */
[----:B------:R-:W2:Y:S01]  /*34a0*/  I2F.F64.U32 R10, UR7 ;  /* 0x00000007000a7d12 */ /* 0x000ea20008201800 */
[----:B0-----:R-:W-:-:S07]  /*34b0*/  DFMA R16, R8, 0.5, -R6 ;  /* 0x3fe000000810782b */ /* 0x001fce0000000806 */
[----:B------:R-:W-:Y:S01]  /*34c0*/  F2F.F64.F32 R14, R3 ;  /* 0x00000003000e7310 */ /* 0x000fe20000201800 */
[----:B--2---:R-:W-:-:S07]  /*34d0*/  DFMA R10, R8, 0.5, -R10 ;  /* 0x3fe00000080a782b */ /* 0x004fce000000080a */
[----:B------:R-:W0:Y:S01]  /*34e0*/  F2F.F64.F32 R12, R2 ;  /* 0x00000002000c7310 */ /* 0x000e220000201800 */
[C---:B------:R-:W-:Y:S02]  /*34f0*/  DADD R20, R16.reuse, -0.5 ;  /* 0xbfe0000010147429 */ /* 0x040fe40000000000 */
[----:B------:R-:W-:-:S05]  /*3500*/  DADD R16, R16, -1 ;  /* 0xbff0000010107429 */ /* 0x000fca0000000000 */
[----:B------:R-:W2:Y:S01]  /*3510*/  F2F.F64.F32 R18, UR13 ;  /* 0x0000000d00127d10 */ /* 0x000ea20008201800 */
[----:B0-----:R-:W-:-:S07]  /*3520*/  DFMA R28, R12, R10, R14 ;  /* 0x0000000a0c1c722b */ /* 0x001fce000000000e */
[----:B------:R-:W0:Y:S01]  /*3530*/  F2F.F64.F32 R8, UR12 ;  /* 0x0000000c00087d10 */ /* 0x000e220008201800 */
[C-C-:B------:R-:W-:Y:S02]  /*3540*/  DFMA R20, R12.reuse, R20, R14.reuse ;  /* 0x000000140c14722b */ /* 0x140fe4000000000e */
[----:B------:R-:W-:Y:S02]  /*3550*/  DFMA R14, R12, R16, R14 ;  /* 0x000000100c0e722b */ /* 0x000fe4000000000e */
[----:B--2---:R-:W-:-:S04]  /*3560*/  DMUL R10, R18, R28 ;  /* 0x0000001c120a7228 */ /* 0x004fc80000000000 */
[C---:B------:R-:W-:Y:S02]  /*3570*/  DMUL R16, R18.reuse, R20 ;  /* 0x0000001412107228 */ /* 0x040fe40000000000 */
[----:B------:R-:W-:Y:S02]  /*3580*/  DMUL R12, R18, R14 ;  /* 0x0000000e120c7228 */ /* 0x000fe40000000000 */
[C---:B0-----:R-:W-:Y:S02]  /*3590*/  DMUL R28, R8.reuse, R28 ;  /* 0x0000001c081c7228 */ /* 0x041fe40000000000 */
[----:B------:R-:W-:-:S11]  /*35a0*/  DMUL R14, R8, R14 ;  /* 0x0000000e080e7228 */ /* 0x000fd60000000000 */
.L_x_494:
[----:B------:R-:W0:Y:S01]  /*35b0*/  F2F.F32.F64 R10, R10 ;  /* 0x0000000a000a7310 */ /* 0x000e220000301000 */
[----:B------:R-:W-:Y:S07]  /*35c0*/  BSSY.RECONVERGENT B2, `(.L_x_495) ;  /* 0x0000014000027945 */ /* 0x000fee0003800200 */
[----:B------:R-:W2:Y:S01]  /*35d0*/  F2F.F32.F64 R28, R28 ;  /* 0x0000001c001c7310 */ /* 0x000ea20000301000 */
[----:B0-----:R-:W-:-:S07]  /*35e0*/  FADD R18, R10, -UR14 ;  /* 0x8000000e0a127e21 */ /* 0x001fce0008000000 */
[----:B------:R0:W3:Y:S01]  /*35f0*/  F2F.F32.F64 R9, R16 ;  /* 0x0000001000097310 */ /* 0x0000e20000301000 */
[----:B--2---:R-:W-:-:S07]  /*3600*/  FMUL R3, R28, UR14 ;  /* 0x0000000e1c037c20 */ /* 0x004fce0008400000 */
[----:B-1----:R-:W1:Y:S01]  /*3610*/  MUFU.RCP R0, R18 ;  /* 0x0000001200007308 */ /* 0x002e620000001000 */
[----:B------:R-:W-:-:S07]  /*3620*/  FFMA R3, R10, UR15, -R3 ;  /* 0x0000000f0a037c23 */ /* 0x000fce0008000803 */
[----:B------:R-:W2:Y:S08]  /*3630*/  FCHK P0, R3, R18 ;  /* 0x0000001203007302 */ /* 0x000eb00000000000 */
        /* <DEDUP_REMOVED lines=10> */
[----:B-1----:R-:W-:Y:S05]  /*36e0*/  CALL.REL.NOINC `($__internal_7_$__cuda_sm3x_div_rn_noftz_f32_slowpath) ;  /* 0x00000020006c7944 */ /* 0x002fea0003c00000 */
[----:B------:R-:W-:-:S07]  /*36f0*/  MOV R6, R0 ;  /* 0x0000000000067202 */ /* 0x000fce0000000f00 */
.L_x_496:
[----:B------:R-:W-:Y:S05]  /*3700*/  BSYNC.RECONVERGENT B2 ;  /* 0x0000000000027941 */ /* 0x000fea0003800200 */
.L_x_495:
[C---:B-1----:R-:W-:Y:S01]  /*3710*/  FADD R10, R7.reuse, -UR14 ;  /* 0x8000000e070a7e21 */ /* 0x042fe20008000000 */
        /* <DEDUP_REMOVED lines=15> */
.L_x_498:
[----:B------:R-:W-:Y:S05]  /*3810*/  BSYNC.RECONVERGENT B2 ;  /* 0x0000000000027941 */ /* 0x000fea0003800200 */
.L_x_497:
        /* <DEDUP_REMOVED lines=15> */
.L_x_500:
[----:B------:R-:W-:Y:S05]  /*3910*/  BSYNC.RECONVERGENT B2 ;  /* 0x0000000000027941 */ /* 0x000fea0003800200 */
.L_x_499:
        /* <DEDUP_REMOVED lines=12> */
[C---:B0-----:R-:W-:Y:S02]  /*39e0*/  LEA R7, R8.reuse, R7, 0x18 ;  /* 0x0000000708077211 */ /* 0x041fe400078ec0ff */
[C---:B------:R-:W-:Y:S02]  /*39f0*/  LEA R9, R8.reuse, R9, 0x18 ;  /* 0x0000000908097211 */ /* 0x040fe400078ec0ff */
[----:B------:R-:W-:Y:S01]  /*3a00*/  LEA R11, R8, R11, 0x18 ;  /* 0x0000000b080b7211 */ /* 0x000fe200078ec0ff */
[----:B------:R-:W-:Y:S01]  /*3a10*/  IMAD R4, R30, 0x4, R7 ;  /* 0x000000041e047824 */ /* 0x000fe200078e0207 */
[----:B------:R-:W-:Y:S02]  /*3a20*/  @!P1 LEA R3, R8, R3, 0x18 ;  /* 0x0000000308039211 */ /* 0x000fe400078ec0ff */
[C---:B------:R-:W-:Y:S01]  /*3a30*/  LEA R8, R30.reuse, R9, 0x2 ;  /* 0x000000091e087211 */ /* 0x040fe200078e10ff */
[----:B------:R-:W-:Y:S02]  /*3a40*/  IMAD R11, R30, 0x4, R11 ;  /* 0x000000041e0b7824 */ /* 0x000fe400078e020b */
[----:B------:R0:W-:Y:S04]  /*3a50*/  @!P1 STS [R3+0xc00], R6 ;  /* 0x000c000603009388 */ /* 0x0001e80000000800 */
        /* <DEDUP_REMOVED lines=10> */
[----:B------:R-:W2:Y:S04]  /*3b00*/  LDCU UR19, c[0x0][0x3b8] ;  /* 0x00007700ff1377ac */ /* 0x000ea80008000800 */
[----:B------:R-:W-:Y:S01]  /*3b10*/  F2F.F64.F32 R8, UR7 ;  /* 0x0000000700087d10 */ /* 0x000fe20008201800 */
[----:B------:R-:W3:Y:S01]  /*3b20*/  LDCU UR20, c[0x0][0x3d4] ;  /* 0x00007a80ff1477ac */ /* 0x000ee20008000800 */
[----:B0-----:R-:W-:-:S06]  /*3b30*/  DMUL R6, R6, 0.5 ;  /* 0x3fe0000006067828 */ /* 0x001fcc0000000000 */
[----:B------:R-:W0:Y:S01]  /*3b40*/  I2F.F64 R4, UR4 ;  /* 0x0000000400047d12 */ /* 0x000e220008201c00 */
[----:B-1----:R-:W-:-:S07]  /*3b50*/  UIADD3 UR4, UPT, UPT, -UR18, URZ, URZ ;  /* 0x000000ff12047290 */ /* 0x002fce000fffe1ff */
[----:B------:R-:W1:Y:S01]  /*3b60*/  I2F.F64 R18, UR18 ;  /* 0x0000001200127d12 */ /* 0x000e620008201c00 */
[----:B0-----:R-:W-:-:S07]  /*3b70*/  DMUL R4, R4, 0.5 ;  /* 0x3fe0000004047828 */ /* 0x001fce0000000000 */
[----:B------:R-:W0:Y:S01]  /*3b80*/  I2F.F64 R12, UR4 ;  /* 0x00000004000c7d12 */ /* 0x000e220008201c00 */
[----:B------:R-:W4:Y:S01]  /*3b90*/  LDCU UR4, c[0x0][0x3cc] ;  /* 0x00007980ff0477ac */ /* 0x000f220008000800 */
[----:B-1----:R-:W-:-:S06]  /*3ba0*/  DMUL R18, R18, 0.5 ;  /* 0x3fe0000012127828 */ /* 0x002fcc0000000000 */
        /* <DEDUP_REMOVED lines=9> */
[----:B------:R-:W-:Y:S01]  /*3c40*/  DFMA R12, R12, R14, R16 ;  /* 0x0000000e0c0c722b */ /* 0x000fe20000000010 */
[----:B------:R-:W-:Y:S01]  /*3c50*/  IMAD.MOV.U32 R19, RZ, RZ, RZ ;  /* 0x000000ffff137224 */ /* 0x000fe200078e00ff */
[----:B------:R-:W-:Y:S02]  /*3c60*/  MOV R15, RZ ;  /* 0x000000ff000f7202 */ /* 0x000fe40000000f00 */
[----:B------:R-:W-:-:S03]  /*3c70*/  I2FP.F32.S32 R16, UR18 ;  /* 0x0000001200107c45 */ /* 0x000fc60008201400 */
[----:B------:R-:W1:Y:S01]  /*3c80*/  F2F.F32.F64 R4, R4 ;  /* 0x0000000400047310 */ /* 0x000e620000301000 */
[----:B0-----:R-:W-:-:S07]  /*3c90*/  FMUL R17, R6, UR14 ;  /* 0x0000000e06117c20 */ /* 0x001fce0008400000 */
[----:B------:R0:W2:Y:S01]  /*3ca0*/  F2F.F32.F64 R27, R8 ;  /* 0x00000008001b7310 */ /* 0x0000a20000301000 */
[----:B-1----:R-:W-:-:S07]  /*3cb0*/  FMUL R18, R4, UR14 ;  /* 0x0000000e04127c20 */ /* 0x002fce0008400000 */
[----:B------:R0:W1:Y:S08]  /*3cc0*/  F2F.F32.F64 R26, R12 ;  /* 0x0000000c001a7310 */ /* 0x0000700000301000 */
[----:B--2-4-:R-:W3:Y:S02]  /*3cd0*/  F2F.F64.F32 R20, UR4 ;  /* 0x0000000400147d10 */ /* 0x014ee40008201800 */
.L_x_542:
[----:B--2---:R-:W2:Y:S01]  /*3ce0*/  LDCU UR4, c[0x0][0x398] ;  /* 0x00007300ff0477ac */ /* 0x004ea20008000800 */
[----:B------:R-:W-:Y:S01]  /*3cf0*/  IADD3 R15, PT, PT, R30, R15, RZ ;  /* 0x0000000f1e0f7210 */ /* 0x000fe20007ffe0ff */
[----:B------:R-:W-:Y:S03]  /*3d00*/  BSSY B2, `(.L_x_501) ;  /* 0x0000157000027945 */ /* 0x000fe60003800000 */
[----:B--2---:R-:W-:-:S13]  /*3d10*/  ISETP.GE.AND P0, PT, R15, UR4, PT ;  /* 0x000000040f007c0c */ /* 0x004fda000bf06270 */
[----:B-1--4-:R-:W-:Y:S05]  /*3d20*/  @P0 BRA `(.L_x_502) ;  /* 0x0000001400500947 */ /* 0x012fea0003800000 */
[----:B------:R-:W0:Y:S01]  /*3d30*/  LDCU UR4, c[0x0][0x3b0] ;  /* 0x00007600ff0477ac */ /* 0x000e220008000800 */
[----:B------:R-:W2:Y:S01]  /*3d40*/  I2F.F64 R2, R15 ;  /* 0x0000000f00027312 */ /* 0x000ea20000201c00 */
[----:B------:R-:W-:Y:S01]  /*3d50*/  BSSY.RECONVERGENT B3, `(.L_x_503) ;  /* 0x0000015000037945 */ /* 0x000fe20003800200 */
[----:B--2---:R-:W-:-:S06]  /*3d60*/  DFMA R2, R22, -0.5, R2 ;  /* 0xbfe000001602782b */ /* 0x004fcc0000000002 */
[----:B0-----:R-:W3:Y:S02]  /*3d70*/  F2F.F64.F32 R8, UR4 ;  /* 0x0000000400087d10 */ /* 0x001ee40008201800 */
[----:B------:R-:W-:-:S08]  /*3d80*/  DADD R2, R2, 0.5 ;  /* 0x3fe0000002027429 */ /* 0x000fd00000000000 */
[----:B---3--:R-:W-:-:S06]  /*3d90*/  DFMA R8, R8, R2, R20 ;  /* 0x000000020808722b */ /* 0x008fcc0000000014 */
[----:B------:R-:W0:Y:S02]  /*3da0*/  F2F.F32.F64 R4, R8 ;  /* 0x0000000800047310 */ /* 0x000e240000301000 */
[C---:B0-----:R-:W-:Y:S01]  /*3db0*/  FADD R6, R4.reuse, -UR14 ;  /* 0x8000000e04067e21 */ /* 0x041fe20008000000 */
[----:B------:R-:W-:-:S05]  /*3dc0*/  FMUL R2, R4, UR15 ;  /* 0x0000000f04027c20 */ /* 0x000fca0008400000 */
[----:B------:R-:W0:Y:S01]  /*3dd0*/  MUFU.RCP R5, R6 ;  /* 0x0000000600057308 */ /* 0x000e220000001000 */
[----:B------:R-:W-:-:S07]  /*3de0*/  FADD R3, -R18, R2 ;  /* 0x0000000212037221 */ /* 0x000fce0000000100 */
        /* <DEDUP_REMOVED lines=9> */
[----:B-1----:R-:W-:Y:S05]  /*3e80*/  CALL.REL.NOINC `($__internal_7_$__cuda_sm3x_div_rn_noftz_f32_slowpath) ;  /* 0x0000001800847944 */ /* 0x002fea0003c00000 */
[----:B------:R-:W-:-:S07]  /*3e90*/  MOV R5, R0 ;  /* 0x0000000000057202 */ /* 0x000fce0000000f00 */
.L_x_504:
[----:B------:R-:W-:Y:S05]  /*3ea0*/  BSYNC.RECONVERGENT B3 ;  /* 0x0000000000037941 */ /* 0x000fea0003800200 */
.L_x_503:
[----:B------:R-:W0:Y:S01]  /*3eb0*/  MUFU.RCP R3, R6 ;  /* 0x0000000600037308 */ /* 0x000e220000001000 */
[----:B------:R-:W-:Y:S01]  /*3ec0*/  FADD R7, -R17, R2 ;  /* 0x0000000211077221 */ /* 0x000fe20000000100 */
[----:B------:R-:W-:Y:S06]  /*3ed0*/  BSSY.RECONVERGENT B3, `(.L_x_505) ;  /* 0x000000d000037945 */ /* 0x000fec0003800200 */
        /* <DEDUP_REMOVED lines=10> */
[----:B-1----:R-:W-:Y:S05]  /*3f80*/  CALL.REL.NOINC `($__internal_7_$__cuda_sm3x_div_rn_noftz_f32_slowpath) ;  /* 0x0000001800447944 */ /* 0x002fea0003c00000 */
[----:B------:R-:W-:-:S07]  /*3f90*/  IMAD.MOV.U32 R2, RZ, RZ, R0 ;  /* 0x000000ffff027224 */ /* 0x000fce00078e0000 */
.L_x_506:
[----:B------:R-:W-:Y:S05]  /*3fa0*/  BSYNC.RECONVERGENT B3 ;  /* 0x0000000000037941 */ /* 0x000fea0003800200 */
.L_x_505:
[----:B------:R-:W-:Y:S01]  /*3fb0*/  FADD R6, -R4, UR14 ;  /* 0x0000000e04067e21 */ /* 0x000fe20008000100 */
[----:B------:R-:W-:Y:S01]  /*3fc0*/  MOV R7, UR14 ;  /* 0x0000000e00077c02 */ /* 0x000fe20008000f00 */
[----:B------:R-:W-:Y:S02]  /*3fd0*/  BSSY.RECONVERGENT B3, `(.L_x_507) ;  /* 0x000000d000037945 */ /* 0x000fe40003800200 */
[----:B------:R-:W0:Y:S08]  /*3fe0*/  MUFU.RCP R0, R6 ;  /* 0x0000000600007308 */ /* 0x000e300000001000 */
[----:B------:R-:W2:Y:S01]  /*3ff0*/  FCHK P0, R7, R6 ;  /* 0x0000000607007302 */ /* 0x000ea20000000000 */
[----:B0-----:R-:W-:-:S04]  /*4000*/  FFMA R3, -R6, R0, 1 ;  /* 0x3f80000006037423 */ /* 0x001fc80000000100 */
        /* <DEDUP_REMOVED lines=8> */
[----:B-1----:R-:W-:Y:S05]  /*4090*/  CALL.REL.NOINC `($__internal_7_$__cuda_sm3x_div_rn_noftz_f32_slowpath) ;  /* 0x0000001800007944 */ /* 0x002fea0003c00000 */
.L_x_508:
[----:B------:R-:W-:Y:S05]  /*40a0*/  BSYNC.RECONVERGENT B3 ;  /* 0x0000000000037941 */ /* 0x000fea0003800200 */
.L_x_507:
[----:B------:R-:W0:Y:S01]  /*40b0*/  MUFU.RCP R4, R25 ;  /* 0x0000001900047308 */ /* 0x000e220000001000 */
[----:B------:R-:W-:Y:S01]  /*40c0*/  FADD R3, R2, -R5 ;  /* 0x8000000502037221 */ /* 0x000fe20000000000 */
[----:B------:R-:W-:Y:S01]  /*40d0*/  BSSY.RECONVERGENT B3, `(.L_x_509) ;  /* 0x000000e000037945 */ /* 0x000fe20003800200 */
[C---:B-1----:R-:W-:Y:S01]  /*40e0*/  FMUL R13, R0.reuse, R26 ;  /* 0x0000001a000d7220 */ /* 0x042fe20000400000 */
[----:B------:R-:W-:-:S04]  /*40f0*/  FMUL R12, R0, R27 ;  /* 0x0000001b000c7220 */ /* 0x000fc80000400000 */
        /* <DEDUP_REMOVED lines=11> */
.L_x_510:
[----:B------:R-:W-:Y:S05]  /*41b0*/  BSYNC.RECONVERGENT B3 ;  /* 0x0000000000037941 */ /* 0x000fea0003800200 */
.L_x_509:
        /* <DEDUP_REMOVED lines=14> */
[----:B------:R-:W-:-:S07]  /*42a0*/  IMAD.MOV.U32 R11, RZ, RZ, R0 ;  /* 0x000000ffff0b7224 */ /* 0x000fce00078e0000 */
.L_x_512:
[----:B------:R-:W-:Y:S05]  /*42b0*/  BSYNC.RECONVERGENT B3 ;  /* 0x0000000000037941 */ /* 0x000fea0003800200 */
.L_x_511:
        /* <DEDUP_REMOVED lines=23> */
[----:B------:R-:W-:Y:S05]  /*4430*/  CALL.REL.NOINC `($__internal_7_$__cuda_sm3x_div_rn_noftz_f32_slowpath) ;  /* 0x0000001400187944 */ /* 0x000fea0003c00000 */
.L_x_516:
[----:B------:R-:W-:Y:S05]  /*4440*/  BSYNC.RECONVERGENT B4 ;  /* 0x0000000000047941 */ /* 0x000fea0003800200 */
.L_x_515:
        /* <DEDUP_REMOVED lines=13> */
[----:B------:R-:W-:Y:S05]  /*4520*/  CALL.REL.NOINC `($__internal_7_$__cuda_sm3x_div_rn_noftz_f32_slowpath) ;  /* 0x0000001000dc7944 */ /* 0x000fea0003c00000 */
.L_x_518:
[----:B------:R-:W-:Y:S05]  /*4530*/  BSYNC.RECONVERGENT B4 ;  /* 0x0000000000047941 */ /* 0x000fea0003800200 */
.L_x_517:
        /* <DEDUP_REMOVED lines=12> */
[----:B------:R-:W-:Y:S05]  /*4600*/  CALL.REL.NOINC `($__internal_7_$__cuda_sm3x_div_rn_noftz_f32_slowpath) ;  /* 0x0000001000a47944 */ /* 0x000fea0003c00000 */
.L_x_520:
[----:B------:R-:W-:Y:S05]  /*4610*/  BSYNC.RECONVERGENT B4 ;  /* 0x0000000000047941 */ /* 0x000fea0003800200 */
.L_x_519:
[----:B------:R2:W3:Y:S01]  /*4620*/  F2I.FLOOR.NTZ R10, R0 ;  /* 0x00000000000a7305 */ /* 0x0004e20000207100 */
[----:B------:R-:W-:Y:S01]  /*4630*/  IMAD.MOV.U32 R9, RZ, RZ, RZ ;  /* 0x000000ffff097224 */ /* 0x000fe200078e00ff */
[----:B------:R-:W-:Y:S06]  /*4640*/  BRA `(.L_x_521) ;  /* 0x0000000000407947 */ /* 0x000fec0003800000 */
.L_x_514:
        /* <DEDUP_REMOVED lines=12> */
[----:B------:R-:W-:Y:S05]  /*4710*/  CALL.REL.NOINC `($__internal_7_$__cuda_sm3x_div_rn_noftz_f32_slowpath) ;  /* 0x0000001000607944 */ /* 0x000fea0003c00000 */
.L_x_523:
[----:B------:R-:W-:Y:S05]  /*4720*/  BSYNC.RECONVERGENT B4 ;  /* 0x0000000000047941 */ /* 0x000fea0003800200 */
.L_x_522:
[----:B------:R0:W1:Y:S01]  /*4730*/  F2I.FLOOR.NTZ R9, R0 ;  /* 0x0000000000097305 */ /* 0x0000620000207100 */
[----:B------:R-:W-:-:S07]  /*4740*/  IMAD.MOV.U32 R10, RZ, RZ, RZ ;  /* 0x000000ffff0a7224 */ /* 0x000fce00078e00ff */
.L_x_521:
[----:B------:R-:W-:Y:S05]  /*4750*/  BSYNC.RECONVERGENT B3 ;  /* 0x0000000000037941 */ /* 0x000fea0003800200 */
.L_x_513:
[----:B---3--:R-:W-:Y:S01]  /*4760*/  ISETP.GE.AND P0, PT, R10, UR6, PT ;  /* 0x000000060a007c0c */ /* 0x008fe2000bf06270 */
[----:B------:R-:W3:-:S12]  /*4770*/  LDCU UR4, c[0x0][0x39c] ;  /* 0x00007380ff0477ac */ /* 0x000ed80008000800 */
[----:B------:R-:W4:Y:S01]  /*4780*/  @!P0 S2R R3, SR_CgaCtaId ;  /* 0x0000000000038919 */ /* 0x000f220000008800 */
[----:B0-2---:R-:W-:-:S04]  /*4790*/  @!P0 MOV R0, 0x400 ;  /* 0x0000040000008802 */ /* 0x005fc80000000f00 */
[----:B------:R-:W-:-:S04]  /*47a0*/  @!P0 IADD3 R0, PT, PT, R0, 0xc00, RZ ;  /* 0x00000c0000008810 */ /* 0x000fc80007ffe0ff */
[----:B----4-:R-:W-:Y:S02]  /*47b0*/  @!P0 LEA R3, R3, R0, 0x18 ;  /* 0x0000000003038211 */ /* 0x010fe400078ec0ff */
[----:B-1----:R-:W-:-:S03]  /*47c0*/  IADD3 R0, PT, PT, R9, 0x1, RZ ;  /* 0x0000000109007810 */ /* 0x002fc60007ffe0ff */
[----:B------:R-:W-:Y:S01]  /*47d0*/  @!P0 IMAD R2, R10, 0x4, R3 ;  /* 0x000000040a028824 */ /* 0x000fe200078e0203 */
[----:B------:R-:W-:-:S04]  /*47e0*/  I2FP.F32.S32 R0, R0 ;  /* 0x0000000000007245 */ /* 0x000fc80000201400 */
[----:B------:R2:W4:Y:S01]  /*47f0*/  @!P0 LDS R29, [R2+0x4] ;  /* 0x00000400021d8984 */ /* 0x0005220000000800 */
[----:B---3--:R-:W-:Y:S01]  /*4800*/  ISETP.GE.OR P0, PT, R9, UR4, P0 ;  /* 0x0000000409007c0c */ /* 0x008fe20008706670 */
[----:B------:R-:W-:-:S12]  /*4810*/  FFMA R8, R0, R14, R5 ;  /* 0x0000000e00087223 */ /* 0x000fd80000000005 */
[----:B--2---:R-:W-:Y:S05]  /*4820*/  @P0 BRA `(.L_x_502) ;  /* 0x0000000800900947 */ /* 0x004fea0003800000 */
[----:B------:R-:W-:-:S07]  /*4830*/  SHF.R.S32.HI R7, RZ, 0x1f, R15 ;  /* 0x0000001fff077819 */ /* 0x000fce000001140f */
.L_x_541:
[----:B0-----:R-:W0:Y:S01]  /*4840*/  S2UR UR8, SR_CgaCtaId ;  /* 0x00000000000879c3 */ /* 0x001e220000008800 */
[----:B------:R-:W-:Y:S01]  /*4850*/  UMOV UR4, 0x400 ;  /* 0x0000040000047882 */ /* 0x000fe20000000000 */
[----:B------:R-:W-:Y:S01]  /*4860*/  BSSY.RECONVERGENT B3, `(.L_x_524) ;  /* 0x000001f000037945 */ /* 0x000fe20003800200 */
[----:B------:R-:W-:Y:S01]  /*4870*/  UIADD3 UR7, UPT, UPT, UR4, 0x400, URZ ;  /* 0x0000040004077890 */ /* 0x000fe2000fffe0ff */
[----:B------:R-:W-:Y:S01]  /*4880*/  IMAD.MOV.U32 R34, RZ, RZ, R8 ;  /* 0x000000ffff227224 */ /* 0x000fe200078e0008 */
[----:B------:R-:W-:Y:S01]  /*4890*/  UIADD3 UR4, UPT, UPT, UR4, 0x800, URZ ;  /* 0x0000080004047890 */ /* 0x000fe2000fffe0ff */
[----:B------:R-:W-:Y:S01]  /*48a0*/  MOV R35, R10 ;  /* 0x0000000a00237202 */ /* 0x000fe20000000f00 */
[----:B------:R-:W-:Y:S01]  /*48b0*/  IMAD.MOV.U32 R4, RZ, RZ, RZ ;  /* 0x000000ffff047224 */ /* 0x000fe200078e00ff */
[----:B0-----:R-:W-:Y:S02]  /*48c0*/  ULEA UR7, UR8, UR7, 0x18 ;  /* 0x0000000708077291 */ /* 0x001fe4000f8ec0ff */
        /* <DEDUP_REMOVED lines=8> */
[----:B--2---:R-:W-:Y:S05]  /*4950*/  @!P0 BRA `(.L_x_525) ;  /* 0x00000000003c8947 */ /* 0x004fea0003800000 */
        /* <DEDUP_REMOVED lines=12> */
[----:B----4-:R-:W-:Y:S05]  /*4a20*/  CALL.REL.NOINC `($__internal_7_$__cuda_sm3x_div_rn_noftz_f32_slowpath) ;  /* 0x0000000c009c7944 */ /* 0x010fea0003c00000 */
.L_x_527:
[----:B------:R-:W-:Y:S05]  /*4a30*/  BSYNC.RECONVERGENT B4 ;  /* 0x0000000000047941 */ /* 0x000fea0003800200 */
.L_x_526:
[----:B------:R0:W1:Y:S02]  /*4a40*/  F2I.FLOOR.NTZ R4, R0 ;  /* 0x0000000000047305 */ /* 0x0000640000207100 */
.L_x_525:
[----:B------:R-:W-:Y:S05]  /*4a50*/  BSYNC.RECONVERGENT B3 ;  /* 0x0000000000037941 */ /* 0x000fea0003800200 */
.L_x_524:
[----:B----4-:R-:W-:Y:S01]  /*4a60*/  FSETP.GEU.AND P0, PT, R8, R29, PT ;  /* 0x0000001d0800720b */ /* 0x010fe20003f0e000 */
[----:B01----:R-:W-:Y:S01]  /*4a70*/  VIADD R0, R4, 0x1 ;  /* 0x0000000104007836 */ /* 0x003fe20000000000 */
[----:B------:R-:W-:Y:S04]  /*4a80*/  BSSY B3, `(.L_x_528) ;  /* 0x000007a000037945 */ /* 0x000fe80003800000 */
        /* <DEDUP_REMOVED lines=10> */
[----:B------:R-:W1:Y:S01]  /*4b30*/  LDCU UR8, c[0x0][0x39c] ;  /* 0x00007380ff0877ac */ /* 0x000e620008000800 */
[----:B------:R-:W-:Y:S01]  /*4b40*/  LOP3.LUT R35, RZ, R9, RZ, 0x33, !PT ;  /* 0x00000009ff237212 */ /* 0x000fe200078e33ff */
[----:B------:R-:W2:Y:S01]  /*4b50*/  MUFU.RCP R0, R38 ;  /* 0x0000002600007308 */ /* 0x000ea20000001000 */
[----:B------:R-:W-:Y:S01]  /*4b60*/  BSSY.RECONVERGENT B5, `(.L_x_532) ;  /* 0x0000010000057945 */ /* 0x000fe20003800200 */
[----:B------:R-:W-:Y:S01]  /*4b70*/  UMOV UR4, 0x400 ;  /* 0x0000040000047882 */ /* 0x000fe20000000000 */
[----:B-1----:R-:W-:Y:S01]  /*4b80*/  IADD3 R35, PT, PT, R35, UR8, RZ ;  /* 0x0000000823237c10 */ /* 0x002fe2000fffe0ff */
[----:B--2---:R-:W-:-:S04]  /*4b90*/  FFMA R3, -R38, R0, 1 ;  /* 0x3f80000026037423 */ /* 0x004fc80000000100 */
[----:B------:R-:W-:Y:S01]  /*4ba0*/  FFMA R0, R0, R3, R0 ;  /* 0x0000000300007223 */ /* 0x000fe20000000000 */
[----:B------:R-:W-:Y:S01]  /*4bb0*/  FADD R3, R8, -R36 ;  /* 0x8000002408037221 */ /* 0x000fe20000000000 */
[----:B0-----:R-:W-:-:S03]  /*4bc0*/  ULEA UR4, UR7, UR4, 0x18 ;  /* 0x0000000407047291 */ /* 0x001fc6000f8ec0ff */
[----:B------:R-:W0:Y:S01]  /*4bd0*/  FCHK P0, R3, R38 ;  /* 0x0000002603007302 */ /* 0x000e220000000000 */
[----:B------:R-:W-:Y:S02]  /*4be0*/  FFMA R31, R3, R0, RZ ;  /* 0x00000000031f7223 */ /* 0x000fe400000000ff */
[----:B------:R-:W-:Y:S02]  /*4bf0*/  LEA R36, R10, UR4, 0x2 ;  /* 0x000000040a247c11 */ /* 0x000fe4000f8e10ff */
[----:B------:R-:W-:-:S04]  /*4c00*/  FFMA R32, -R38, R31, R3 ;  /* 0x0000001f26207223 */ /* 0x000fc80000000103 */
[----:B------:R-:W-:Y:S01]  /*4c10*/  FFMA R0, R0, R32, R31 ;  /* 0x0000002000007223 */ /* 0x000fe2000000001f */
[----:B0-----:R-:W-:Y:S06]  /*4c20*/  @!P0 BRA `(.L_x_533) ;  /* 0x00000000000c8947 */ /* 0x001fec0003800000 */
[----:B------:R-:W-:Y:S01]  /*4c30*/  IMAD.MOV.U32 R0, RZ, RZ, R38 ;  /* 0x000000ffff007224 */ /* 0x000fe200078e0026 */
[----:B------:R-:W-:-:S07]  /*4c40*/  MOV R32, 0x4c60 ;  /* 0x00004c6000207802 */ /* 0x000fce0000000f00 */
[----:B------:R-:W-:Y:S05]  /*4c50*/  CALL.REL.NOINC `($__internal_7_$__cuda_sm3x_div_rn_noftz_f32_slowpath) ;  /* 0x0000000c00107944 */ /* 0x000fea0003c00000 */
.L_x_533:
[----:B------:R-:W-:Y:S05]  /*4c60*/  BSYNC.RECONVERGENT B5 ;  /* 0x0000000000057941 */ /* 0x000fea0003800200 */
.L_x_532:
[----:B------:R0:W1:Y:S02]  /*4c70*/  LDS R38, [R36] ;  /* 0x0000000024267984 */ /* 0x0000640000000800 */
.L_x_534:
[----:B------:R-:W-:Y:S05]  /*4c80*/  YIELD ;  /* 0x0000000000007946 */ /* 0x000fea0003800000 */
[----:B--2---:R-:W2:Y:S01]  /*4c90*/  LDCU UR4, c[0x0][0x3a0] ;  /* 0x00007400ff0477ac */ /* 0x004ea20008000800 */
[----:B------:R-:W-:Y:S01]  /*4ca0*/  FSETP.GT.AND P0, PT, R2, R5, PT ;  /* 0x000000050200720b */ /* 0x000fe20003f04000 */
[----:B------:R-:W3:Y:S03]  /*4cb0*/  LDCU.64 UR16, c[0x0][0x398] ;  /* 0x00007300ff1077ac */ /* 0x000ee60008000a00 */
[----:B0-----:R-:W-:Y:S01]  /*4cc0*/  FSEL R36, R5, R2, P0 ;  /* 0x0000000205247208 */ /* 0x001fe20000000000 */
[----:B------:R-:W0:Y:S01]  /*4cd0*/  LDCU.64 UR18, c[0x0][0x380] ;  /* 0x00007000ff1277ac */ /* 0x000e220008000a00 */
[----:B--2---:R-:W-:-:S05]  /*4ce0*/  MOV R3, UR4 ;  /* 0x0000000400037c02 */ /* 0x004fca0008000f00 */
[----:B------:R-:W-:Y:S02]  /*4cf0*/  IMAD R32, R3, UR5, R4 ;  /* 0x0000000503207c24 */ /* 0x000fe4000f8e0204 */
[----:B------:R-:W-:Y:S02]  /*4d00*/  FADD R3, R36, -R6 ;  /* 0x8000000624037221 */ /* 0x000fe40000000000 */
[----:B---3--:R-:W-:Y:S01]  /*4d10*/  IMAD R32, R32, UR17, R35 ;  /* 0x0000001120207c24 */ /* 0x008fe2000f8e0223 */
[----:B------:R-:W-:Y:S01]  /*4d20*/  FSETP.LT.AND P1, PT, R36, R5, PT ;  /* 0x000000052400720b */ /* 0x000fe20003f21000 */
[----:B------:R-:W-:Y:S02]  /*4d30*/  VIADD R4, R4, 0x1 ;  /* 0x0000000104047836 */ /* 0x000fe40000000000 */
[----:B------:R-:W-:Y:S01]  /*4d40*/  FMUL R3, R0, R3 ;  /* 0x0000000300037220 */ /* 0x000fe20000400000 */
[----:B------:R-:W-:-:S03]  /*4d50*/  IMAD R32, R32, UR16, RZ ;  /* 0x0000001020207c24 */ /* 0x000fc6000f8e02ff */
[----:B-1----:R-:W-:Y:S02]  /*4d60*/  FMUL R3, R3, R38 ;  /* 0x0000002603037220 */ /* 0x002fe40000400000 */
[----:B------:R-:W-:-:S04]  /*4d70*/  IADD3 R2, P0, PT, R15, R32, RZ ;  /* 0x000000200f027210 */ /* 0x000fc80007f1e0ff */
[----:B------:R-:W-:Y:S02]  /*4d80*/  LEA.HI.X.SX32 R31, R32, R7, 0x1, P0 ;  /* 0x00000007201f7211 */ /* 0x000fe400000f0eff */
[----:B0-----:R-:W-:-:S04]  /*4d90*/  LEA R32, P0, R2, UR18, 0x2 ;  /* 0x0000001202207c11 */ /* 0x001fc8000f8010ff */
[----:B------:R-:W-:Y:S02]  /*4da0*/  LEA.HI.X R33, R2, UR19, R31, 0x2, P0 ;  /* 0x0000001302217c11 */ /* 0x000fe400080f141f */
[----:B------:R-:W-:-:S03]  /*4db0*/  ISETP.GE.AND P0, PT, R4, UR4, PT ;  /* 0x0000000404007c0c */ /* 0x000fc6000bf06270 */
[----:B------:R2:W-:Y:S01]  /*4dc0*/  REDG.E.ADD.F32.FTZ.RN.STRONG.GPU desc[UR10][R32.64], R3 ;  /* 0x00000003200079a6 */ /* 0x0005e2000c12f30a */
[----:B------:R-:W-:Y:S01]  /*4dd0*/  FADD R2, R36, R11 ;  /* 0x0000000b24027221 */ /* 0x000fe20000000000 */
[----:B------:R-:W-:-:S08]  /*4de0*/  MOV R6, R36 ;  /* 0x0000002400067202 */ /* 0x000fd00000000f00 */
[----:B------:R-:W-:Y:S05]  /*4df0*/  @!P0 BRA P1, `(.L_x_534) ;  /* 0xfffffffc00a08947 */ /* 0x000fea000083ffff */
.L_x_531:
[----:B------:R-:W-:Y:S05]  /*4e00*/  BSYNC B4 ;  /* 0x0000000000047941 */ /* 0x000fea0003800000 */
.L_x_530:
[----:B------:R-:W-:Y:S02]  /*4e10*/  VIADD R9, R9, 0x1 ;  /* 0x0000000109097836 */ /* 0x000fe40000000000 */
[----:B------:R-:W-:Y:S01]  /*4e20*/  FADD R8, R8, R14 ;  /* 0x0000000e08087221 */ /* 0x000fe20000000000 */
[----:B------:R-:W-:Y:S01]  /*4e30*/  MOV R36, R34 ;  /* 0x0000002200247202 */ /* 0x000fe20000000f00 */
[----:B------:R-:W-:Y:S06]  /*4e40*/  BRA `(.L_x_535) ;  /* 0x0000000000f47947 */ /* 0x000fec0003800000 */
.L_x_529:
[----:B------:R-:W0:Y:S01]  /*4e50*/  LDCU UR4, c[0x0][0x3a0] ;  /* 0x00007400ff0477ac */ /* 0x000e220008000800 */
[----:B------:R-:W-:Y:S01]  /*4e60*/  BSSY.RECONVERGENT B4, `(.L_x_536) ;  /* 0x0000032000047945 */ /* 0x000fe20003800200 */
        /* <DEDUP_REMOVED lines=9> */
[----:B------:R-:W-:Y:S02]  /*4f00*/  UMOV UR4, 0x400 ;  /* 0x0000040000047882 */ /* 0x000fe40000000000 */
[----:B-1----:R-:W-:Y:S02]  /*4f10*/  VIADD R34, R34, UR8 ;  /* 0x0000000822227c36 */ /* 0x002fe40008000000 */
        /* <DEDUP_REMOVED lines=10> */
[----:B------:R-:W-:Y:S02]  /*4fc0*/  MOV R0, R38 ;  /* 0x0000002600007202 */ /* 0x000fe40000000f00 */
[----:B------:R-:W-:-:S07]  /*4fd0*/  MOV R32, 0x4ff0 ;  /* 0x00004ff000207802 */ /* 0x000fce0000000f00 */
[----:B------:R-:W-:Y:S05]  /*4fe0*/  CALL.REL.NOINC `($__internal_7_$__cuda_sm3x_div_rn_noftz_f32_slowpath) ;  /* 0x00000008002c7944 */ /* 0x000fea0003c00000 */
.L_x_539:
[----:B------:R-:W-:Y:S05]  /*4ff0*/  BSYNC.RECONVERGENT B5 ;  /* 0x0000000000057941 */ /* 0x000fea0003800200 */
.L_x_538:
[----:B------:R0:W1:Y:S02]  /*5000*/  LDS R31, [R36] ;  /* 0x00000000241f7984 */ /* 0x0000640000000800 */
.L_x_540:
[----:B--2---:R-:W2:Y:S01]  /*5010*/  LDCU UR4, c[0x0][0x3a0] ;  /* 0x00007400ff0477ac */ /* 0x004ea20008000800 */
[----:B------:R-:W-:Y:S01]  /*5020*/  FSETP.GT.AND P0, PT, R2, R5, PT ;  /* 0x000000050200720b */ /* 0x000fe20003f04000 */
[----:B------:R-:W3:Y:S03]  /*5030*/  LDCU.64 UR16, c[0x0][0x398] ;  /* 0x00007300ff1077ac */ /* 0x000ee60008000a00 */
[----:B0-----:R-:W-:Y:S01]  /*5040*/  FSEL R36, R5, R2, P0 ;  /* 0x0000000205247208 */ /* 0x001fe20000000000 */
[----:B------:R-:W0:Y:S04]  /*5050*/  LDCU.64 UR18, c[0x0][0x380] ;  /* 0x00007000ff1277ac */ /* 0x000e280008000a00 */
[----:B------:R-:W-:Y:S01]  /*5060*/  FADD R33, R36, -R6 ;  /* 0x8000000624217221 */ /* 0x000fe20000000000 */
[----:B--2---:R-:W-:-:S03]  /*5070*/  IMAD.U32 R3, RZ, RZ, UR4 ;  /* 0x00000004ff037e24 */ /* 0x004fc6000f8e00ff */
[----:B------:R-:W-:Y:S01]  /*5080*/  FMUL R2, R33, R0 ;  /* 0x0000000021027220 */ /* 0x000fe20000400000 */
[----:B------:R-:W-:-:S04]  /*5090*/  IMAD R3, R3, UR5, R4 ;  /* 0x0000000503037c24 */ /* 0x000fc8000f8e0204 */
[----:B---3--:R-:W-:-:S04]  /*50a0*/  IMAD R3, R3, UR17, R34 ;  /* 0x0000001103037c24 */ /* 0x008fc8000f8e0222 */
[----:B------:R-:W-:-:S05]  /*50b0*/  IMAD R32, R3, UR16, RZ ;  /* 0x0000001003207c24 */ /* 0x000fca000f8e02ff */
[----:B------:R-:W-:Y:S02]  /*50c0*/  IADD3 R3, P0, PT, R15, R32, RZ ;  /* 0x000000200f037210 */ /* 0x000fe40007f1e0ff */
[----:B------:R-:W-:Y:S02]  /*50d0*/  IADD3 R4, PT, PT, R4, 0x1, RZ ;  /* 0x0000000104047810 */ /* 0x000fe40007ffe0ff */
[----:B------:R-:W-:Y:S02]  /*50e0*/  LEA.HI.X.SX32 R6, R32, R7, 0x1, P0 ;  /* 0x0000000720067211 */ /* 0x000fe400000f0eff */
[C---:B0-----:R-:W-:Y:S02]  /*50f0*/  LEA R32, P0, R3.reuse, UR18, 0x2 ;  /* 0x0000001203207c11 */ /* 0x041fe4000f8010ff */
[----:B------:R-:W-:Y:S02]  /*5100*/  FSETP.LT.AND P1, PT, R36, R5, PT ;  /* 0x000000052400720b */ /* 0x000fe40003f21000 */
[----:B------:R-:W-:Y:S01]  /*5110*/  LEA.HI.X R33, R3, UR19, R6, 0x2, P0 ;  /* 0x0000001303217c11 */ /* 0x000fe200080f1406 */
[----:B-1----:R-:W-:Y:S01]  /*5120*/  FMUL R3, R2, R31 ;  /* 0x0000001f02037220 */ /* 0x002fe20000400000 */
[----:B------:R-:W-:Y:S01]  /*5130*/  ISETP.GE.AND P0, PT, R4, UR4, PT ;  /* 0x0000000404007c0c */ /* 0x000fe2000bf06270 */
[----:B------:R-:W-:-:S03]  /*5140*/  FADD R2, R36, R11 ;  /* 0x0000000b24027221 */ /* 0x000fc60000000000 */
[----:B------:R2:W-:Y:S01]  /*5150*/  REDG.E.ADD.F32.FTZ.RN.STRONG.GPU desc[UR10][R32.64], R3 ;  /* 0x00000003200079a6 */ /* 0x0005e2000c12f30a */
[----:B------:R-:W-:-:S08]  /*5160*/  IMAD.MOV.U32 R6, RZ, RZ, R36 ;  /* 0x000000ffff067224 */ /* 0x000fd000078e0024 */
[----:B------:R-:W-:Y:S05]  /*5170*/  @!P0 BRA P1, `(.L_x_540) ;  /* 0xfffffffc00a48947 */ /* 0x000fea000083ffff */
.L_x_537:
[----:B------:R-:W-:Y:S05]  /*5180*/  BSYNC.RECONVERGENT B4 ;  /* 0x0000000000047941 */ /* 0x000fea0003800200 */
.L_x_536:
[----:B------:R-:W-:Y:S01]  /*5190*/  IADD3 R10, PT, PT, R10, 0x1, RZ ;  /* 0x000000010a0a7810 */ /* 0x000fe20007ffe0ff */
[----:B------:R-:W-:-:S03]  /*51a0*/  IMAD.MOV.U32 R36, RZ, RZ, R29 ;  /* 0x000000ffff247224 */ /* 0x000fc600078e001d */
[----:B------:R-:W-:-:S13]  /*51b0*/  ISETP.GE.AND P0, PT, R10, UR6, PT ;  /* 0x000000060a007c0c */ /* 0x000fda000bf06270 */
[----:B--2---:R-:W0:Y:S01]  /*51c0*/  @!P0 S2R R3, SR_CgaCtaId ;  /* 0x0000000000038919 */ /* 0x004e220000008800 */
[----:B------:R-:W-:-:S05]  /*51d0*/  @!P0 MOV R0, 0x400 ;  /* 0x0000040000008802 */ /* 0x000fca0000000f00 */
[----:B------:R-:W-:-:S05]  /*51e0*/  @!P0 VIADD R0, R0, 0xc00 ;  /* 0x00000c0000008836 */ /* 0x000fca0000000000 */
[----:B0-----:R-:W-:-:S04]  /*51f0*/  @!P0 LEA R0, R3, R0, 0x18 ;  /* 0x0000000003008211 */ /* 0x001fc800078ec0ff */
[----:B------:R-:W-:-:S05]  /*5200*/  @!P0 LEA R0, R35, R0, 0x2 ;  /* 0x0000000023008211 */ /* 0x000fca00078e10ff */
[----:B------:R0:W1:Y:S02]  /*5210*/  @!P0 LDS R29, [R0+0x8] ;  /* 0x00000800001d8984 */ /* 0x0000640000000800 */
.L_x_535:
[----:B------:R-:W-:Y:S05]  /*5220*/  BSYNC B3 ;  /* 0x0000000000037941 */ /* 0x000fea0003800000 */
.L_x_528:
[----:B------:R-:W3:Y:S01]  /*5230*/  LDCU UR4, c[0x0][0x39c] ;  /* 0x00007380ff0477ac */ /* 0x000ee20008000800 */
[----:B------:R-:W-:Y:S02]  /*5240*/  ISETP.GE.AND P0, PT, R10, UR6, PT ;  /* 0x000000060a007c0c */ /* 0x000fe4000bf06270 */
[----:B---3--:R-:W-:-:S13]  /*5250*/  ISETP.LT.AND P1, PT, R9, UR4, PT ;  /* 0x0000000409007c0c */ /* 0x008fda000bf21270 */
[----:B------:R-:W-:Y:S05]  /*5260*/  @!P0 BRA P1, `(.L_x_541) ;  /* 0xfffffff400748947 */ /* 0x000fea000083ffff */
.L_x_502:
[----:B------:R-:W-:Y:S05]  /*5270*/  BSYNC B2 ;  /* 0x0000000000027941 */ /* 0x000fea0003800000 */
.L_x_501:
[----:B------:R-:W5:Y:S01]  /*5280*/  LDCU UR4, c[0x0][0x398] ;  /* 0x00007300ff0477ac */ /* 0x000f620008000800 */
[----:B0-----:R-:W-:-:S05]  /*5290*/  MOV R0, UR9 ;  /* 0x0000000900007c02 */ /* 0x001fca0008000f00 */
[C---:B------:R-:W-:Y:S02]  /*52a0*/  IMAD R15, R19.reuse, R0, UR9 ;  /* 0x00000009130f7e24 */ /* 0x040fe4000f8e0200 */
[----:B------:R-:W-:-:S03]  /*52b0*/  VIADD R19, R19, 0x1 ;  /* 0x0000000113137836 */ /* 0x000fc60000000000 */
[----:B-----5:R-:W-:-:S13]  /*52c0*/  ISETP.GE.U32.AND P0, PT, R15, UR4, PT ;  /* 0x000000040f007c0c */ /* 0x020fda000bf06070 */
[----:B------:R-:W-:Y:S05]  /*52d0*/  @!P0 BRA `(.L_x_542) ;  /* 0xffffffe800808947 */ /* 0x000fea000383ffff */
[----:B------:R-:W-:Y:S05]  /*52e0*/  EXIT ;  /* 0x000000000000794d */ /* 0x000fea0003800000 */
        .weak           $__internal_6_$__cuda_sm20_div_rn_f64_full
        .type           $__internal_6_$__cuda_sm20_div_rn_f64_full,@function
        .size           $__internal_6_$__cuda_sm20_div_rn_f64_full,($__internal_7_$__cuda_sm3x_div_rn_noftz_f32_slowpath - $__internal_6_$__cuda_sm20_div_rn_f64_full)
$__internal_6_$__cuda_sm20_div_rn_f64_full:
        /* <DEDUP_REMOVED lines=9> */
[----:B------:R-:W-:Y:S01]  /*5380*/  ISETP.GE.U32.AND P1, PT, R22, R7, PT ;  /* 0x000000071600720c */ /* 0x000fe20003f26070 */
[----:B------:R-:W-:-:S04]  /*5390*/  IMAD.MOV.U32 R24, RZ, RZ, R22 ;  /* 0x000000ffff187224 */ /* 0x000fc800078e0016 */
        /* <DEDUP_REMOVED lines=19> */
.L_x_543:
        /* <DEDUP_REMOVED lines=13> */
[----:B------:R-:W-:-:S04]  /*55a0*/  SEL R14, R23, 0x63400000, !P0 ;  /* 0x63400000170e7807 */ /* 0x000fc80004000000 */
[----:B------:R-:W-:Y:S02]  /*55b0*/  IADD3 R7, PT, PT, -R14, R7, RZ ;  /* 0x000000070e077210 */ /* 0x000fe40007ffe1ff */
[----:B------:R-:W-:-:S03]  /*55c0*/  MOV R14, RZ ;  /* 0x000000ff000e7202 */ /* 0x000fc60000000f00 */
[----:B------:R-:W-:-:S06]  /*55d0*/  VIADD R15, R7, 0x7fe00000 ;  /* 0x7fe00000070f7836 */ /* 0x000fcc0000000000 */
        /* <DEDUP_REMOVED lines=19> */
.L_x_544:
[----:B------:R-:W-:-:S14]  /*5710*/  DSETP.NAN.AND P0, PT, R14, R14, PT ;  /* 0x0000000e0e00722a */ /* 0x000fdc0003f08000 */
[----:B------:R-:W-:Y:S05]  /*5720*/  @P0 BRA `(.L_x_546) ;  /* 0x0000000000440947 */ /* 0x000fea0003800000 */
[----:B------:R-:W-:-:S14]  /*5730*/  DSETP.NAN.AND P0, PT, R4, R4, PT ;  /* 0x000000040400722a */ /* 0x000fdc0003f08000 */
[----:B------:R-:W-:Y:S05]  /*5740*/  @P0 BRA `(.L_x_547) ;  /* 0x0000000000300947 */ /* 0x000fea0003800000 */
[----:B------:R-:W-:Y:S01]  /*5750*/  ISETP.NE.AND P0, PT, R24, R7, PT ;  /* 0x000000071800720c */ /* 0x000fe20003f05270 */
[----:B------:R-:W-:Y:S01]  /*5760*/  IMAD.MOV.U32 R19, RZ, RZ, -0x80000 ;  /* 0xfff80000ff137424 */ /* 0x000fe200078e00ff */
        /* <DEDUP_REMOVED lines=10> */
.L_x_547:
[----:B------:R-:W-:Y:S01]  /*5810*/  LOP3.LUT R19, R5, 0x80000, RZ, 0xfc, !PT ;  /* 0x0008000005137812 */ /* 0x000fe200078efcff */
[----:B------:R-:W-:Y:S01]  /*5820*/  IMAD.MOV.U32 R18, RZ, RZ, R4 ;  /* 0x000000ffff127224 */ /* 0x000fe200078e0004 */
[----:B------:R-:W-:Y:S06]  /*5830*/  BRA `(.L_x_545) ;  /* 0x0000000000087947 */ /* 0x000fec0003800000 */
.L_x_546:
[----:B------:R-:W-:Y:S02]  /*5840*/  LOP3.LUT R19, R15, 0x80000, RZ, 0xfc, !PT ;  /* 0x000800000f137812 */ /* 0x000fe400078efcff */
[----:B------:R-:W-:-:S07]  /*5850*/  MOV R18, R14 ;  /* 0x0000000e00127202 */ /* 0x000fce0000000f00 */
.L_x_545:
[----:B------:R-:W-:Y:S01]  /*5860*/  IMAD.MOV.U32 R11, RZ, RZ, 0x0 ;  /* 0x00000000ff0b7424 */ /* 0x000fe200078e00ff */
[----:B------:R-:W-:Y:S01]  /*5870*/  MOV R9, R19 ;  /* 0x0000001300097202 */ /* 0x000fe20000000f00 */
[----:B------:R-:W-:Y:S02]  /*5880*/  IMAD.MOV.U32 R8, RZ, RZ, R18 ;  /* 0x000000ffff087224 */ /* 0x000fe400078e0012 */
[----:B------:R-:W-:Y:S05]  /*5890*/  RET.REL.NODEC R10 `(_Z31BackProjConeFlatDisCUDA3dKernelILb0EEvPfPKfS2_iiiiiiffffffffffff) ;  /* 0xffffffa40ad87950 */ /* 0x000fea0003c3ffff */
        .weak           $__internal_7_$__cuda_sm3x_div_rn_noftz_f32_slowpath
        .type           $__internal_7_$__cuda_sm3x_div_rn_noftz_f32_slowpath,@function
        .size           $__internal_7_$__cuda_sm3x_div_rn_noftz_f32_slowpath,(.L_x_841 - $__internal_7_$__cuda_sm3x_div_rn_noftz_f32_slowpath)
$__internal_7_$__cuda_sm3x_div_rn_noftz_f32_slowpath:
[----:B------:R-:W-:Y:S01]  /*58a0*/  SHF.R.U32.HI R31, RZ, 0x17, R0 ;  /* 0x00000017ff1f7819 */ /* 0x000fe20000011600 */
[----:B------:R-:W-:Y:S01]  /*58b0*/  BSSY.RECONVERGENT B0, `(.L_x_548) ;  /* 0x0000062000007945 */ /* 0x000fe20003800200 */
[----:B------:R-:W-:Y:S02]  /*58c0*/  SHF.R.U32.HI R37, RZ, 0x17, R3 ;  /* 0x00000017ff257819 */ /* 0x000fe40000011603 */
[----:B------:R-:W-:Y:S02]  /*58d0*/  LOP3.LUT R31, R31, 0xff, RZ, 0xc0, !PT ;  /* 0x000000ff1f1f7812 */ /* 0x000fe400078ec0ff */
[----:B------:R-:W-:Y:S02]  /*58e0*/  LOP3.LUT R37, R37, 0xff, RZ, 0xc0, !PT ;  /* 0x000000ff25257812 */ /* 0x000fe400078ec0ff */
[----:B------:R-:W-:-:S03]  /*58f0*/  IADD3 R38, PT, PT, R31, -0x1, RZ ;  /* 0xffffffff1f267810 */ /* 0x000fc60007ffe0ff */
[----:B------:R-:W-:Y:S01]  /*5900*/  VIADD R39, R37, 0xffffffff ;  /* 0xffffffff25277836 */ /* 0x000fe20000000000 */
[----:B------:R-:W-:-:S04]  /*5910*/  ISETP.GT.U32.AND P0, PT, R38, 0xfd, PT ;  /* 0x000000fd2600780c */ /* 0x000fc80003f04070 */
[----:B------:R-:W-:-:S13]  /*5920*/  ISETP.GT.U32.OR P0, PT, R39, 0xfd, P0 ;  /* 0x000000fd2700780c */ /* 0x000fda0000704470 */
[----:B------:R-:W-:Y:S01]  /*5930*/  @!P0 MOV R33, RZ ;  /* 0x000000ff00218202 */ /* 0x000fe20000000f00 */
        /* <DEDUP_REMOVED lines=19> */
[----:B------:R-:W-:Y:S01]  /*5a70*/  @P0 IMAD.MOV.U32 R33, RZ, RZ, RZ ;  /* 0x000000ffff210224 */ /* 0x000fe200078e00ff */
[----:B------:R-:W-:Y:S01]  /*5a80*/  @!P0 MOV R33, 0xffffffc0 ;  /* 0xffffffc000218802 */ /* 0x000fe20000000f00 */
[----:B------:R-:W-:Y:S01]  /*5a90*/  @!P0 FFMA R3, R3, 1.84467440737095516160e+19, RZ ;  /* 0x5f80000003038823 */ /* 0x000fe200000000ff */
[----:B------:R-:W-:-:S03]  /*5aa0*/  @!P1 FFMA R0, R0, 1.84467440737095516160e+19, RZ ;  /* 0x5f80000000009823 */ /* 0x000fc600000000ff */
[----:B------:R-:W-:-:S07]  /*5ab0*/  @!P1 VIADD R33, R33, 0x40 ;  /* 0x0000004021219836 */ /* 0x000fce0000000000 */
.L_x_549:
[----:B------:R-:W-:Y:S01]  /*5ac0*/  LEA R39, R31, 0xc0800000, 0x17 ;  /* 0xc08000001f277811 */ /* 0x000fe200078eb8ff */
[----:B------:R-:W-:Y:S01]  /*5ad0*/  VIADD R40, R37, 0xffffff81 ;  /* 0xffffff8125287836 */ /* 0x000fe20000000000 */
[----:B------:R-:W-:Y:S02]  /*5ae0*/  BSSY.RECONVERGENT B1, `(.L_x_554) ;  /* 0x0000035000017945 */ /* 0x000fe40003800200 */
[----:B------:R-:W-:Y:S01]  /*5af0*/  IADD3 R41, PT, PT, -R39, R0, RZ ;  /* 0x0000000027297210 */ /* 0x000fe20007ffe1ff */
[C---:B------:R-:W-:Y:S01]  /*5b00*/  IMAD R0, R40.reuse, -0x800000, R3 ;  /* 0xff80000028007824 */ /* 0x040fe200078e0203 */
[----:B------:R-:W-:Y:S02]  /*5b10*/  IADD3 R40, PT, PT, R40, 0x7f, -R31 ;  /* 0x0000007f28287810 */ /* 0x000fe40007ffe81f */
[----:B------:R-:W0:Y:S01]  /*5b20*/  MUFU.RCP R38, R41 ;  /* 0x0000002900267308 */ /* 0x000e220000001000 */
[----:B------:R-:W-:Y:S01]  /*5b30*/  FADD.FTZ R39, -R41, -RZ ;  /* 0x800000ff29277221 */ /* 0x000fe20000010100 */
[----:B------:R-:W-:-:S03]  /*5b40*/  IADD3 R33, PT, PT, R40, R33, RZ ;  /* 0x0000002128217210 */ /* 0x000fc60007ffe0ff */
        /* <DEDUP_REMOVED lines=8> */
[----:B------:R-:W-:-:S05]  /*5bd0*/  LOP3.LUT R40, R3, 0xff, RZ, 0xc0, !PT ;  /* 0x000000ff03287812 */ /* 0x000fca00078ec0ff */
[----:B------:R-:W-:-:S05]  /*5be0*/  IMAD.IADD R3, R40, 0x1, R33 ;  /* 0x0000000128037824 */ /* 0x000fca00078e0221 */
        /* <DEDUP_REMOVED lines=28> */
[----:B------:R-:W-:-:S05]  /*5db0*/  LOP3.LUT R40, R3, R40, RZ, 0xc0, !PT ;  /* 0x0000002803287212 */ /* 0x000fca00078ec0ff */
[----:B------:R-:W-:-:S05]  /*5dc0*/  IMAD.IADD R31, R31, 0x1, R40 ;  /* 0x000000011f1f7824 */ /* 0x000fca00078e0228 */
[----:B------:R-:W-:Y:S01]  /*5dd0*/  LOP3.LUT R0, R31, R0, RZ, 0xfc, !PT ;  /* 0x000000001f007212 */ /* 0x000fe200078efcff */
[----:B------:R-:W-:Y:S06]  /*5de0*/  BRA `(.L_x_557) ;  /* 0x0000000000107947 */ /* 0x000fec0003800000 */
.L_x_556:
[----:B------:R-:W-:-:S04]  /*5df0*/  LOP3.LUT R0, R0, 0x80000000, RZ, 0xc0, !PT ;  /* 0x8000000000007812 */ /* 0x000fc800078ec0ff */
[----:B------:R-:W-:Y:S01]  /*5e00*/  LOP3.LUT R0, R0, 0x7f800000, RZ, 0xfc, !PT ;  /* 0x7f80000000007812 */ /* 0x000fe200078efcff */
[----:B------:R-:W-:Y:S06]  /*5e10*/  BRA `(.L_x_557) ;  /* 0x0000000000047947 */ /* 0x000fec0003800000 */
.L_x_555:
[----:B------:R-:W-:-:S07]  /*5e20*/  LEA R0, R33, R0, 0x17 ;  /* 0x0000000021007211 */ /* 0x000fce00078eb8ff */
.L_x_557:
[----:B------:R-:W-:Y:S05]  /*5e30*/  BSYNC.RECONVERGENT B1 ;  /* 0x0000000000017941 */ /* 0x000fea0003800200 */
.L_x_554:
[----:B------:R-:W-:Y:S05]  /*5e40*/  BRA `(.L_x_558) ;  /* 0x0000000000207947 */ /* 0x000fea0003800000 */
.L_x_553:
[----:B------:R-:W-:-:S04]  /*5e50*/  LOP3.LUT R0, R0, 0x80000000, R3, 0x48, !PT ;  /* 0x8000000000007812 */ /* 0x000fc800078e4803 */
[----:B------:R-:W-:Y:S01]  /*5e60*/  LOP3.LUT R0, R0, 0x7f800000, RZ, 0xfc, !PT ;  /* 0x7f80000000007812 */ /* 0x000fe200078efcff */
[----:B------:R-:W-:Y:S06]  /*5e70*/  BRA `(.L_x_558) ;  /* 0x0000000000147947 */ /* 0x000fec0003800000 */
.L_x_552:
[----:B------:R-:W-:Y:S01]  /*5e80*/  LOP3.LUT R0, R0, 0x80000000, R3, 0x48, !PT ;  /* 0x8000000000007812 */ /* 0x000fe200078e4803 */
[----:B------:R-:W-:Y:S06]  /*5e90*/  BRA `(.L_x_558) ;  /* 0x00000000000c7947 */ /* 0x000fec0003800000 */
.L_x_551:
[----:B------:R-:W0:Y:S01]  /*5ea0*/  MUFU.RSQ R0, -QNAN ;  /* 0xffc0000000007908 */ /* 0x000e220000001400 */
[----:B------:R-:W-:Y:S05]  /*5eb0*/  BRA `(.L_x_558) ;  /* 0x0000000000047947 */ /* 0x000fea0003800000 */
.L_x_550:
[----:B------:R-:W-:-:S07]  /*5ec0*/  FADD.FTZ R0, R3, R0 ;  /* 0x0000000003007221 */ /* 0x000fce0000010000 */
.L_x_558:
[----:B------:R-:W-:Y:S05]  /*5ed0*/  BSYNC.RECONVERGENT B0 ;  /* 0x0000000000007941 */ /* 0x000fea0003800200 */
.L_x_548:
[----:B------:R-:W-:-:S04]  /*5ee0*/  IMAD.MOV.U32 R33, RZ, RZ, 0x0 ;  /* 0x00000000ff217424 */ /* 0x000fc800078e00ff */
[----:B0-----:R-:W-:Y:S05]  /*5ef0*/  RET.REL.NODEC R32 `(_Z31BackProjConeFlatDisCUDA3dKernelILb0EEvPfPKfS2_iiiiiiffffffffffff) ;  /* 0xffffffa020407950 */ /* 0x001fea0003c3ffff */
.L_x_559:
        /* <DEDUP_REMOVED lines=16> */
.L_x_841:


//--------------------- .text._Z32ProjTransConeFlatDisCUDA3dKernelPfPKfS1_iiiiiiffffffffffff --------------------------
	.section	.text._Z32ProjTransConeFlatDisCUDA3dKernelPfPKfS1_iiiiiiffffffffffff,"ax",@progbits
	.align	128
        .global         _Z32ProjTransConeFlatDisCUDA3dKernelPfPKfS1_iiiiiiffffffffffff
        .type           _Z32ProjTransConeFlatDisCUDA3dKernelPfPKfS1_iiiiiiffffffffffff,@function
        .size           _Z32ProjTransConeFlatDisCUDA3dKernelPfPKfS1_iiiiiiffffffffffff,(.L_x_844 - _Z32ProjTransConeFlatDisCUDA3dKernelPfPKfS1_iiiiiiffffffffffff)
        .other          _Z32ProjTransConeFlatDisCUDA3dKernelPfPKfS1_iiiiiiffffffffffff,@"STO_CUDA_ENTRY STV_DEFAULT"
_Z32ProjTransConeFlatDisCUDA3dKernelPfPKfS1_iiiiiiffffffffffff:
.text._Z32ProjTransConeFlatDisCUDA3dKernelPfPKfS1_iiiiiiffffffffffff:
        /* <DEDUP_REMOVED lines=34> */
[----:B------:R-:W3:Y:S01]  /*0220*/  S2UR UR5, SR_CTAID.Z ;  /* 0x00000000000579c3 */ /* 0x000ee20000002700 */
[----:B------:R-:W0:Y:S01]  /*0230*/  S2R R5, SR_CTAID.Y ;  /* 0x0000000000057919 */ /* 0x000e220000002600 */
        /* <DEDUP_REMOVED lines=27> */
.L_x_561:
        /* <DEDUP_REMOVED lines=44> */
.L_x_560:
        /* <DEDUP_REMOVED lines=30> */
.L_x_563:
        /* <DEDUP_REMOVED lines=41> */
.L_x_562:
        /* <DEDUP_REMOVED lines=11> */
[C---:B------:R-:W-:Y:S01]  /*0bd0*/  FFMA R12, R3.reuse, R12, R14 ;  /* 0x0000000c030c7223 */ /* 0x040fe2000000000e */
[----:B------:R-:W-:Y:S01]  /*0be0*/  LOP3.LUT P0, RZ, R8, 0x2, RZ, 0xc0, !PT ;  /* 0x0000000208ff7812 */ /* 0x000fe2000780c0ff */
[C---:B------:R-:W-:Y:S02]  /*0bf0*/  FFMA R7, R3.reuse, R0, RZ ;  /* 0x0000000003077223 */ /* 0x040fe400000000ff */
[----:B------:R-:W-:-:S04]  /*0c00*/  FFMA R11, R3, R12, R11 ;  /* 0x0000000c030b7223 */ /* 0x000fc8000000000b */
[----:B------:R-:W-:Y:S02]  /*0c10*/  FFMA R7, R7, R11, R0 ;  /* 0x0000000b07077223 */ /* 0x000fe40000000000 */
[----:B0-----:R-:W0:Y:S03]  /*0c20*/  MUFU.RCP R0, R4 ;  /* 0x0000000400007308 */ /* 0x001e260000001000 */
[----:B------:R-:W-:Y:S01]  /*0c30*/  R2UR UR14, R7 ;  /* 0x00000000070e72ca */ /* 0x000fe200000e0000 */
[----:B-1----:R-:W-:-:S12]  /*0c40*/  IMAD.U32 R7, RZ, RZ, UR4 ;  /* 0x00000004ff077e24 */ /* 0x002fd8000f8e00ff */
[----:B------:R-:W-:Y:S01]  /*0c50*/  @P0 FADD R2, RZ, -UR14 ;  /* 0x8000000eff020e21 */ /* 0x000fe20008000000 */
[----:B0-----:R-:W-:-:S04]  /*0c60*/  FFMA R3, R0, -R4, 1 ;  /* 0x3f80000000037423 */ /* 0x001fc80000000804 */
[----:B------:R-:W-:Y:S01]  /*0c70*/  @P0 R2UR UR14, R2 ;  /* 0x00000000020e02ca */ /* 0x000fe200000e0000 */
[----:B------:R-:W0:Y:S01]  /*0c80*/  FCHK P0, R7, R4 ;  /* 0x0000000407007302 */ /* 0x000e220000000000 */
[----:B------:R-:W-:Y:S01]  /*0c90*/  MOV R2, UR4 ;  /* 0x0000000400027c02 */ /* 0x000fe20008000f00 */
[----:B------:R-:W-:-:S04]  /*0ca0*/  FFMA R0, R0, R3, R0 ;  /* 0x0000000300007223 */ /* 0x000fc80000000000 */
[----:B------:R-:W-:Y:S01]  /*0cb0*/  FMUL R6, R2, -UR13 ;  /* 0x8000000d02067c20 */ /* 0x000fe20008400000 */
[----:B------:R-:W-:-:S04]  /*0cc0*/  FFMA R3, R0, UR4, RZ ;  /* 0x0000000400037c23 */ /* 0x000fc800080000ff */
[----:B------:R-:W-:Y:S01]  /*0cd0*/  R2UR UR15, R6 ;  /* 0x00000000060f72ca */ /* 0x000fe200000e0000 */
[----:B------:R-:W-:-:S05]  /*0ce0*/  FMUL R2, R2, UR14 ;  /* 0x0000000e02027c20 */ /* 0x000fca0008400000 */
[----:B------:R-:W-:Y:S01]  /*0cf0*/  R2UR UR16, R2 ;  /* 0x00000000021072ca */ /* 0x000fe200000e0000 */
[----:B------:R-:W-:-:S04]  /*0d00*/  FFMA R2, R3, -R4, UR4 ;  /* 0x0000000403027e23 */ /* 0x000fc80008000804 */
[----:B------:R-:W-:Y:S01]  /*0d10*/  FFMA R0, R0, R2, R3 ;  /* 0x0000000200007223 */ /* 0x000fe20000000003 */
[----:B0-----:R-:W-:Y:S09]  /*0d20*/  @!P0 BRA `(.L_x_564) ;  /* 0x0000000000188947 */ /* 0x001ff20003800000 */
[----:B------:R-:W0:Y:S01]  /*0d30*/  LDCU UR4, c[0x0][0x3c4] ;  /* 0x00007880ff0477ac */ /* 0x000e220008000800 */
[----:B------:R-:W-:Y:S01]  /*0d40*/  MOV R28, 0xd90 ;  /* 0x00000d90001c7802 */ /* 0x000fe20000000f00 */
[----:B------:R-:W1:Y:S01]  /*0d50*/  LDCU UR8, c[0x0][0x3c8] ;  /* 0x00007900ff0877ac */ /* 0x000e620008000800 */
[----:B0-----:R-:W-:Y:S01]  /*0d60*/  MOV R3, UR4 ;  /* 0x0000000400037c02 */ /* 0x001fe20008000f00 */
[----:B-1----:R-:W-:-:S07]  /*0d70*/  IMAD.U32 R0, RZ, RZ, UR8 ;  /* 0x00000008ff007e24 */ /* 0x002fce000f8e00ff */
[----:B------:R-:W-:Y:S05]  /*0d80*/  CALL.REL.NOINC `($__internal_10_$__cuda_sm3x_div_rn_noftz_f32_slowpath) ;  /* 0x0000005000207944 */ /* 0x000fea0003c00000 */
.L_x_564:
[----:B------:R-:W0:Y:S01]  /*0d90*/  LDCU UR4, c[0x0][0x3c8] ;  /* 0x00007900ff0477ac */ /* 0x000e220008000800 */
[----:B------:R-:W-:Y:S01]  /*0da0*/  HFMA2 R16, -RZ, RZ, 0, 5.9604644775390625e-08 ;  /* 0x00000001ff107431 */ /* 0x000fe200000001ff */
[----:B------:R-:W-:Y:S01]  /*0db0*/  I2F.F64.U32 R2, R5 ;  /* 0x0000000500027312 */ /* 0x000fe20000201800 */
        /* <DEDUP_REMOVED lines=11> */
[----:B------:R-:W-:Y:S07]  /*0e70*/  F2F.F64.F32 R6, UR21 ;  /* 0x0000001500067d10 */ /* 0x000fee0008201800 */
        /* <DEDUP_REMOVED lines=10> */
[----:B---3--:R-:W-:-:S09]  /*0f20*/  FMUL R6, R0, UR4 ;  /* 0x0000000400067c20 */ /* 0x008fd20008400000 */
[----:B------:R-:W-:-:S05]  /*0f30*/  FFMA R4, RZ, R11, R3 ;  /* 0x0000000bff047223 */ /* 0x000fca0000000003 */
[----:B------:R-:W-:Y:S01]  /*0f40*/  FSETP.GT.AND P0, PT, |R4|, 1.469367938527859385e-39, PT ;  /* 0x001000000400780b */ /* 0x000fe20003f04200 */
[----:B------:R-:W-:-:S12]  /*0f50*/  FMUL R4, R0, UR18 ;  /* 0x0000001200047c20 */ /* 0x000fd80008400000 */
[----:B------:R-:W-:Y:S05]  /*0f60*/  @P0 BRA P1, `(.L_x_565) ;  /* 0x0000000000100947 */ /* 0x000fea0000800000 */
[----:B------:R-:W-:-:S07]  /*0f70*/  MOV R8, 0xf90 ;  /* 0x00000f9000087802 */ /* 0x000fce0000000f00 */
[----:B------:R-:W-:Y:S05]  /*0f80*/  CALL.REL.NOINC `($__internal_8_$__cuda_sm20_div_rn_f64_full) ;  /* 0x0000004400d87944 */ /* 0x000fea0003c00000 */
[----:B------:R-:W-:Y:S01]  /*0f90*/  IMAD.MOV.U32 R2, RZ, RZ, R18 ;  /* 0x000000ffff027224 */ /* 0x000fe200078e0012 */
[----:B------:R-:W-:-:S07]  /*0fa0*/  MOV R3, R19 ;  /* 0x0000001300037202 */ /* 0x000fce0000000f00 */
.L_x_565:
[----:B------:R-:W-:Y:S01]  /*0fb0*/  IMAD.U32 R7, RZ, RZ, UR14 ;  /* 0x0000000eff077e24 */ /* 0x000fe2000f8e00ff */
[----:B------:R-:W0:Y:S01]  /*0fc0*/  LDCU UR4, c[0x0][0x3c0] ;  /* 0x00007800ff0477ac */ /* 0x000e220008000800 */
[----:B------:R-:W0:Y:S02]  /*0fd0*/  F2F.F32.F64 R8, R2 ;  /* 0x0000000200087310 */ /* 0x000e240000301000 */
[----:B------:R-:W-:-:S05]  /*0fe0*/  FMUL R7, R7, UR14 ;  /* 0x0000000e07077c20 */ /* 0x000fca0008400000 */
[----:B------:R-:W-:Y:S01]  /*0ff0*/  FSETP.GT.AND P0, PT, R7, 0.5, PT ;  /* 0x3f0000000700780b */ /* 0x000fe20003f04000 */
[----:B0-----:R-:W-:-:S12]  /*1000*/  FFMA R7, R0, UR4, R8 ;  /* 0x0000000400077c23 */ /* 0x001fd80008000008 */
[----:B------:R-:W-:Y:S05]  /*1010*/  @!P0 BRA `(.L_x_566) ;  /* 0x0000002000d08947 */ /* 0x000fea0003800000 */
[----:B------:R-:W0:Y:S01]  /*1020*/  LDCU UR17, c[0x0][0x3a8] ;  /* 0x00007500ff1177ac */ /* 0x000e220008000800 */
[----:B------:R-:W-:Y:S02]  /*1030*/  FSETP.LE.AND P0, PT, RZ, UR14, PT ;  /* 0x0000000eff007c0b */ /* 0x000fe4000bf03000 */
[----:B0-----:R-:W-:-:S13]  /*1040*/  ISETP.GE.AND P1, PT, R9, UR17, PT ;  /* 0x0000001109007c0c */ /* 0x001fda000bf26270 */
[----:B------:R-:W0:Y:S01]  /*1050*/  @!P1 LDC R10, c[0x0][0x3ac] ;  /* 0x0000eb00ff0a9b82 */ /* 0x000e220000000800 */
[----:B------:R-:W-:-:S04]  /*1060*/  @!P1 LOP3.LUT R0, RZ, R9, RZ, 0x33, !PT ;  /* 0x00000009ff009212 */ /* 0x000fc800078e33ff */
[----:B------:R-:W-:-:S03]  /*1070*/  @!P1 IADD3 R0, PT, PT, R0, UR17, RZ ;  /* 0x0000001100009c10 */ /* 0x000fc6000fffe0ff */
[----:B------:R-:W1:Y:S01]  /*1080*/  @!P1 LDC.64 R2, c[0x0][0x388] ;  /* 0x0000e200ff029b82 */ /* 0x000e620000000a00 */
[----:B------:R-:W-:Y:S01]  /*1090*/  @!P1 SEL R0, R9, R0, P0 ;  /* 0x0000000009009207 */ /* 0x000fe20000000000 */
[----:B0-----:R-:W-:-:S04]  /*10a0*/  @!P1 IMAD R5, R10, UR9, R5 ;  /* 0x000000090a059c24 */ /* 0x001fc8000f8e0205 */
[----:B------:R-:W-:-:S04]  /*10b0*/  @!P1 IMAD R5, R5, UR17, R0 ;  /* 0x0000001105059c24 */ /* 0x000fc8000f8e0200 */
[----:B-1----:R-:W-:-:S06]  /*10c0*/  @!P1 IMAD.WIDE.U32 R2, R5, 0x4, R2 ;  /* 0x0000000405029825 */ /* 0x002fcc00078e0002 */
[----:B------:R-:W2:Y:S01]  /*10d0*/  @!P1 LDG.E.CONSTANT R3, desc[UR10][R2.64] ;  /* 0x0000000a02039981 */ /* 0x000ea2000c1e9900 */
[----:B------:R-:W0:Y:S01]  /*10e0*/  S2UR UR8, SR_CgaCtaId ;  /* 0x00000000000879c3 */ /* 0x000e220000008800 */
[----:B------:R-:W-:Y:S02]  /*10f0*/  UMOV UR4, 0x400 ;  /* 0x0000040000047882 */ /* 0x000fe40000000000 */
[----:B0-----:R-:W-:-:S06]  /*1100*/  ULEA UR4, UR8, UR4, 0x18 ;  /* 0x0000000408047291 */ /* 0x001fcc000f8ec0ff */
[----:B------:R-:W-:-:S05]  /*1110*/  LEA R0, R26, UR4, 0x2 ;  /* 0x000000041a007c11 */ /* 0x000fca000f8e10ff */
[----:B--2---:R0:W-:Y:S04]  /*1120*/  @!P1 STS [R0], R3 ;  /* 0x0000000300009388 */ /* 0x0041e80000000800 */
[----:B------:R0:W-:Y:S01]  /*1130*/  @P1 STS [R0], RZ ;  /* 0x000000ff00001388 */ /* 0x0001e20000000800 */
[----:B------:R-:W-:Y:S05]  /*1140*/  @!P0 BRA `(.L_x_567) ;  /* 0x00000000005c8947 */ /* 0x000fea0003800000 */
[----:B------:R-:W-:Y:S01]  /*1150*/  VIADD R9, R26, UR5 ;  /* 0x000000051a097c36 */ /* 0x000fe20008000000 */
[----:B------:R-:W-:Y:S04]  /*1160*/  I2F.F64.U32 R14, UR5 ;  /* 0x00000005000e7d12 */ /* 0x000fe80008201800 */
[----:B0-----:R-:W-:-:S04]  /*1170*/  IADD3 R0, PT, PT, R9, 0x1, RZ ;  /* 0x0000000109007810 */ /* 0x001fc80007ffe0ff */
[----:B------:R-:W0:Y:S08]  /*1180*/  I2F.F64.U32 R20, R9 ;  /* 0x0000000900147312 */ /* 0x000e300000201800 */
[----:B------:R-:W1:Y:S01]  /*1190*/  I2F.F64 R16, UR17 ;  /* 0x0000001100107d12 */ /* 0x000e620008201c00 */
[----:B0-----:R-:W-:-:S07]  /*11a0*/  DADD R20, R20, 0.5 ;  /* 0x3fe0000014147429 */ /* 0x001fce0000000000 */
[----:B------:R-:W0:Y:S01]  /*11b0*/  I2F.F64.U32 R18, R0 ;  /* 0x0000000000127312 */ /* 0x000e220000201800 */
[----:B-1----:R-:W-:-:S07]  /*11c0*/  DFMA R14, R16, -0.5, R14 ;  /* 0xbfe00000100e782b */ /* 0x002fce000000000e */
[----:B------:R-:W-:Y:S01]  /*11d0*/  F2F.F64.F32 R10, R4 ;  /* 0x00000004000a7310 */ /* 0x000fe20000201800 */
[C---:B------:R-:W-:Y:S02]  /*11e0*/  DFMA R20, R16.reuse, -0.5, R20 ;  /* 0xbfe000001014782b */ /* 0x040fe40000000014 */
[----:B0-----:R-:W-:-:S05]  /*11f0*/  DFMA R18, R16, -0.5, R18 ;  /* 0xbfe000001012782b */ /* 0x001fca0000000012 */
        /* <DEDUP_REMOVED lines=8> */
[-C--:B------:R-:W-:Y:S02]  /*1280*/  DMUL R16, R2, R18.reuse ;  /* 0x0000001202107228 */ /* 0x080fe40000000000 */
[----:B------:R-:W-:-:S02]  /*1290*/  DMUL R18, R4, R18 ;  /* 0x0000001204127228 */ /* 0x000fc40000000000 */
[----:B------:R-:W-:Y:S01]  /*12a0*/  DMUL R12, R4, R20 ;  /* 0x00000014040c7228 */ /* 0x000fe20000000000 */
[----:B------:R-:W-:Y:S10]  /*12b0*/  BRA `(.L_x_568) ;  /* 0x00000000004c7947 */ /* 0x000ff40003800000 */
.L_x_567:
[----:B------:R-:W-:Y:S08]  /*12c0*/  I2F.F64.U32 R14, R9 ;  /* 0x00000009000e7312 */ /* 0x000ff00000201800 */
[----:B------:R-:W1:Y:S08]  /*12d0*/  I2F.F64 R12, UR17 ;  /* 0x00000011000c7d12 */ /* 0x000e700008201c00 */
[----:B------:R-:W2:Y:S01]  /*12e0*/  I2F.F64.U32 R10, UR5 ;  /* 0x00000005000a7d12 */ /* 0x000ea20008201800 */
[----:B-1----:R-:W-:-:S07]  /*12f0*/  DFMA R14, R12, 0.5, -R14 ;  /* 0x3fe000000c0e782b */ /* 0x002fce000000080e */
[----:B------:R-:W-:Y:S01]  /*1300*/  F2F.F64.F32 R4, R4 ;  /* 0x0000000400047310 */ /* 0x000fe20000201800 */
[----:B--2---:R-:W-:-:S07]  /*1310*/  DFMA R12, R12, 0.5, -R10 ;  /* 0x3fe000000c0c782b */ /* 0x004fce000000080a */
[----:B------:R-:W1:Y:S01]  /*1320*/  F2F.F64.F32 R20, R6 ;  /* 0x0000000600147310 */ /* 0x000e620000201800 */
[C---:B------:R-:W-:Y:S02]  /*1330*/  DADD R16, R14.reuse, -1 ;  /* 0xbff000000e107429 */ /* 0x040fe40000000000 */
[----:B------:R-:W-:-:S05]  /*1340*/  DADD R14, R14, -0.5 ;  /* 0xbfe000000e0e7429 */ /* 0x000fca0000000000 */
[----:B0-----:R-:W0:Y:S01]  /*1350*/  F2F.F64.F32 R2, UR14 ;  /* 0x0000000e00027d10 */ /* 0x001e220008201800 */
[----:B-1----:R-:W-:-:S07]  /*1360*/  DFMA R12, R20, R12, R4 ;  /* 0x0000000c140c722b */ /* 0x002fce0000000004 */
[----:B------:R-:W1:Y:S01]  /*1370*/  F2F.F64.F32 R10, UR13 ;  /* 0x0000000d000a7d10 */ /* 0x000e620008201800 */
[C-C-:B------:R-:W-:Y:S02]  /*1380*/  DFMA R18, R20.reuse, R16, R4.reuse ;  /* 0x000000101412722b */ /* 0x140fe40000000004 */
[----:B------:R-:W-:Y:S02]  /*1390*/  DFMA R4, R20, R14, R4 ;  /* 0x0000000e1404722b */ /* 0x000fe40000000004 */
[----:B0-----:R-:W-:-:S04]  /*13a0*/  DMUL R14, R2, R12 ;  /* 0x0000000c020e7228 */ /* 0x001fc80000000000 */
[----:B------:R-:W-:Y:S02]  /*13b0*/  DMUL R16, R2, R18 ;  /* 0x0000001202107228 */ /* 0x000fe40000000000 */
[C---:B-1----:R-:W-:Y:S02]  /*13c0*/  DMUL R22, R10.reuse, R12 ;  /* 0x0000000c0a167228 */ /* 0x042fe40000000000 */
[C---:B------:R-:W-:Y:S02]  /*13d0*/  DMUL R18, R10.reuse, R18 ;  /* 0x000000120a127228 */ /* 0x040fe40000000000 */
[----:B------:R-:W-:-:S11]  /*13e0*/  DMUL R12, R10, R4 ;  /* 0x000000040a0c7228 */ /* 0x000fd60000000000 */
.L_x_568:
        /* <DEDUP_REMOVED lines=19> */
[----:B-1----:R-:W-:Y:S05]  /*1520*/  CALL.REL.NOINC `($__internal_10_$__cuda_sm3x_div_rn_noftz_f32_slowpath) ;  /* 0x0000004800387944 */ /* 0x002fea0003c00000 */
[----:B------:R-:W-:-:S07]  /*1530*/  MOV R9, R0 ;  /* 0x0000000000097202 */ /* 0x000fce0000000f00 */
.L_x_570:
[----:B------:R-:W-:Y:S05]  /*1540*/  BSYNC.RECONVERGENT B2 ;  /* 0x0000000000027941 */ /* 0x000fea0003800200 */
.L_x_569:
[C---:B------:R-:W-:Y:S01]  /*1550*/  FADD R4, R11.reuse, -UR16 ;  /* 0x800000100b047e21 */ /* 0x040fe20008000000 */
        /* <DEDUP_REMOVED lines=13> */
[----:B------:R-:W-:Y:S05]  /*1630*/  CALL.REL.NOINC `($__internal_10_$__cuda_sm3x_div_rn_noftz_f32_slowpath) ;  /* 0x0000004400f47944 */ /* 0x000fea0003c00000 */
[----:B------:R-:W-:-:S07]  /*1640*/  MOV R24, R0 ;  /* 0x0000000000187202 */ /* 0x000fce0000000f00 */
.L_x_572:
[----:B------:R-:W-:Y:S05]  /*1650*/  BSYNC.RECONVERGENT B2 ;  /* 0x0000000000027941 */ /* 0x000fea0003800200 */
.L_x_571:
        /* <DEDUP_REMOVED lines=14> */
[----:B------:R-:W-:Y:S05]  /*1740*/  CALL.REL.NOINC `($__internal_10_$__cuda_sm3x_div_rn_noftz_f32_slowpath) ;  /* 0x0000004400b07944 */ /* 0x000fea0003c00000 */
.L_x_574:
[----:B------:R-:W-:Y:S05]  /*1750*/  BSYNC.RECONVERGENT B2 ;  /* 0x0000000000027941 */ /* 0x000fea0003800200 */
.L_x_573:
[----:B------:R-:W0:Y:S01]  /*1760*/  S2R R13, SR_CgaCtaId ;  /* 0x00000000000d7919 */ /* 0x000e220000008800 */
[----:B------:R-:W-:Y:S01]  /*1770*/  ISETP.NE.AND P0, PT, R26, RZ, PT ;  /* 0x000000ff1a00720c */ /* 0x000fe20003f05270 */
[-C--:B------:R-:W-:Y:S01]  /*1780*/  FMUL R19, R7, R0.reuse ;  /* 0x0000000007137220 */ /* 0x080fe20000400000 */
[----:B------:R-:W-:Y:S01]  /*1790*/  MOV R12, 0x400 ;  /* 0x00000400000c7802 */ /* 0x000fe20000000f00 */
[----:B------:R-:W-:Y:S01]  /*17a0*/  FMUL R8, R8, R0 ;  /* 0x0000000008087220 */ /* 0x000fe20000400000 */
[----:B------:R-:W-:Y:S02]  /*17b0*/  BSSY.RECONVERGENT B0, `(.L_x_575) ;  /* 0x000002c000007945 */ /* 0x000fe40003800200 */
[C---:B------:R-:W-:Y:S01]  /*17c0*/  IADD3 R2, PT, PT, R12.reuse, 0xc00, RZ ;  /* 0x00000c000c027810 */ /* 0x040fe20007ffe0ff */
[C---:B------:R-:W-:Y:S01]  /*17d0*/  VIADD R4, R12.reuse, 0x400 ;  /* 0x000004000c047836 */ /* 0x040fe20000000000 */
[----:B------:R-:W-:Y:S02]  /*17e0*/  IADD3 R10, PT, PT, R12, 0x800, RZ ;  /* 0x000008000c0a7810 */ /* 0x000fe40007ffe0ff */
[----:B0-----:R-:W-:-:S02]  /*17f0*/  LEA R3, R13, R2, 0x18 ;  /* 0x000000020d037211 */ /* 0x001fc400078ec0ff */
[C---:B------:R-:W-:Y:S01]  /*1800*/  LEA R11, R13.reuse, R4, 0x18 ;  /* 0x000000040d0b7211 */ /* 0x040fe200078ec0ff */
[----:B------:R-:W-:Y:S01]  /*1810*/  FADD R4, R8, R19 ;  /* 0x0000001308047221 */ /* 0x000fe20000000000 */
[C---:B------:R-:W-:Y:S01]  /*1820*/  LEA R15, R13.reuse, R10, 0x18 ;  /* 0x0000000a0d0f7211 */ /* 0x040fe200078ec0ff */
[----:B------:R-:W-:Y:S01]  /*1830*/  IMAD R7, R26, 0x4, R3 ;  /* 0x000000041a077824 */ /* 0x000fe200078e0203 */
[----:B------:R-:W-:Y:S01]  /*1840*/  @!P0 LEA R12, R13, R12, 0x18 ;  /* 0x0000000c0d0c8211 */ /* 0x000fe200078ec0ff */
[----:B------:R-:W-:Y:S01]  /*1850*/  FMUL R4, R4, 0.5 ;  /* 0x3f00000004047820 */ /* 0x000fe20000400000 */
[C---:B------:R-:W-:Y:S01]  /*1860*/  LEA R13, R26.reuse, R11, 0x2 ;  /* 0x0000000b1a0d7211 */ /* 0x040fe200078e10ff */
[----:B------:R-:W-:Y:S01]  /*1870*/  IMAD R15, R26, 0x4, R15 ;  /* 0x000000041a0f7824 */ /* 0x000fe200078e020f */
[----:B------:R-:W-:Y:S01]  /*1880*/  F2F.F64.F32 R10, UR15 ;  /* 0x0000000f000a7d10 */ /* 0x000fe20008201800 */
[----:B------:R-:W-:Y:S04]  /*1890*/  @!P0 STS [R12+0xc00], R9 ;  /* 0x000c00090c008388 */ /* 0x000fe80000000800 */
[----:B------:R-:W-:Y:S04]  /*18a0*/  STS [R7+0x4], R24 ;  /* 0x0000041807007388 */ /* 0x000fe80000000800 */
[----:B------:R0:W-:Y:S04]  /*18b0*/  STS [R13], R8 ;  /* 0x000000080d007388 */ /* 0x0001e80000000800 */
[----:B------:R-:W-:Y:S01]  /*18c0*/  STS [R15], R19 ;  /* 0x000000130f007388 */ /* 0x000fe20000000800 */
[----:B------:R-:W-:Y:S01]  /*18d0*/  BAR.SYNC.DEFER_BLOCKING 0x0 ;  /* 0x0000000000007b1d */ /* 0x000fe20000010000 */
[----:B0-----:R-:W-:-:S05]  /*18e0*/  FADD R8, -R8, R19 ;  /* 0x0000001308087221 */ /* 0x001fca0000000100 */
[----:B------:R-:W0:Y:S02]  /*18f0*/  LDS R17, [R7] ;  /* 0x0000000007117984 */ /* 0x000e240000000800 */
[C-C-:B0-----:R-:W-:Y:S01]  /*1900*/  FADD R0, R24.reuse, R17.reuse ;  /* 0x0000001118007221 */ /* 0x141fe20000000000 */
[----:B------:R-:W-:-:S03]  /*1910*/  FADD R7, R24, -R17 ;  /* 0x8000001118077221 */ /* 0x000fc60000000000 */
[----:B------:R-:W0:Y:S01]  /*1920*/  F2F.F64.F32 R2, R0 ;  /* 0x0000000000027310 */ /* 0x000e220000201800 */
[----:B------:R-:W-:Y:S01]  /*1930*/  FMUL R7, R7, R8 ;  /* 0x0000000807077220 */ /* 0x000fe20000400000 */
[----:B0-----:R-:W-:Y:S01]  /*1940*/  DFMA R2, R2, 0.5, -R10 ;  /* 0x3fe000000202782b */ /* 0x001fe2000000080a */
[----:B------:R-:W-:-:S09]  /*1950*/  MOV R10, UR16 ;  /* 0x00000010000a7c02 */ /* 0x000fd20008000f00 */
[----:B------:R-:W0:Y:S02]  /*1960*/  F2F.F32.F64 R2, R2 ;  /* 0x0000000200027310 */ /* 0x000e240000301000 */
[----:B0-----:R-:W-:-:S04]  /*1970*/  FMUL R9, R2, R2 ;  /* 0x0000000202097220 */ /* 0x001fc80000400000 */
[----:B------:R-:W-:-:S04]  /*1980*/  FFMA R9, R4, R4, R9 ;  /* 0x0000000404097223 */ /* 0x000fc80000000009 */
[----:B------:R-:W-:-:S04]  /*1990*/  FFMA R9, R10, UR16, R9 ;  /* 0x000000100a097c23 */ /* 0x000fc80008000009 */
[----:B------:R-:W-:Y:S01]  /*19a0*/  VIADD R4, R9, 0xf3000000 ;  /* 0xf300000009047836 */ /* 0x000fe20000000000 */
[----:B------:R0:W1:Y:S04]  /*19b0*/  MUFU.RSQ R10, R9 ;  /* 0x00000009000a7308 */ /* 0x0000680000001400 */
[----:B------:R-:W-:-:S13]  /*19c0*/  ISETP.GT.U32.AND P0, PT, R4, 0x727fffff, PT ;  /* 0x727fffff0400780c */ /* 0x000fda0003f04070 */
[----:B01----:R-:W-:Y:S05]  /*19d0*/  @!P0 BRA `(.L_x_576) ;  /* 0x0000000000148947 */ /* 0x003fea0003800000 */
[----:B------:R-:W-:Y:S02]  /*19e0*/  MOV R0, R9 ;  /* 0x0000000900007202 */ /* 0x000fe40000000f00 */
[----:B------:R-:W-:-:S07]  /*19f0*/  MOV R11, 0x1a10 ;  /* 0x00001a10000b7802 */ /* 0x000fce0000000f00 */
[----:B------:R-:W-:Y:S05]  /*1a00*/  CALL.REL.NOINC `($__internal_9_$__cuda_sm20_sqrt_rn_f32_slowpath) ;  /* 0x0000004000a47944 */ /* 0x000fea0003c00000 */
[----:B------:R-:W-:Y:S01]  /*1a10*/  IMAD.MOV.U32 R2, RZ, RZ, R0 ;  /* 0x000000ffff027224 */ /* 0x000fe200078e0000 */
[----:B------:R-:W-:Y:S06]  /*1a20*/  BRA `(.L_x_577) ;  /* 0x0000000000107947 */ /* 0x000fec0003800000 */
.L_x_576:
[----:B------:R-:W-:Y:S01]  /*1a30*/  FMUL.FTZ R2, R9, R10 ;  /* 0x0000000a09027220 */ /* 0x000fe20000410000 */
[----:B------:R-:W-:-:S03]  /*1a40*/  FMUL.FTZ R0, R10, 0.5 ;  /* 0x3f0000000a007820 */ /* 0x000fc60000410000 */
[----:B------:R-:W-:-:S04]  /*1a50*/  FFMA R3, -R2, R2, R9 ;  /* 0x0000000202037223 */ /* 0x000fc80000000109 */
[----:B------:R-:W-:-:S07]  /*1a60*/  FFMA R2, R3, R0, R2 ;  /* 0x0000000003027223 */ /* 0x000fce0000000002 */
.L_x_577:
[----:B------:R-:W-:Y:S05]  /*1a70*/  BSYNC.RECONVERGENT B0 ;  /* 0x0000000000007941 */ /* 0x000fea0003800200 */
.L_x_575:
[----:B------:R-:W0:Y:S01]  /*1a80*/  MUFU.RCP R3, R2 ;  /* 0x0000000200037308 */ /* 0x000e220000001000 */
[----:B------:R-:W-:Y:S01]  /*1a90*/  MOV R9, UR16 ;  /* 0x0000001000097c02 */ /* 0x000fe20008000f00 */
[----:B------:R-:W-:Y:S06]  /*1aa0*/  BSSY.RECONVERGENT B2, `(.L_x_578) ;  /* 0x000000c000027945 */ /* 0x000fec0003800200 */
[----:B------:R-:W1:Y:S01]  /*1ab0*/  FCHK P0, |R9|, R2 ;  /* 0x0000000209007302 */ /* 0x000e620000000200 */
[----:B0-----:R-:W-:-:S04]  /*1ac0*/  FFMA R0, R3, -R2, 1 ;  /* 0x3f80000003007423 */ /* 0x001fc80000000802 */
[----:B------:R-:W-:-:S04]  /*1ad0*/  FFMA R0, R3, R0, R3 ;  /* 0x0000000003007223 */ /* 0x000fc80000000003 */
[----:B------:R-:W-:-:S04]  /*1ae0*/  FFMA R3, R0, |UR16|, RZ ;  /* 0x4000001000037c23 */ /* 0x000fc800080000ff */
[----:B------:R-:W-:-:S04]  /*1af0*/  FFMA R4, R3, -R2, |UR16| ;  /* 0x4000001003047e23 */ /* 0x000fc80008000802 */
[----:B------:R-:W-:Y:S01]  /*1b00*/  FFMA R0, R0, R4, R3 ;  /* 0x0000000400007223 */ /* 0x000fe20000000003 */
[----:B-1----:R-:W-:Y:S06]  /*1b10*/  @!P0 BRA `(.L_x_579) ;  /* 0x0000000000108947 */ /* 0x002fec0003800000 */
[----:B------:R-:W-:Y:S02]  /*1b20*/  IMAD.MOV.U32 R0, RZ, RZ, R2 ;  /* 0x000000ffff007224 */ /* 0x000fe400078e0002 */
[----:B------:R-:W-:Y:S01]  /*1b30*/  FADD R3, -RZ, |UR16| ;  /* 0x40000010ff037e21 */ /* 0x000fe20008000100 */
[----:B------:R-:W-:-:S07]  /*1b40*/  MOV R28, 0x1b60 ;  /* 0x00001b60001c7802 */ /* 0x000fce0000000f00 */
[----:B------:R-:W-:Y:S05]  /*1b50*/  CALL.REL.NOINC `($__internal_10_$__cuda_sm3x_div_rn_noftz_f32_slowpath) ;  /* 0x0000004000ac7944 */ /* 0x000fea0003c00000 */
.L_x_579:
[----:B------:R-:W-:Y:S05]  /*1b60*/  BSYNC.RECONVERGENT B2 ;  /* 0x0000000000027941 */ /* 0x000fea0003800200 */
.L_x_578:
[----:B------:R-:W0:Y:S01]  /*1b70*/  LDCU UR4, c[0x0][0x3b4] ;  /* 0x00007680ff0477ac */ /* 0x000e220008000800 */
[----:B------:R-:W-:Y:S01]  /*1b80*/  FMUL R7, R7, R0 ;  /* 0x0000000007077220 */ /* 0x000fe20000400000 */
[----:B------:R-:W-:Y:S03]  /*1b90*/  BSSY.RECONVERGENT B2, `(.L_x_580) ;  /* 0x000000f000027945 */ /* 0x000fe60003800200 */
[----:B------:R-:W1:Y:S01]  /*1ba0*/  MUFU.RCP R0, R7 ;  /* 0x0000000700007308 */ /* 0x000e620000001000 */
[----:B0-----:R-:W-:-:S07]  /*1bb0*/  MOV R4, UR4 ;  /* 0x0000000400047c02 */ /* 0x001fce0008000f00 */
[----:B------:R-:W0:Y:S01]  /*1bc0*/  FCHK P0, R4, R7 ;  /* 0x0000000704007302 */ /* 0x000e220000000000 */
[----:B-1----:R-:W-:-:S04]  /*1bd0*/  FFMA R3, -R7, R0, 1 ;  /* 0x3f80000007037423 */ /* 0x002fc80000000100 */
[----:B------:R-:W-:-:S04]  /*1be0*/  FFMA R0, R0, R3, R0 ;  /* 0x0000000300007223 */ /* 0x000fc80000000000 */
[----:B------:R-:W-:-:S04]  /*1bf0*/  FFMA R3, R0, UR4, RZ ;  /* 0x0000000400037c23 */ /* 0x000fc800080000ff */
[----:B------:R-:W-:-:S04]  /*1c00*/  FFMA R2, -R7, R3, UR4 ;  /* 0x0000000407027e23 */ /* 0x000fc80008000103 */
[----:B------:R-:W-:Y:S01]  /*1c10*/  FFMA R0, R0, R2, R3 ;  /* 0x0000000200007223 */ /* 0x000fe20000000003 */
[----:B0-----:R-:W-:Y:S06]  /*1c20*/  @!P0 BRA `(.L_x_581) ;  /* 0x0000000000148947 */ /* 0x001fec0003800000 */
[----:B------:R-:W0:Y:S01]  /*1c30*/  LDCU UR4, c[0x0][0x3b4] ;  /* 0x00007680ff0477ac */ /* 0x000e220008000800 */
[----:B------:R-:W-:Y:S01]  /*1c40*/  IMAD.MOV.U32 R0, RZ, RZ, R7 ;  /* 0x000000ffff007224 */ /* 0x000fe200078e0007 */
[----:B------:R-:W-:Y:S02]  /*1c50*/  MOV R28, 0x1c80 ;  /* 0x00001c80001c7802 */ /* 0x000fe40000000f00 */
[----:B0-----:R-:W-:-:S07]  /*1c60*/  MOV R3, UR4 ;  /* 0x0000000400037c02 */ /* 0x001fce0008000f00 */
[----:B------:R-:W-:Y:S05]  /*1c70*/  CALL.REL.NOINC `($__internal_10_$__cuda_sm3x_div_rn_noftz_f32_slowpath) ;  /* 0x0000004000647944 */ /* 0x000fea0003c00000 */
.L_x_581:
[----:B------:R-:W-:Y:S05]  /*1c80*/  BSYNC.RECONVERGENT B2 ;  /* 0x0000000000027941 */ /* 0x000fea0003800200 */
.L_x_580:
[----:B------:R-:W0:Y:S01]  /*1c90*/  S2UR UR5, SR_CgaCtaId ;  /* 0x00000000000579c3 */ /* 0x000e220000008800 */
[----:B------:R-:W-:Y:S01]  /*1ca0*/  UMOV UR4, 0x400 ;  /* 0x0000040000047882 */ /* 0x000fe20000000000 */
[----:B------:R-:W1:Y:S01]  /*1cb0*/  LDCU UR8, c[0x0][0x3cc] ;  /* 0x00007980ff0877ac */ /* 0x000e620008000800 */
[----:B0-----:R-:W-:-:S06]  /*1cc0*/  ULEA UR4, UR5, UR4, 0x18 ;  /* 0x0000000405047291 */ /* 0x001fcc000f8ec0ff */
[----:B------:R-:W-:-:S05]  /*1cd0*/  LEA R7, R26, UR4, 0x2 ;  /* 0x000000041a077c11 */ /* 0x000fca000f8e10ff */
[----:B------:R-:W0:Y:S01]  /*1ce0*/  LDS R3, [R7] ;  /* 0x0000000007037984 */ /* 0x000e220000000800 */
[----:B------:R-:W2:Y:S02]  /*1cf0*/  LDCU.64 UR4, c[0x0][0x398] ;  /* 0x00007300ff0477ac */ /* 0x000ea40008000a00 */
[----:B--2---:R-:W-:Y:S01]  /*1d00*/  ISETP.NE.AND P0, PT, RZ, UR5, PT ;  /* 0x00000005ff007c0c */ /* 0x004fe2000bf05270 */
[----:B------:R-:W2:Y:S01]  /*1d10*/  LDCU UR5, c[0x0][0x3b0] ;  /* 0x00007600ff0577ac */ /* 0x000ea20008000800 */
[----:B0-----:R-:W-:-:S05]  /*1d20*/  FMUL R0, R3, R0 ;  /* 0x0000000003007220 */ /* 0x001fca0000400000 */
[----:B------:R0:W-:Y:S01]  /*1d30*/  STS [R7], R0 ;  /* 0x0000000007007388 */ /* 0x0001e20000000800 */
[----:B------:R-:W-:Y:S06]  /*1d40*/  BAR.SYNC.DEFER_BLOCKING 0x0 ;  /* 0x0000000000007b1d */ /* 0x000fec0000010000 */
[----:B-12---:R-:W-:Y:S05]  /*1d50*/  @!P0 EXIT ;  /* 0x000000000000894d */ /* 0x006fea0003800000 */
[----:B------:R-:W1:Y:S01]  /*1d60*/  LDCU UR9, c[0x0][0x3a0] ;  /* 0x00007400ff0977ac */ /* 0x000e620008000800 */
[----:B------:R-:W2:Y:S01]  /*1d70*/  I2F.F64 R16, UR4 ;  /* 0x0000000400107d12 */ /* 0x000ea20008201c00 */
[----:B------:R-:W-:Y:S01]  /*1d80*/  FMUL R6, R6, |UR14| ;  /* 0x4000000e06067c20 */ /* 0x000fe20008400000 */
[----:B------:R-:W-:Y:S01]  /*1d90*/  MOV R22, RZ ;  /* 0x000000ff00167202 */ /* 0x000fe20000000f00 */
[----:B------:R-:W-:Y:S01]  /*1da0*/  UIADD3 UR4, UPT, UPT, -UR4, URZ, URZ ;  /* 0x000000ff04047290 */ /* 0x000fe2000fffe1ff */
[----:B------:R-:W3:Y:S04]  /*1db0*/  LDCU UR17, c[0x0][0x3b8] ;  /* 0x00007700ff1177ac */ /* 0x000ee80008000800 */
[----:B------:R-:W-:Y:S01]  /*1dc0*/  F2F.F64.F32 R12, UR5 ;  /* 0x00000005000c7d10 */ /* 0x000fe20008201800 */
[----:B------:R-:W4:Y:S01]  /*1dd0*/  LDCU UR18, c[0x0][0x3d4] ;  /* 0x00007a80ff1277ac */ /* 0x000f220008000800 */
[----:B--2---:R-:W-:-:S06]  /*1de0*/  DMUL R16, R16, 0.5 ;  /* 0x3fe0000010107828 */ /* 0x004fcc0000000000 */
[----:B------:R-:W2:Y:S01]  /*1df0*/  I2F.F64 R10, UR4 ;  /* 0x00000004000a7d12 */ /* 0x000ea20008201c00 */
[----:B-1----:R-:W-:-:S07]  /*1e00*/  UIADD3 UR4, UPT, UPT, -UR9, URZ, URZ ;  /* 0x000000ff09047290 */ /* 0x002fce000fffe1ff */
[----:B------:R-:W1:Y:S01]  /*1e10*/  I2F.F64 R20, UR9 ;  /* 0x0000000900147d12 */ /* 0x000e620008201c00 */
[----:B--2---:R-:W-:-:S07]  /*1e20*/  DMUL R10, R10, 0.5 ;  /* 0x3fe000000a0a7828 */ /* 0x004fce0000000000 */
[----:B------:R-:W2:Y:S01]  /*1e30*/  I2F.F64 R18, UR4 ;  /* 0x0000000400127d12 */ /* 0x000ea20008201c00 */
[----:B-1----:R-:W-:-:S07]  /*1e40*/  DMUL R20, R20, 0.5 ;  /* 0x3fe0000014147828 */ /* 0x002fce0000000000 */
[----:B------:R-:W1:Y:S01]  /*1e50*/  F2F.F64.F32 R14, UR8 ;  /* 0x00000008000e7d10 */ /* 0x000e620008201800 */
[----:B--2---:R-:W-:-:S07]  /*1e60*/  DMUL R18, R18, 0.5 ;  /* 0x3fe0000012127828 */ /* 0x004fce0000000000 */
[----:B---3--:R-:W-:Y:S01]  /*1e70*/  F2F.F64.F32 R8, UR17 ;  /* 0x0000001100087d10 */ /* 0x008fe20008201800 */
[----:B-1----:R-:W-:-:S07]  /*1e80*/  DFMA R16, R12, R16, R14 ;  /* 0x000000100c10722b */ /* 0x002fce000000000e */
[----:B----4-:R-:W1:Y:S01]  /*1e90*/  F2F.F64.F32 R2, UR18 ;  /* 0x0000001200027d10 */ /* 0x010e620008201800 */
[----:B------:R-:W-:-:S07]  /*1ea0*/  DFMA R10, R10, R12, R14 ;  /* 0x0000000c0a0a722b */ /* 0x000fce000000000e */
[----:B0-----:R-:W0:Y:S01]  /*1eb0*/  F2F.F32.F64 R7, R10 ;  /* 0x0000000a00077310 */ /* 0x001e220000301000 */
[----:B-1----:R-:W-:-:S07]  /*1ec0*/  DFMA R14, R18, R8, R2 ;  /* 0x00000008120e722b */ /* 0x002fce0000000002 */
[----:B------:R-:W1:Y:S01]  /*1ed0*/  F2F.F32.F64 R16, R16 ;  /* 0x0000001000107310 */ /* 0x000e620000301000 */
[----:B------:R-:W-:Y:S01]  /*1ee0*/  DFMA R20, R8, R20, R2 ;  /* 0x000000140814722b */ /* 0x000fe20000000002 */
[----:B------:R-:W-:Y:S02]  /*1ef0*/  IMAD.MOV.U32 R9, RZ, RZ, RZ ;  /* 0x000000ffff097224 */ /* 0x000fe400078e00ff */
[----:B0-----:R-:W-:-:S04]  /*1f00*/  FMUL R7, R7, UR16 ;  /* 0x0000001007077c20 */ /* 0x001fc80008400000 */
[----:B------:R0:W2:Y:S01]  /*1f10*/  F2F.F32.F64 R13, R20 ;  /* 0x00000014000d7310 */ /* 0x0000a20000301000 */
[----:B-1----:R-:W-:-:S07]  /*1f20*/  FMUL R8, R16, UR16 ;  /* 0x0000001010087c20 */ /* 0x002fce0008400000 */
[----:B------:R0:W1:Y:S02]  /*1f30*/  F2F.F32.F64 R14, R14 ;  /* 0x0000000e000e7310 */ /* 0x0000640000301000 */
.L_x_619:
[----:B0-----:R-:W3:Y:S01]  /*1f40*/  LDC R0, c[0x0][0x39c] ;  /* 0x0000e700ff007b82 */ /* 0x001ee20000000800 */
[----:B------:R-:W-:Y:S01]  /*1f50*/  IMAD.IADD R9, R26, 0x1, R9 ;  /* 0x000000011a097824 */ /* 0x000fe200078e0209 */
[----:B------:R-:W-:Y:S04]  /*1f60*/  BSSY B2, `(.L_x_582) ;  /* 0x0000138000027945 */ /* 0x000fe80003800000 */
[----:B---3--:R-:W-:-:S13]  /*1f70*/  ISETP.GE.AND P0, PT, R9, R0, PT ;  /* 0x000000000900720c */ /* 0x008fda0003f06270 */
[----:B-1----:R-:W-:Y:S05]  /*1f80*/  @P0 BRA `(.L_x_583) ;  /* 0x0000001000d40947 */ /* 0x002fea0003800000 */
[----:B------:R-:W3:Y:S01]  /*1f90*/  LDCU UR5, c[0x0][0x3b4] ;  /* 0x00007680ff0577ac */ /* 0x000ee20008000800 */
[----:B------:R-:W-:Y:S01]  /*1fa0*/  I2F.F64 R10, R0 ;  /* 0x00000000000a7312 */ /* 0x000fe20000201c00 */
[----:B------:R-:W-:Y:S01]  /*1fb0*/  BSSY.RECONVERGENT B3, `(.L_x_584) ;  /* 0x0000018000037945 */ /* 0x000fe20003800200 */
[----:B------:R-:W4:Y:S06]  /*1fc0*/  LDCU UR4, c[0x0][0x3d0] ;  /* 0x00007a00ff0477ac */ /* 0x000f2c0008000800 */
[----:B------:R-:W5:Y:S08]  /*1fd0*/  I2F.F64 R2, R9 ;  /* 0x0000000900027312 */ /* 0x000f700000201c00 */
[----:B---3--:R-:W-:Y:S01]  /*1fe0*/  F2F.F64.F32 R16, UR5 ;  /* 0x0000000500107d10 */ /* 0x008fe20008201800 */
[----:B-----5:R-:W-:-:S07]  /*1ff0*/  DFMA R2, R10, 0.5, -R2 ;  /* 0x3fe000000a02782b */ /* 0x020fce0000000802 */
[----:B----4-:R-:W3:Y:S01]  /*2000*/  F2F.F64.F32 R10, UR4 ;  /* 0x00000004000a7d10 */ /* 0x010ee20008201800 */
[----:B------:R-:W-:-:S08]  /*2010*/  DADD R2, R2, -0.5 ;  /* 0xbfe0000002027429 */ /* 0x000fd00000000000 */
[----:B---3--:R-:W-:-:S06]  /*2020*/  DFMA R16, R2, R16, R10 ;  /* 0x000000100210722b */ /* 0x008fcc000000000a */
        /* <DEDUP_REMOVED lines=14> */
[----:B-12---:R-:W-:Y:S05]  /*2110*/  CALL.REL.NOINC `($__internal_10_$__cuda_sm3x_div_rn_noftz_f32_slowpath) ;  /* 0x0000003c003c7944 */ /* 0x006fea0003c00000 */
[----:B------:R-:W-:-:S07]  /*2120*/  IMAD.MOV.U32 R12, RZ, RZ, R0 ;  /* 0x000000ffff0c7224 */ /* 0x000fce00078e0000 */
.L_x_585:
[----:B------:R-:W-:Y:S05]  /*2130*/  BSYNC.RECONVERGENT B3 ;  /* 0x0000000000037941 */ /* 0x000fea0003800200 */
.L_x_584:
        /* <DEDUP_REMOVED lines=13> */
[----:B-12---:R-:W-:Y:S05]  /*2210*/  CALL.REL.NOINC `($__internal_10_$__cuda_sm3x_div_rn_noftz_f32_slowpath) ;  /* 0x0000003800fc7944 */ /* 0x006fea0003c00000 */
[----:B------:R-:W-:-:S07]  /*2220*/  MOV R17, R0 ;  /* 0x0000000000117202 */ /* 0x000fce0000000f00 */
.L_x_587:
[----:B------:R-:W-:Y:S05]  /*2230*/  BSYNC.RECONVERGENT B3 ;  /* 0x0000000000037941 */ /* 0x000fea0003800200 */
.L_x_586:
        /* <DEDUP_REMOVED lines=14> */
[----:B-12---:R-:W-:Y:S05]  /*2320*/  CALL.REL.NOINC `($__internal_10_$__cuda_sm3x_div_rn_noftz_f32_slowpath) ;  /* 0x0000003800b87944 */ /* 0x006fea0003c00000 */
.L_x_589:
[----:B------:R-:W-:Y:S05]  /*2330*/  BSYNC.RECONVERGENT B3 ;  /* 0x0000000000037941 */ /* 0x000fea0003800200 */
.L_x_588:
        /* <DEDUP_REMOVED lines=12> */
[----:B--2---:R-:W-:Y:S01]  /*2400*/  FMUL R11, R0, R13 ;  /* 0x0000000d000b7220 */ /* 0x004fe20000400000 */
[----:B-1----:R-:W-:Y:S06]  /*2410*/  @!P0 BRA `(.L_x_591) ;  /* 0x0000000000108947 */ /* 0x002fec0003800000 */
[----:B------:R-:W-:Y:S02]  /*2420*/  MOV R0, R2 ;  /* 0x0000000200007202 */ /* 0x000fe40000000f00 */
[----:B------:R-:W-:-:S07]  /*2430*/  MOV R28, 0x2450 ;  /* 0x00002450001c7802 */ /* 0x000fce0000000f00 */
[----:B------:R-:W-:Y:S05]  /*2440*/  CALL.REL.NOINC `($__internal_10_$__cuda_sm3x_div_rn_noftz_f32_slowpath) ;  /* 0x0000003800707944 */ /* 0x000fea0003c00000 */
[----:B------:R-:W-:-:S07]  /*2450*/  IMAD.MOV.U32 R25, RZ, RZ, R0 ;  /* 0x000000ffff197224 */ /* 0x000fce00078e0000 */
.L_x_591:
[----:B------:R-:W-:Y:S05]  /*2460*/  BSYNC.RECONVERGENT B3 ;  /* 0x0000000000037941 */ /* 0x000fea0003800200 */
.L_x_590:
        /* <DEDUP_REMOVED lines=13> */
[----:B------:R-:W-:Y:S05]  /*2540*/  CALL.REL.NOINC `($__internal_10_$__cuda_sm3x_div_rn_noftz_f32_slowpath) ;  /* 0x0000003800307944 */ /* 0x000fea0003c00000 */
[----:B------:R-:W-:-:S07]  /*2550*/  MOV R23, R0 ;  /* 0x0000000000177202 */ /* 0x000fce0000000f00 */
.L_x_593:
[----:B------:R-:W-:Y:S05]  /*2560*/  BSYNC.RECONVERGENT B3 ;  /* 0x0000000000037941 */ /* 0x000fea0003800200 */
.L_x_592:
        /* <DEDUP_REMOVED lines=23> */
[----:B------:R-:W-:Y:S05]  /*26e0*/  CALL.REL.NOINC `($__internal_10_$__cuda_sm3x_div_rn_noftz_f32_slowpath) ;  /* 0x0000003400c87944 */ /* 0x000fea0003c00000 */
.L_x_597:
[----:B------:R-:W-:Y:S05]  /*26f0*/  BSYNC.RECONVERGENT B4 ;  /* 0x0000000000047941 */ /* 0x000fea0003800200 */
.L_x_596:
        /* <DEDUP_REMOVED lines=13> */
[----:B------:R-:W-:Y:S05]  /*27d0*/  CALL.REL.NOINC `($__internal_10_$__cuda_sm3x_div_rn_noftz_f32_slowpath) ;  /* 0x00000034008c7944 */ /* 0x000fea0003c00000 */
.L_x_599:
[----:B------:R-:W-:Y:S05]  /*27e0*/  BSYNC.RECONVERGENT B4 ;  /* 0x0000000000047941 */ /* 0x000fea0003800200 */
.L_x_598:
        /* <DEDUP_REMOVED lines=13> */
.L_x_601:
[----:B------:R-:W-:Y:S05]  /*28c0*/  BSYNC.RECONVERGENT B4 ;  /* 0x0000000000047941 */ /* 0x000fea0003800200 */
.L_x_600:
[----:B------:R2:W3:Y:S01]  /*28d0*/  F2I.FLOOR.NTZ R20, R0 ;  /* 0x0000000000147305 */ /* 0x0004e20000207100 */
[----:B------:R-:W-:Y:S01]  /*28e0*/  HFMA2 R19, -RZ, RZ, 0, 0 ;  /* 0x00000000ff137431 */ /* 0x000fe200000001ff */
[----:B------:R-:W-:Y:S06]  /*28f0*/  BRA `(.L_x_602) ;  /* 0x0000000000407947 */ /* 0x000fec0003800000 */
.L_x_595:
        /* <DEDUP_REMOVED lines=12> */
[----:B------:R-:W-:Y:S05]  /*29c0*/  CALL.REL.NOINC `($__internal_10_$__cuda_sm3x_div_rn_noftz_f32_slowpath) ;  /* 0x0000003400107944 */ /* 0x000fea0003c00000 */
.L_x_604:
[----:B------:R-:W-:Y:S05]  /*29d0*/  BSYNC.RECONVERGENT B4 ;  /* 0x0000000000047941 */ /* 0x000fea0003800200 */
.L_x_603:
[----:B------:R0:W1:Y:S01]  /*29e0*/  F2I.FLOOR.NTZ R19, R0 ;  /* 0x0000000000137305 */ /* 0x0000620000207100 */
[----:B------:R-:W-:-:S07]  /*29f0*/  MOV R20, RZ ;  /* 0x000000ff00147202 */ /* 0x000fce0000000f00 */
.L_x_602:
[----:B------:R-:W-:Y:S05]  /*2a00*/  BSYNC.RECONVERGENT B3 ;  /* 0x0000000000037941 */ /* 0x000fea0003800200 */
.L_x_594:
[----:B---3--:R-:W-:Y:S01]  /*2a10*/  ISETP.GE.AND P0, PT, R20, UR6, PT ;  /* 0x0000000614007c0c */ /* 0x008fe2000bf06270 */
[----:B------:R-:W3:-:S12]  /*2a20*/  LDCU UR4, c[0x0][0x398] ;  /* 0x00007300ff0477ac */ /* 0x000ed80008000800 */
[----:B------:R-:W4:Y:S01]  /*2a30*/  @!P0 S2R R3, SR_CgaCtaId ;  /* 0x0000000000038919 */ /* 0x000f220000008800 */
[----:B0-2---:R-:W-:-:S05]  /*2a40*/  @!P0 MOV R0, 0x400 ;  /* 0x0000040000008802 */ /* 0x005fca0000000f00 */
[----:B------:R-:W-:-:S05]  /*2a50*/  @!P0 VIADD R0, R0, 0xc00 ;  /* 0x00000c0000008836 */ /* 0x000fca0000000000 */
[----:B----4-:R-:W-:Y:S01]  /*2a60*/  @!P0 LEA R3, R3, R0, 0x18 ;  /* 0x0000000003038211 */ /* 0x010fe200078ec0ff */
[----:B-1----:R-:W-:-:S03]  /*2a70*/  VIADD R0, R19, 0x1 ;  /* 0x0000000113007836 */ /* 0x002fc60000000000 */
[----:B------:R-:W-:Y:S02]  /*2a80*/  @!P0 LEA R2, R20, R3, 0x2 ;  /* 0x0000000314028211 */ /* 0x000fe400078e10ff */
[----:B------:R-:W-:-:S03]  /*2a90*/  I2FP.F32.S32 R3, R0 ;  /* 0x0000000000037245 */ /* 0x000fc60000201400 */
[----:B------:R4:W0:Y:S01]  /*2aa0*/  @!P0 LDS R24, [R2+0x4] ;  /* 0x0000040002188984 */ /* 0x0008220000000800 */
[----:B---3--:R-:W-:Y:S01]  /*2ab0*/  ISETP.GE.OR P0, PT, R19, UR4, P0 ;  /* 0x0000000413007c0c */ /* 0x008fe20008706670 */
[----:B------:R-:W-:-:S12]  /*2ac0*/  FFMA R18, R3, R25, R12 ;  /* 0x0000001903127223 */ /* 0x000fd8000000000c */
[----:B----4-:R-:W-:Y:S05]  /*2ad0*/  @P0 BRA `(.L_x_583) ;  /* 0x0000000800000947 */ /* 0x010fea0003800000 */
.L_x_618:
[----:B-1----:R-:W1:Y:S01]  /*2ae0*/  S2UR UR8, SR_CgaCtaId ;  /* 0x00000000000879c3 */ /* 0x002e620000008800 */
[----:B------:R-:W-:Y:S01]  /*2af0*/  UMOV UR4, 0x400 ;  /* 0x0000040000047882 */ /* 0x000fe20000000000 */
[----:B------:R-:W-:Y:S01]  /*2b00*/  BSSY.RECONVERGENT B3, `(.L_x_605) ;  /* 0x000001f000037945 */ /* 0x000fe20003800200 */
[----:B------:R-:W-:Y:S01]  /*2b10*/  UIADD3 UR5, UPT, UPT, UR4, 0x400, URZ ;  /* 0x0000040004057890 */ /* 0x000fe2000fffe0ff */
[----:B0-----:R-:W-:Y:S01]  /*2b20*/  HFMA2 R0, -RZ, RZ, 0, 0 ;  /* 0x00000000ff007431 */ /* 0x001fe200000001ff */
[----:B------:R-:W-:Y:S01]  /*2b30*/  UIADD3 UR4, UPT, UPT, UR4, 0x800, URZ ;  /* 0x0000080004047890 */ /* 0x000fe2000fffe0ff */
[----:B------:R-:W-:Y:S01]  /*2b40*/  MOV R17, R18 ;  /* 0x0000001200117202 */ /* 0x000fe20000000f00 */
[----:B------:R-:W-:Y:S01]  /*2b50*/  IMAD.MOV.U32 R16, RZ, RZ, R20 ;  /* 0x000000ffff107224 */ /* 0x000fe200078e0014 */
[----:B-1----:R-:W-:Y:S02]  /*2b60*/  ULEA UR5, UR8, UR5, 0x18 ;  /* 0x0000000508057291 */ /* 0x002fe4000f8ec0ff */
[----:B------:R-:W-:-:S04]  /*2b70*/  ULEA UR4, UR8, UR4, 0x18 ;  /* 0x0000000408047291 */ /* 0x000fc8000f8ec0ff */
[C---:B------:R-:W-:Y:S02]  /*2b80*/  LEA R2, R20.reuse, UR5, 0x2 ;  /* 0x0000000514027c11 */ /* 0x040fe4000f8e10ff */
[----:B------:R-:W-:-:S03]  /*2b90*/  LEA R3, R20, UR4, 0x2 ;  /* 0x0000000414037c11 */ /* 0x000fc6000f8e10ff */
        /* <DEDUP_REMOVED lines=18> */
[----:B0-----:R-:W-:Y:S05]  /*2cc0*/  CALL.REL.NOINC `($__internal_10_$__cuda_sm3x_div_rn_noftz_f32_slowpath) ;  /* 0x0000003000507944 */ /* 0x001fea0003c00000 */
.L_x_608:
[----:B------:R-:W-:Y:S05]  /*2cd0*/  BSYNC.RECONVERGENT B4 ;  /* 0x0000000000047941 */ /* 0x000fea0003800200 */
.L_x_607:
[----:B------:R-:W1:Y:S02]  /*2ce0*/  F2I.FLOOR.NTZ R0, R0 ;  /* 0x0000000000007305 */ /* 0x000e640000207100 */
.L_x_606:
[----:B------:R-:W-:Y:S05]  /*2cf0*/  BSYNC.RECONVERGENT B3 ;  /* 0x0000000000037941 */ /* 0x000fea0003800200 */
.L_x_605:
[----:B0-----:R-:W-:Y:S01]  /*2d00*/  FSETP.GEU.AND P0, PT, R18, R24, PT ;  /* 0x000000181200720b */ /* 0x001fe20003f0e000 */
[----:B------:R-:W-:Y:S01]  /*2d10*/  BSSY B0, `(.L_x_609) ;  /* 0x0000058000007945 */ /* 0x000fe20003800000 */
[----:B-1----:R-:W-:-:S04]  /*2d20*/  IADD3 R2, PT, PT, R0, 0x1, RZ ;  /* 0x0000000100027810 */ /* 0x002fc80007ffe0ff */
[----:B------:R-:W-:-:S05]  /*2d30*/  I2FP.F32.S32 R29, R2 ;  /* 0x00000002001d7245 */ /* 0x000fca0000201400 */
[----:B------:R-:W-:Y:S02]  /*2d40*/  FFMA R29, R29, R23, R10 ;  /* 0x000000171d1d7223 */ /* 0x000fe4000000000a */
[----:B------:R-:W-:Y:S05]  /*2d50*/  @P0 BRA `(.L_x_610) ;  /* 0x00000000009c0947 */ /* 0x000fea0003800000 */
[----:B------:R-:W0:Y:S01]  /*2d60*/  LDC R27, c[0x0][0x3a0] ;  /* 0x0000e800ff1b7b82 */ /* 0x000e220000000800 */
[----:B------:R-:W-:Y:S01]  /*2d70*/  BSSY B1, `(.L_x_611) ;  /* 0x0000021000017945 */ /* 0x000fe20003800000 */
[----:B0-----:R-:W-:-:S04]  /*2d80*/  ISETP.GE.AND P0, PT, R0, R27, PT ;  /* 0x0000001b0000720c */ /* 0x001fc80003f06270 */
[----:B------:R-:W-:-:S13]  /*2d90*/  FSETP.GEU.OR P0, PT, R15, R12, P0 ;  /* 0x0000000c0f00720b */ /* 0x000fda000070e400 */
[----:B------:R-:W-:Y:S05]  /*2da0*/  @P0 BRA `(.L_x_612) ;  /* 0x0000000000740947 */ /* 0x000fea0003800000 */
[----:B------:R-:W0:Y:S01]  /*2db0*/  S2UR UR5, SR_CgaCtaId ;  /* 0x00000000000579c3 */ /* 0x000e220000008800 */
[----:B------:R-:W-:Y:S01]  /*2dc0*/  UMOV UR4, 0x400 ;  /* 0x0000040000047882 */ /* 0x000fe20000000000 */
[----:B------:R-:W-:Y:S01]  /*2dd0*/  FADD R30, R18, -R21 ;  /* 0x80000015121e7221 */ /* 0x000fe20000000000 */
[----:B------:R-:W-:Y:S01]  /*2de0*/  SHF.R.S32.HI R31, RZ, 0x1f, R19 ;  /* 0x0000001fff1f7819 */ /* 0x000fe20000011413 */
[----:B0-----:R-:W-:-:S06]  /*2df0*/  ULEA UR4, UR5, UR4, 0x18 ;  /* 0x0000000405047291 */ /* 0x001fcc000f8ec0ff */
[----:B------:R-:W-:-:S06]  /*2e00*/  LEA R4, R20, UR4, 0x2 ;  /* 0x0000000414047c11 */ /* 0x000fcc000f8e10ff */
[----:B------:R-:W0:Y:S02]  /*2e10*/  LDS R4, [R4] ;  /* 0x0000000004047984 */ /* 0x000e240000000800 */
.L_x_613:
[----:B------:R-:W-:Y:S05]  /*2e20*/  YIELD ;  /* 0x0000000000007946 */ /* 0x000fea0003800000 */
[----:B-1----:R-:W1:Y:S01]  /*2e30*/  LDCU.64 UR8, c[0x0][0x398] ;  /* 0x00007300ff0877ac */ /* 0x002e620008000a00 */
[----:B------:R-:W-:Y:S01]  /*2e40*/  IMAD R2, R27, UR7, R0 ;  /* 0x000000071b027c24 */ /* 0x000fe2000f8e0200 */
[----:B------:R-:W-:Y:S01]  /*2e50*/  FSETP.GT.AND P0, PT, R29, R12, PT ;  /* 0x0000000c1d00720b */ /* 0x000fe20003f04000 */
[----:B------:R-:W2:Y:S03]  /*2e60*/  LDCU.64 UR4, c[0x0][0x380] ;  /* 0x00007000ff0477ac */ /* 0x000ea60008000a00 */
[----:B------:R-:W-:Y:S01]  /*2e70*/  FSEL R16, R12, R29, P0 ;  /* 0x0000001d0c107208 */ /* 0x000fe20000000000 */
[----:B------:R-:W-:-:S04]  /*2e80*/  VIADD R0, R0, 0x1 ;  /* 0x0000000100007836 */ /* 0x000fc80000000000 */
[----:B------:R-:W-:Y:S01]  /*2e90*/  FADD R3, R16, -R15 ;  /* 0x8000000f10037221 */ /* 0x000fe20000000000 */
[----:B-1----:R-:W-:-:S03]  /*2ea0*/  IMAD R2, R2, UR9, R9 ;  /* 0x0000000902027c24 */ /* 0x002fc6000f8e0209 */
[----:B------:R-:W-:Y:S01]  /*2eb0*/  FMUL R15, R30, R3 ;  /* 0x000000031e0f7220 */ /* 0x000fe20000400000 */
[----:B------:R-:W-:-:S05]  /*2ec0*/  IMAD R2, R2, UR8, RZ ;  /* 0x0000000802027c24 */ /* 0x000fca000f8e02ff */
[----:B------:R-:W-:-:S04]  /*2ed0*/  IADD3 R21, P0, PT, R2, R19, RZ ;  /* 0x0000001302157210 */ /* 0x000fc80007f1e0ff */
[----:B------:R-:W-:Y:S02]  /*2ee0*/  LEA.HI.X.SX32 R28, R2, R31, 0x1, P0 ;  /* 0x0000001f021c7211 */ /* 0x000fe400000f0eff */
[C---:B--2---:R-:W-:Y:S02]  /*2ef0*/  LEA R2, P0, R21.reuse, UR4, 0x2 ;  /* 0x0000000415027c11 */ /* 0x044fe4000f8010ff */
[----:B------:R-:W-:Y:S02]  /*2f00*/  FSETP.LT.AND P1, PT, R16, R12, PT ;  /* 0x0000000c1000720b */ /* 0x000fe40003f21000 */
[----:B------:R-:W-:Y:S01]  /*2f10*/  LEA.HI.X R3, R21, UR5, R28, 0x2, P0 ;  /* 0x0000000515037c11 */ /* 0x000fe200080f141c */
[----:B0-----:R-:W-:Y:S01]  /*2f20*/  FMUL R21, R15, R4 ;  /* 0x000000040f157220 */ /* 0x001fe20000400000 */
[----:B------:R-:W-:Y:S01]  /*2f30*/  ISETP.GE.AND P0, PT, R0, R27, PT ;  /* 0x0000001b0000720c */ /* 0x000fe20003f06270 */
[----:B------:R-:W-:-:S03]  /*2f40*/  FADD R29, R16, R23 ;  /* 0x00000017101d7221 */ /* 0x000fc60000000000 */
[----:B------:R1:W-:Y:S01]  /*2f50*/  REDG.E.ADD.F32.FTZ.RN.STRONG.GPU desc[UR10][R2.64], R21 ;  /* 0x00000015020079a6 */ /* 0x0003e2000c12f30a */
[----:B------:R-:W-:-:S08]  /*2f60*/  MOV R15, R16 ;  /* 0x00000010000f7202 */ /* 0x000fd00000000f00 */
[----:B------:R-:W-:Y:S05]  /*2f70*/  @!P0 BRA P1, `(.L_x_613) ;  /* 0xfffffffc00a88947 */ /* 0x000fea000083ffff */
.L_x_612:
[----:B------:R-:W-:Y:S05]  /*2f80*/  BSYNC B1 ;  /* 0x0000000000017941 */ /* 0x000fea0003800000 */
.L_x_611:
[----:B------:R-:W-:Y:S02]  /*2f90*/  VIADD R19, R19, 0x1 ;  /* 0x0000000113137836 */ /* 0x000fe40000000000 */
[----:B------:R-:W-:Y:S01]  /*2fa0*/  FADD R18, R18, R25 ;  /* 0x0000001912127221 */ /* 0x000fe20000000000 */
[----:B-1----:R-:W-:Y:S01]  /*2fb0*/  MOV R21, R17 ;  /* 0x0000001100157202 */ /* 0x002fe20000000f00 */
[----:B------:R-:W-:Y:S06]  /*2fc0*/  BRA `(.L_x_614) ;  /* 0x0000000000b07947 */ /* 0x000fec0003800000 */
.L_x_610:
        /* <DEDUP_REMOVED lines=12> */
.L_x_617:
[----:B------:R-:W-:Y:S05]  /*3090*/  YIELD ;  /* 0x0000000000007946 */ /* 0x000fea0003800000 */
[----:B-1----:R-:W1:Y:S01]  /*30a0*/  LDCU.64 UR4, c[0x0][0x398] ;  /* 0x00007300ff0477ac */ /* 0x002e620008000a00 */
[----:B------:R-:W-:Y:S01]  /*30b0*/  IMAD R2, R17, UR7, R0 ;  /* 0x0000000711027c24 */ /* 0x000fe2000f8e0200 */
[----:B------:R-:W-:Y:S01]  /*30c0*/  FSETP.GT.AND P0, PT, R29, R12, PT ;  /* 0x0000000c1d00720b */ /* 0x000fe20003f04000 */
[----:B------:R-:W2:Y:S03]  /*30d0*/  LDCU.64 UR8, c[0x0][0x380] ;  /* 0x00007000ff0877ac */ /* 0x000ea60008000a00 */
[----:B------:R-:W-:Y:S01]  /*30e0*/  FSEL R32, R12, R29, P0 ;  /* 0x0000001d0c207208 */ /* 0x000fe20000000000 */
[----:B-1----:R-:W-:-:S04]  /*30f0*/  IMAD R2, R2, UR5, R9 ;  /* 0x0000000502027c24 */ /* 0x002fc8000f8e0209 */
[----:B------:R-:W-:Y:S01]  /*3100*/  FADD R34, R32, -R15 ;  /* 0x8000000f20227221 */ /* 0x000fe20000000000 */
[----:B------:R-:W-:Y:S02]  /*3110*/  IMAD R2, R2, UR4, RZ ;  /* 0x0000000402027c24 */ /* 0x000fe4000f8e02ff */
[----:B------:R-:W-:Y:S01]  /*3120*/  VIADD R0, R0, 0x1 ;  /* 0x0000000100007836 */ /* 0x000fe20000000000 */
[----:B------:R-:W-:Y:S01]  /*3130*/  FSETP.LT.AND P1, PT, R32, R12, PT ;  /* 0x0000000c2000720b */ /* 0x000fe20003f21000 */
[----:B------:R-:W-:Y:S01]  /*3140*/  FMUL R15, R34, R27 ;  /* 0x0000001b220f7220 */ /* 0x000fe20000400000 */
[----:B------:R-:W-:-:S03]  /*3150*/  IADD3 R3, P0, PT, R2, R19, RZ ;  /* 0x0000001302037210 */ /* 0x000fc60007f1e0ff */
[----:B0-----:R-:W-:Y:S01]  /*3160*/  FMUL R21, R15, R4 ;  /* 0x000000040f157220 */ /* 0x001fe20000400000 */
[----:B------:R-:W-:Y:S02]  /*3170*/  LEA.HI.X.SX32 R28, R2, R30, 0x1, P0 ;  /* 0x0000001e021c7211 */ /* 0x000fe400000f0eff */
[----:B--2---:R-:W-:-:S04]  /*3180*/  LEA R2, P0, R3, UR8, 0x2 ;  /* 0x0000000803027c11 */ /* 0x004fc8000f8010ff */
[----:B------:R-:W-:Y:S02]  /*3190*/  LEA.HI.X R3, R3, UR9, R28, 0x2, P0 ;  /* 0x0000000903037c11 */ /* 0x000fe400080f141c */
[----:B------:R-:W-:-:S03]  /*31a0*/  ISETP.GE.AND P0, PT, R0, R17, PT ;  /* 0x000000110000720c */ /* 0x000fc60003f06270 */
[----:B------:R1:W-:Y:S01]  /*31b0*/  REDG.E.ADD.F32.FTZ.RN.STRONG.GPU desc[UR10][R2.64], R21 ;  /* 0x00000015020079a6 */ /* 0x0003e2000c12f30a */
[----:B------:R-:W-:Y:S01]  /*31c0*/  FADD R29, R32, R23 ;  /* 0x00000017201d7221 */ /* 0x000fe20000000000 */
[----:B------:R-:W-:-:S08]  /*31d0*/  MOV R15, R32 ;  /* 0x00000020000f7202 */ /* 0x000fd00000000f00 */
[----:B------:R-:W-:Y:S05]  /*31e0*/  @!P0 BRA P1, `(.L_x_617) ;  /* 0xfffffffc00a88947 */ /* 0x000fea000083ffff */
.L_x_616:
[----:B------:R-:W-:Y:S05]  /*31f0*/  BSYNC B1 ;  /* 0x0000000000017941 */ /* 0x000fea0003800000 */
.L_x_615:
[----:B------:R-:W-:Y:S01]  /*3200*/  VIADD R20, R20, 0x1 ;  /* 0x0000000114147836 */ /* 0x000fe20000000000 */
[----:B-1----:R-:W-:-:S04]  /*3210*/  MOV R21, R24 ;  /* 0x0000001800157202 */ /* 0x002fc80000000f00 */
[----:B------:R-:W-:-:S13]  /*3220*/  ISETP.GE.AND P0, PT, R20, UR6, PT ;  /* 0x0000000614007c0c */ /* 0x000fda000bf06270 */
[----:B------:R-:W0:Y:S01]  /*3230*/  @!P0 S2R R3, SR_CgaCtaId ;  /* 0x0000000000038919 */ /* 0x000e220000008800 */
[----:B------:R-:W-:-:S04]  /*3240*/  @!P0 MOV R0, 0x400 ;  /* 0x0000040000008802 */ /* 0x000fc80000000f00 */
[----:B------:R-:W-:-:S04]  /*3250*/  @!P0 IADD3 R0, PT, PT, R0, 0xc00, RZ ;  /* 0x00000c0000008810 */ /* 0x000fc80007ffe0ff */
[----:B0-----:R-:W-:-:S05]  /*3260*/  @!P0 LEA R3, R3, R0, 0x18 ;  /* 0x0000000003038211 */ /* 0x001fca00078ec0ff */
[----:B------:R-:W-:-:S05]  /*3270*/  @!P0 IMAD R0, R16, 0x4, R3 ;  /* 0x0000000410008824 */ /* 0x000fca00078e0203 */
[----:B------:R0:W1:Y:S02]  /*3280*/  @!P0 LDS R24, [R0+0x8] ;  /* 0x0000080000188984 */ /* 0x0000640000000800 */
.L_x_614:
[----:B------:R-:W-:Y:S05]  /*3290*/  BSYNC B0 ;  /* 0x0000000000007941 */ /* 0x000fea0003800000 */
.L_x_609:
[----:B------:R-:W2:Y:S01]  /*32a0*/  LDCU UR4, c[0x0][0x398] ;  /* 0x00007300ff0477ac */ /* 0x000ea20008000800 */
[----:B------:R-:W-:Y:S02]  /*32b0*/  ISETP.GE.AND P0, PT, R20, UR6, PT ;  /* 0x0000000614007c0c */ /* 0x000fe4000bf06270 */
[----:B--2---:R-:W-:-:S13]  /*32c0*/  ISETP.LT.AND P1, PT, R19, UR4, PT ;  /* 0x0000000413007c0c */ /* 0x004fda000bf21270 */
[----:B------:R-:W-:Y:S05]  /*32d0*/  @!P0 BRA P1, `(.L_x_618) ;  /* 0xfffffff800008947 */ /* 0x000fea000083ffff */
.L_x_583:
[----:B------:R-:W-:Y:S05]  /*32e0*/  BSYNC B2 ;  /* 0x0000000000027941 */ /* 0x000fea0003800000 */
.L_x_582:
[----:B------:R-:W3:Y:S01]  /*32f0*/  LDCU UR4, c[0x0][0x39c] ;  /* 0x00007380ff0477ac */ /* 0x000ee20008000800 */
[----:B------:R-:W-:-:S04]  /*3300*/  IMAD.U32 R9, RZ, RZ, UR12 ;  /* 0x0000000cff097e24 */ /* 0x000fc8000f8e00ff */
[C---:B------:R-:W-:Y:S01]  /*3310*/  IMAD R9, R22.reuse, R9, UR12 ;  /* 0x0000000c16097e24 */ /* 0x040fe2000f8e0209 */
[----:B------:R-:W-:-:S04]  /*3320*/  IADD3 R22, PT, PT, R22, 0x1, RZ ;  /* 0x0000000116167810 */ /* 0x000fc80007ffe0ff */
[----:B---3--:R-:W-:-:S13]  /*3330*/  ISETP.GE.U32.AND P0, PT, R9, UR4, PT ;  /* 0x0000000409007c0c */ /* 0x008fda000bf06070 */
[----:B------:R-:W-:Y:S05]  /*3340*/  @!P0 BRA `(.L_x_619) ;  /* 0xffffffe800fc8947 */ /* 0x000fea000383ffff */
[----:B------:R-:W-:Y:S05]  /*3350*/  EXIT ;  /* 0x000000000000794d */ /* 0x000fea0003800000 */
.L_x_566:
[----:B------:R-:W0:Y:S02]  /*3360*/  LDCU UR17, c[0x0][0x3a8] ;  /* 0x00007500ff1177ac */ /* 0x000e240008000800 */
[----:B0-----:R-:W-:-:S04]  /*3370*/  ISETP.GE.AND P0, PT, R9, UR17, PT ;  /* 0x0000001109007c0c */ /* 0x001fc8000bf06270 */
[----:B------:R-:W-:-:S09]  /*3380*/  FSETP.LE.OR P1, PT, RZ, UR13, P0 ;  /* 0x0000000dff007c0b */ /* 0x000fd20008723400 */
[----:B------:R-:W0:Y:S01]  /*3390*/  @!P0 LDC R0, c[0x0][0x3ac] ;  /* 0x0000eb00ff008b82 */ /* 0x000e220000000800 */
[----:B------:R-:W-:-:S05]  /*33a0*/  @!P0 LOP3.LUT R10, RZ, R9, RZ, 0x33, !PT ;  /* 0x00000009ff0a8212 */ /* 0x000fca00078e33ff */
[----:B------:R-:W-:Y:S02]  /*33b0*/  @!P1 VIADD R9, R10, UR17 ;  /* 0x000000110a099c36 */ /* 0x000fe40008000000 */
[----:B------:R-:W1:Y:S01]  /*33c0*/  @!P0 LDC.64 R2, c[0x0][0x388] ;  /* 0x0000e200ff028b82 */ /* 0x000e620000000a00 */
        /* <DEDUP_REMOVED lines=10> */
[----:B------:R-:W-:-:S13]  /*3470*/  FSETP.LE.AND P0, PT, RZ, UR13, PT ;  /* 0x0000000dff007c0b */ /* 0x000fda000bf03000 */
[----:B0-----:R-:W-:Y:S05]  /*3480*/  @!P0 BRA `(.L_x_620) ;  /* 0x00000000005c8947 */ /* 0x001fea0003800000 */
[----:B------:R-:W-:Y:S01]  /*3490*/  IADD3 R0, PT, PT, R26, UR5, RZ ;  /* 0x000000051a007c10 */ /* 0x000fe2000fffe0ff */
[----:B------:R-:W-:Y:S04]  /*34a0*/  I2F.F64.U32 R12, UR5 ;  /* 0x00000005000c7d12 */ /* 0x000fe80008201800 */
[----:B------:R-:W-:-:S04]  /*34b0*/  VIADD R9, R0, 0x1 ;  /* 0x0000000100097836 */ /* 0x000fc80000000000 */
        /* <DEDUP_REMOVED lines=20> */
.L_x_620:
[----:B------:R-:W-:Y:S01]  /*3600*/  IADD3 R0, PT, PT, R26, UR5, RZ ;  /* 0x000000051a007c10 */ /* 0x000fe2000fffe0ff */
[----:B------:R-:W-:Y:S08]  /*3610*/  I2F.F64 R10, UR17 ;  /* 0x00000011000a7d12 */ /* 0x000ff00008201c00 */
[----:B------:R-:W0:Y:S08]  /*3620*/  I2F.F64.U32 R2, R0 ;  /* 0x0000000000027312 */ /* 0x000e300000201800 */
[----:B------:R-:W1:Y:S01]  /*3630*/  I2F.F64.U32 R12, UR5 ;  /* 0x00000005000c7d12 */ /* 0x000e620008201800 */
[----:B0-----:R-:W-:-:S07]  /*3640*/  DFMA R16, R10, 0.5, -R2 ;  /* 0x3fe000000a10782b */ /* 0x001fce0000000802 */
[----:B------:R-:W-:Y:S01]  /*3650*/  F2F.F64.F32 R4, R4 ;  /* 0x0000000400047310 */ /* 0x000fe20000201800 */
[----:B-1----:R-:W-:-:S07]  /*3660*/  DFMA R12, R10, 0.5, -R12 ;  /* 0x3fe000000a0c782b */ /* 0x002fce000000080c */
        /* <DEDUP_REMOVED lines=11> */
[-C--:B------:R-:W-:Y:S02]  /*3720*/  DMUL R16, R2, R4.reuse ;  /* 0x0000000402107228 */ /* 0x080fe40000000000 */
[----:B------:R-:W-:-:S11]  /*3730*/  DMUL R20, R10, R4 ;  /* 0x000000040a147228 */ /* 0x000fd60000000000 */
.L_x_621:
        /* <DEDUP_REMOVED lines=21> */
.L_x_623:
[----:B------:R-:W-:Y:S05]  /*3890*/  BSYNC.RECONVERGENT B2 ;  /* 0x0000000000027941 */ /* 0x000fea0003800200 */
.L_x_622:
        /* <DEDUP_REMOVED lines=16> */
.L_x_625:
[----:B------:R-:W-:Y:S05]  /*39a0*/  BSYNC.RECONVERGENT B2 ;  /* 0x0000000000027941 */ /* 0x000fea0003800200 */
.L_x_624:
        /* <DEDUP_REMOVED lines=15> */
.L_x_627:
[----:B------:R-:W-:Y:S05]  /*3aa0*/  BSYNC.RECONVERGENT B2 ;  /* 0x0000000000027941 */ /* 0x000fea0003800200 */
.L_x_626:
        /* <DEDUP_REMOVED lines=10> */
[C---:B------:R-:W-:Y:S02]  /*3b50*/  LEA R11, R3.reuse, R10, 0x18 ;  /* 0x0000000a030b7211 */ /* 0x040fe400078ec0ff */
[C---:B------:R-:W-:Y:S01]  /*3b60*/  LEA R17, R3.reuse, R12, 0x18 ;  /* 0x0000000c03117211 */ /* 0x040fe200078ec0ff */
[C---:B------:R-:W-:Y:S01]  /*3b70*/  IMAD R13, R26.reuse, 0x4, R7 ;  /* 0x000000041a0d7824 */ /* 0x040fe200078e0207 */
[----:B------:R-:W-:Y:S02]  /*3b80*/  @!P0 LEA R4, R3, R2, 0x18 ;  /* 0x0000000203048211 */ /* 0x000fe400078ec0ff */
[C---:B------:R-:W-:Y:S01]  /*3b90*/  LEA R15, R26.reuse, R11, 0x2 ;  /* 0x0000000b1a0f7211 */ /* 0x040fe200078e10ff */
[----:B------:R-:W-:Y:S01]  /*3ba0*/  IMAD R12, R26, 0x4, R17 ;  /* 0x000000041a0c7824 */ /* 0x000fe200078e0211 */
[----:B------:R-:W-:Y:S01]  /*3bb0*/  F2F.F64.F32 R10, UR16 ;  /* 0x00000010000a7d10 */ /* 0x000fe20008201800 */
[----:B------:R0:W-:Y:S04]  /*3bc0*/  @!P0 STS [R4+0xc00], R5 ;  /* 0x000c000504008388 */ /* 0x0001e80000000800 */
[----:B------:R-:W-:Y:S04]  /*3bd0*/  STS [R13+0x4], R24 ;  /* 0x000004180d007388 */ /* 0x000fe80000000800 */
[----:B------:R1:W-:Y:S01]  /*3be0*/  STS [R15], R8 ;  /* 0x000000080f007388 */ /* 0x0003e20000000800 */
[----:B0-----:R-:W-:-:S03]  /*3bf0*/  FADD R4, R8, R9 ;  /* 0x0000000908047221 */ /* 0x001fc60000000000 */
[----:B------:R-:W-:Y:S01]  /*3c00*/  STS [R12], R9 ;  /* 0x000000090c007388 */ /* 0x000fe20000000800 */
[----:B------:R-:W-:Y:S01]  /*3c10*/  FMUL R4, R4, 0.5 ;  /* 0x3f00000004047820 */ /* 0x000fe20000400000 */
[----:B------:R-:W-:Y:S01]  /*3c20*/  BAR.SYNC.DEFER_BLOCKING 0x0 ;  /* 0x0000000000007b1d */ /* 0x000fe20000010000 */
[----:B-1----:R-:W-:-:S05]  /*3c30*/  FADD R8, -R8, R9 ;  /* 0x0000000908087221 */ /* 0x002fca0000000100 */
[----:B------:R-:W0:Y:S02]  /*3c40*/  LDS R7, [R13] ;  /* 0x000000000d077984 */ /* 0x000e240000000800 */
[----:B0-----:R-:W-:-:S04]  /*3c50*/  FADD R0, R24, R7 ;  /* 0x0000000718007221 */ /* 0x001fc80000000000 */
[----:B------:R-:W0:Y:S02]  /*3c60*/  F2F.F64.F32 R2, R0 ;  /* 0x0000000000027310 */ /* 0x000e240000201800 */
[----:B0-----:R-:W-:Y:S01]  /*3c70*/  DFMA R2, R2, 0.5, -R10 ;  /* 0x3fe000000202782b */ /* 0x001fe2000000080a */
[----:B------:R-:W-:-:S09]  /*3c80*/  MOV R10, UR15 ;  /* 0x0000000f000a7c02 */ /* 0x000fd20008000f00 */
[----:B------:R-:W0:Y:S02]  /*3c90*/  F2F.F32.F64 R2, R2 ;  /* 0x0000000200027310 */ /* 0x000e240000301000 */
[----:B0-----:R-:W-:-:S04]  /*3ca0*/  FMUL R5, R2, R2 ;  /* 0x0000000202057220 */ /* 0x001fc80000400000 */
[----:B------:R-:W-:-:S04]  /*3cb0*/  FFMA R5, R4, R4, R5 ;  /* 0x0000000404057223 */ /* 0x000fc80000000005 */
[----:B------:R-:W-:Y:S01]  /*3cc0*/  FFMA R11, R10, UR15, R5 ;  /* 0x0000000f0a0b7c23 */ /* 0x000fe20008000005 */
[----:B------:R-:W-:-:S03]  /*3cd0*/  FADD R5, R24, -R7 ;  /* 0x8000000718057221 */ /* 0x000fc60000000000 */
[----:B------:R-:W-:Y:S01]  /*3ce0*/  VIADD R4, R11, 0xf3000000 ;  /* 0xf30000000b047836 */ /* 0x000fe20000000000 */
[----:B------:R0:W1:Y:S01]  /*3cf0*/  MUFU.RSQ R10, R11 ;  /* 0x0000000b000a7308 */ /* 0x0000620000001400 */
[----:B------:R-:W-:-:S03]  /*3d00*/  FMUL R5, R5, R8 ;  /* 0x0000000805057220 */ /* 0x000fc60000400000 */
[----:B------:R-:W-:-:S13]  /*3d10*/  ISETP.GT.U32.AND P0, PT, R4, 0x727fffff, PT ;  /* 0x727fffff0400780c */ /* 0x000fda0003f04070 */
[----:B01----:R-:W-:Y:S05]  /*3d20*/  @!P0 BRA `(.L_x_629) ;  /* 0x0000000000148947 */ /* 0x003fea0003800000 */
[----:B------:R-:W-:Y:S02]  /*3d30*/  MOV R0, R11 ;  /* 0x0000000b00007202 */ /* 0x000fe40000000f00 */
[----:B------:R-:W-:-:S07]  /*3d40*/  MOV R11, 0x3d60 ;  /* 0x00003d60000b7802 */ /* 0x000fce0000000f00 */
[----:B------:R-:W-:Y:S05]  /*3d50*/  CALL.REL.NOINC `($__internal_9_$__cuda_sm20_sqrt_rn_f32_slowpath) ;  /* 0x0000001c00d07944 */ /* 0x000fea0003c00000 */
[----:B------:R-:W-:Y:S01]  /*3d60*/  IMAD.MOV.U32 R2, RZ, RZ, R0 ;  /* 0x000000ffff027224 */ /* 0x000fe200078e0000 */
[----:B------:R-:W-:Y:S06]  /*3d70*/  BRA `(.L_x_630) ;  /* 0x0000000000107947 */ /* 0x000fec0003800000 */
.L_x_629:
[----:B------:R-:W-:Y:S01]  /*3d80*/  FMUL.FTZ R2, R11, R10 ;  /* 0x0000000a0b027220 */ /* 0x000fe20000410000 */
[----:B------:R-:W-:-:S03]  /*3d90*/  FMUL.FTZ R0, R10, 0.5 ;  /* 0x3f0000000a007820 */ /* 0x000fc60000410000 */
[----:B------:R-:W-:-:S04]  /*3da0*/  FFMA R3, -R2, R2, R11 ;  /* 0x0000000202037223 */ /* 0x000fc8000000010b */
[----:B------:R-:W-:-:S07]  /*3db0*/  FFMA R2, R3, R0, R2 ;  /* 0x0000000003027223 */ /* 0x000fce0000000002 */
.L_x_630:
[----:B------:R-:W-:Y:S05]  /*3dc0*/  BSYNC.RECONVERGENT B0 ;  /* 0x0000000000007941 */ /* 0x000fea0003800200 */
.L_x_628:
        /* <DEDUP_REMOVED lines=14> */
.L_x_632:
[----:B------:R-:W-:Y:S05]  /*3eb0*/  BSYNC.RECONVERGENT B2 ;  /* 0x0000000000027941 */ /* 0x000fea0003800200 */
.L_x_631:
        /* <DEDUP_REMOVED lines=17> */
.L_x_634:
[----:B------:R-:W-:Y:S05]  /*3fd0*/  BSYNC.RECONVERGENT B2 ;  /* 0x0000000000027941 */ /* 0x000fea0003800200 */
.L_x_633:
[----:B------:R-:W0:Y:S01]  /*3fe0*/  S2UR UR5, SR_CgaCtaId ;  /* 0x00000000000579c3 */ /* 0x000e220000008800 */
[----:B------:R-:W-:Y:S01]  /*3ff0*/  UMOV UR4, 0x400 ;  /* 0x0000040000047882 */ /* 0x000fe20000000000 */
[----:B------:R-:W1:Y:S02]  /*4000*/  LDCU.64 UR8, c[0x0][0x398] ;  /* 0x00007300ff0877ac */ /* 0x000e640008000a00 */
[----:B-1----:R-:W-:Y:S01]  /*4010*/  ISETP.NE.AND P0, PT, RZ, UR8, PT ;  /* 0x00000008ff007c0c */ /* 0x002fe2000bf05270 */
[----:B------:R-:W1:Y:S01]  /*4020*/  LDCU UR8, c[0x0][0x3d0] ;  /* 0x00007a00ff0877ac */ /* 0x000e620008000800 */
[----:B0-----:R-:W-:Y:S01]  /*4030*/  ULEA UR4, UR5, UR4, 0x18 ;  /* 0x0000000405047291 */ /* 0x001fe2000f8ec0ff */
[----:B------:R-:W0:Y:S05]  /*4040*/  LDCU UR5, c[0x0][0x3b4] ;  /* 0x00007680ff0577ac */ /* 0x000e2a0008000800 */
[----:B------:R-:W-:-:S05]  /*4050*/  LEA R5, R26, UR4, 0x2 ;  /* 0x000000041a057c11 */ /* 0x000fca000f8e10ff */
[----:B------:R-:W2:Y:S02]  /*4060*/  LDS R3, [R5] ;  /* 0x0000000005037984 */ /* 0x000ea40000000800 */
[----:B--2---:R-:W-:-:S05]  /*4070*/  FMUL R0, R3, R0 ;  /* 0x0000000003007220 */ /* 0x004fca0000400000 */
[----:B------:R2:W-:Y:S01]  /*4080*/  STS [R5], R0 ;  /* 0x0000000005007388 */ /* 0x0005e20000000800 */
[----:B------:R-:W-:Y:S06]  /*4090*/  BAR.SYNC.DEFER_BLOCKING 0x0 ;  /* 0x0000000000007b1d */ /* 0x000fec0000010000 */
[----:B01----:R-:W-:Y:S05]  /*40a0*/  @!P0 EXIT ;  /* 0x000000000000894d */ /* 0x003fea0003800000 */
[----:B------:R-:W0:Y:S01]  /*40b0*/  LDCU UR17, c[0x0][0x3a0] ;  /* 0x00007400ff1177ac */ /* 0x000e220008000800 */
[----:B------:R-:W1:Y:S01]  /*40c0*/  I2F.F64 R10, UR9 ;  /* 0x00000009000a7d12 */ /* 0x000e620008201c00 */
[----:B------:R-:W-:Y:S01]  /*40d0*/  FMUL R21, R6, |UR13| ;  /* 0x4000000d06157c20 */ /* 0x000fe20008400000 */
[----:B------:R-:W-:Y:S01]  /*40e0*/  UIADD3 UR4, UPT, UPT, -UR9, URZ, URZ ;  /* 0x000000ff09047290 */ /* 0x000fe2000fffe1ff */
[----:B------:R-:W2:Y:S05]  /*40f0*/  LDCU UR18, c[0x0][0x3b8] ;  /* 0x00007700ff1277ac */ /* 0x000eaa0008000800 */
[----:B------:R-:W-:Y:S01]  /*4100*/  F2F.F64.F32 R12, UR5 ;  /* 0x00000005000c7d10 */ /* 0x000fe20008201800 */
[----:B------:R-:W3:Y:S01]  /*4110*/  LDCU UR19, c[0x0][0x3d4] ;  /* 0x00007a80ff1377ac */ /* 0x000ee20008000800 */
[----:B------:R-:W-:Y:S01]  /*4120*/  UMOV UR5, URZ ;  /* 0x000000ff00057c82 */ /* 0x000fe20008000000 */
[----:B-1----:R-:W-:-:S05]  /*4130*/  DMUL R10, R10, 0.5 ;  /* 0x3fe000000a0a7828 */ /* 0x002fca0000000000 */
[----:B------:R-:W1:Y:S01]  /*4140*/  I2F.F64 R8, UR4 ;  /* 0x0000000400087d12 */ /* 0x000e620008201c00 */
[----:B0-----:R-:W-:-:S07]  /*4150*/  UIADD3 UR4, UPT, UPT, -UR17, URZ, URZ ;  /* 0x000000ff11047290 */ /* 0x001fce000fffe1ff */
[----:B------:R-:W0:Y:S01]  /*4160*/  I2F.F64 R18, UR17 ;  /* 0x0000001100127d12 */ /* 0x000e220008201c00 */
[----:B-1----:R-:W-:-:S07]  /*4170*/  DMUL R8, R8, 0.5 ;  /* 0x3fe0000008087828 */ /* 0x002fce0000000000 */
[----:B------:R-:W1:Y:S01]  /*4180*/  I2F.F64 R16, UR4 ;  /* 0x0000000400107d12 */ /* 0x000e620008201c00 */
[----:B------:R-:W-:Y:S01]  /*4190*/  UMOV UR4, URZ ;  /* 0x000000ff00047c82 */ /* 0x000fe20008000000 */
[----:B0-----:R-:W-:-:S06]  /*41a0*/  DMUL R18, R18, 0.5 ;  /* 0x3fe0000012127828 */ /* 0x001fcc0000000000 */
[----:B------:R-:W0:Y:S01]  /*41b0*/  F2F.F64.F32 R14, UR8 ;  /* 0x00000008000e7d10 */ /* 0x000e220008201800 */
[----:B-1----:R-:W-:-:S07]  /*41c0*/  DMUL R16, R16, 0.5 ;  /* 0x3fe0000010107828 */ /* 0x002fce0000000000 */
[----:B--2---:R-:W-:Y:S01]  /*41d0*/  F2F.F64.F32 R4, UR18 ;  /* 0x0000001200047d10 */ /* 0x004fe20008201800 */
[----:B0-----:R-:W-:-:S07]  /*41e0*/  DFMA R10, R12, R10, R14 ;  /* 0x0000000a0c0a722b */ /* 0x001fce000000000e */
[----:B---3--:R-:W0:Y:S01]  /*41f0*/  F2F.F64.F32 R2, UR19 ;  /* 0x0000001300027d10 */ /* 0x008e220008201800 */
[----:B------:R-:W-:-:S07]  /*4200*/  DFMA R8, R12, R8, R14 ;  /* 0x000000080c08722b */ /* 0x000fce000000000e */
[----:B------:R-:W1:Y:S01]  /*4210*/  F2F.F32.F64 R10, R10 ;  /* 0x0000000a000a7310 */ /* 0x000e620000301000 */
[--C-:B0-----:R-:W-:Y:S02]  /*4220*/  DFMA R12, R4, R18, R2.reuse ;  /* 0x00000012040c722b */ /* 0x101fe40000000002 */
[----:B------:R-:W-:-:S05]  /*4230*/  DFMA R16, R16, R4, R2 ;  /* 0x000000041010722b */ /* 0x000fca0000000002 */
[----:B------:R-:W0:Y:S01]  /*4240*/  F2F.F32.F64 R8, R8 ;  /* 0x0000000800087310 */ /* 0x000e220000301000 */
[----:B-1----:R-:W-:-:S07]  /*4250*/  FMUL R18, R10, UR15 ;  /* 0x0000000f0a127c20 */ /* 0x002fce0008400000 */
[----:B------:R1:W2:Y:S01]  /*4260*/  F2F.F32.F64 R23, R12 ;  /* 0x0000000c00177310 */ /* 0x0002a20000301000 */
[----:B0-----:R-:W-:-:S07]  /*4270*/  FMUL R20, R8, UR15 ;  /* 0x0000000f08147c20 */ /* 0x001fce0008400000 */
[----:B------:R1:W0:Y:S02]  /*4280*/  F2F.F32.F64 R22, R16 ;  /* 0x0000001000167310 */ /* 0x0002240000301000 */
.L_x_672:
[----:B------:R-:W3:Y:S01]  /*4290*/  LDCU UR17, c[0x0][0x398] ;  /* 0x00007300ff1177ac */ /* 0x000ee20008000800 */
[----:B-1----:R-:W-:Y:S01]  /*42a0*/  VIADD R16, R26, UR4 ;  /* 0x000000041a107c36 */ /* 0x002fe20008000000 */
[----:B------:R-:W-:Y:S04]  /*42b0*/  BSSY.RECONVERGENT B2, `(.L_x_635) ;  /* 0x000013d000027945 */ /* 0x000fe80003800200 */
[----:B---3--:R-:W-:-:S13]  /*42c0*/  ISETP.GE.AND P0, PT, R16, UR17, PT ;  /* 0x0000001110007c0c */ /* 0x008fda000bf06270 */
[----:B0-2-4-:R-:W-:Y:S05]  /*42d0*/  @P0 BRA `(.L_x_636) ;  /* 0x0000001000e80947 */ /* 0x015fea0003800000 */
[----:B------:R-:W1:Y:S01]  /*42e0*/  LDCU UR4, c[0x0][0x3b0] ;  /* 0x00007600ff0477ac */ /* 0x000e620008000800 */
[----:B------:R-:W-:Y:S01]  /*42f0*/  I2F.F64 R2, R16 ;  /* 0x0000001000027312 */ /* 0x000fe20000201c00 */
[----:B------:R-:W-:Y:S01]  /*4300*/  BSSY.RECONVERGENT B3, `(.L_x_637) ;  /* 0x0000018000037945 */ /* 0x000fe20003800200 */
[----:B------:R-:W3:Y:S06]  /*4310*/  LDCU UR8, c[0x0][0x3cc] ;  /* 0x00007980ff0877ac */ /* 0x000eec0008000800 */
[----:B------:R-:W4:Y:S08]  /*4320*/  I2F.F64 R4, UR17 ;  /* 0x0000001100047d12 */ /* 0x000f300008201c00 */
[----:B-1----:R-:W-:Y:S01]  /*4330*/  F2F.F64.F32 R10, UR4 ;  /* 0x00000004000a7d10 */ /* 0x002fe20008201800 */
[----:B----4-:R-:W-:-:S07]  /*4340*/  DFMA R2, R4, -0.5, R2 ;  /* 0xbfe000000402782b */ /* 0x010fce0000000002 */
[----:B---3--:R-:W1:Y:S01]  /*4350*/  F2F.F64.F32 R4, UR8 ;  /* 0x0000000800047d10 */ /* 0x008e620008201800 */
[----:B------:R-:W-:-:S08]  /*4360*/  DADD R2, R2, 0.5 ;  /* 0x3fe0000002027429 */ /* 0x000fd00000000000 */
[----:B-1----:R-:W-:-:S06]  /*4370*/  DFMA R10, R10, R2, R4 ;  /* 0x000000020a0a722b */ /* 0x002fcc0000000004 */
[----:B------:R-:W1:Y:S02]  /*4380*/  F2F.F32.F64 R7, R10 ;  /* 0x0000000a00077310 */ /* 0x000e640000301000 */
[C---:B-1----:R-:W-:Y:S01]  /*4390*/  FADD R8, R7.reuse, -UR15 ;  /* 0x8000000f07087e21 */ /* 0x042fe20008000000 */
[----:B------:R-:W-:-:S05]  /*43a0*/  FMUL R5, R7, UR16 ;  /* 0x0000001007057c20 */ /* 0x000fca0008400000 */
[----:B------:R-:W1:Y:S01]  /*43b0*/  MUFU.RCP R9, R8 ;  /* 0x0000000800097308 */ /* 0x000e620000001000 */
[----:B------:R-:W-:-:S07]  /*43c0*/  FADD R3, -R20, R5 ;  /* 0x0000000514037221 */ /* 0x000fce0000000100 */
[----:B------:R-:W3:Y:S01]  /*43d0*/  FCHK P0, R3, R8 ;  /* 0x0000000803007302 */ /* 0x000ee20000000000 */
[----:B-1----:R-:W-:-:S04]  /*43e0*/  FFMA R0, -R8, R9, 1 ;  /* 0x3f80000008007423 */ /* 0x002fc80000000109 */
[----:B------:R-:W-:-:S04]  /*43f0*/  FFMA R0, R9, R0, R9 ;  /* 0x0000000009007223 */ /* 0x000fc80000000009 */
[----:B------:R-:W-:-:S04]  /*4400*/  FFMA R9, R3, R0, RZ ;  /* 0x0000000003097223 */ /* 0x000fc800000000ff */
[----:B------:R-:W-:-:S04]  /*4410*/  FFMA R6, -R8, R9, R3 ;  /* 0x0000000908067223 */ /* 0x000fc80000000103 */
[----:B------:R-:W-:Y:S01]  /*4420*/  FFMA R6, R0, R6, R9 ;  /* 0x0000000600067223 */ /* 0x000fe20000000009 */
[----:B---3--:R-:W-:Y:S06]  /*4430*/  @!P0 BRA `(.L_x_638) ;  /* 0x0000000000108947 */ /* 0x008fec0003800000 */
[----:B------:R-:W-:Y:S02]  /*4440*/  MOV R0, R8 ;  /* 0x0000000800007202 */ /* 0x000fe40000000f00 */
[----:B------:R-:W-:-:S07]  /*4450*/  MOV R28, 0x4470 ;  /* 0x00004470001c7802 */ /* 0x000fce0000000f00 */
[----:B0-2---:R-:W-:Y:S05]  /*4460*/  CALL.REL.NOINC `($__internal_10_$__cuda_sm3x_div_rn_noftz_f32_slowpath) ;  /* 0x0000001800687944 */ /* 0x005fea0003c00000 */
[----:B------:R-:W-:-:S07]  /*4470*/  IMAD.MOV.U32 R6, RZ, RZ, R0 ;  /* 0x000000ffff067224 */ /* 0x000fce00078e0000 */
.L_x_638:
[----:B------:R-:W-:Y:S05]  /*4480*/  BSYNC.RECONVERGENT B3 ;  /* 0x0000000000037941 */ /* 0x000fea0003800200 */
.L_x_637:
[----:B------:R-:W1:Y:S01]  /*4490*/  MUFU.RCP R3, R8 ;  /* 0x0000000800037308 */ /* 0x000e620000001000 */
[----:B------:R-:W-:Y:S01]  /*44a0*/  FADD R9, -R18, R5 ;  /* 0x0000000512097221 */ /* 0x000fe20000000100 */
[----:B------:R-:W-:Y:S06]  /*44b0*/  BSSY.RECONVERGENT B3, `(.L_x_639) ;  /* 0x000000d000037945 */ /* 0x000fec0003800200 */
[----:B------:R-:W3:Y:S01]  /*44c0*/  FCHK P0, R9, R8 ;  /* 0x0000000809007302 */ /* 0x000ee20000000000 */
[----:B-1----:R-:W-:-:S04]  /*44d0*/  FFMA R0, -R8, R3, 1 ;  /* 0x3f80000008007423 */ /* 0x002fc80000000103 */
        /* <DEDUP_REMOVED lines=8> */
[----:B0-2---:R-:W-:Y:S05]  /*4560*/  CALL.REL.NOINC `($__internal_10_$__cuda_sm3x_div_rn_noftz_f32_slowpath) ;  /* 0x0000001800287944 */ /* 0x005fea0003c00000 */
[----:B------:R-:W-:-:S07]  /*4570*/  MOV R5, R0 ;  /* 0x0000000000057202 */ /* 0x000fce0000000f00 */
.L_x_640:
[----:B------:R-:W-:Y:S05]  /*4580*/  BSYNC.RECONVERGENT B3 ;  /* 0x0000000000037941 */ /* 0x000fea0003800200 */
.L_x_639:
[----:B------:R-:W-:Y:S01]  /*4590*/  FADD R7, -R7, UR15 ;  /* 0x0000000f07077e21 */ /* 0x000fe20008000100 */
[----:B------:R-:W-:Y:S01]  /*45a0*/  MOV R4, UR15 ;  /* 0x0000000f00047c02 */ /* 0x000fe20008000f00 */
[----:B------:R-:W-:Y:S02]  /*45b0*/  BSSY.RECONVERGENT B3, `(.L_x_641) ;  /* 0x000000d000037945 */ /* 0x000fe40003800200 */
[----:B------:R-:W1:Y:S08]  /*45c0*/  MUFU.RCP R0, R7 ;  /* 0x0000000700007308 */ /* 0x000e700000001000 */
[----:B------:R-:W3:Y:S01]  /*45d0*/  FCHK P0, R4, R7 ;  /* 0x0000000704007302 */ /* 0x000ee20000000000 */
[----:B-1----:R-:W-:-:S04]  /*45e0*/  FFMA R3, -R7, R0, 1 ;  /* 0x3f80000007037423 */ /* 0x002fc80000000100 */
        /* <DEDUP_REMOVED lines=8> */
[----:B0-2---:R-:W-:Y:S05]  /*4670*/  CALL.REL.NOINC `($__internal_10_$__cuda_sm3x_div_rn_noftz_f32_slowpath) ;  /* 0x0000001400e47944 */ /* 0x005fea0003c00000 */
.L_x_642:
[----:B------:R-:W-:Y:S05]  /*4680*/  BSYNC.RECONVERGENT B3 ;  /* 0x0000000000037941 */ /* 0x000fea0003800200 */
.L_x_641:
[----:B------:R-:W1:Y:S01]  /*4690*/  LDCU UR4, c[0x0][0x39c] ;  /* 0x00007380ff0477ac */ /* 0x000e620008000800 */
[----:B------:R-:W-:Y:S01]  /*46a0*/  FADD R3, R5, -R6 ;  /* 0x8000000605037221 */ /* 0x000fe20000000000 */
[----:B------:R-:W-:Y:S01]  /*46b0*/  BSSY.RECONVERGENT B3, `(.L_x_643) ;  /* 0x0000010000037945 */ /* 0x000fe20003800200 */
[C---:B0-----:R-:W-:Y:S01]  /*46c0*/  FMUL R19, R0.reuse, R22 ;  /* 0x0000001600137220 */ /* 0x041fe20000400000 */
[----:B--2---:R-:W-:Y:S01]  /*46d0*/  FMUL R15, R0, R23 ;  /* 0x00000017000f7220 */ /* 0x004fe20000400000 */
        /* <DEDUP_REMOVED lines=11> */
[----:B------:R-:W-:Y:S05]  /*4790*/  CALL.REL.NOINC `($__internal_10_$__cuda_sm3x_div_rn_noftz_f32_slowpath) ;  /* 0x00000014009c7944 */ /* 0x000fea0003c00000 */
[----:B------:R-:W-:-:S07]  /*47a0*/  IMAD.MOV.U32 R17, RZ, RZ, R0 ;  /* 0x000000ffff117224 */ /* 0x000fce00078e0000 */
.L_x_644:
[----:B------:R-:W-:Y:S05]  /*47b0*/  BSYNC.RECONVERGENT B3 ;  /* 0x0000000000037941 */ /* 0x000fea0003800200 */
.L_x_643:
        /* <DEDUP_REMOVED lines=15> */
[----:B------:R-:W-:Y:S05]  /*48b0*/  CALL.REL.NOINC `($__internal_10_$__cuda_sm3x_div_rn_noftz_f32_slowpath) ;  /* 0x0000001400547944 */ /* 0x000fea0003c00000 */
[----:B------:R-:W-:-:S07]  /*48c0*/  IMAD.MOV.U32 R14, RZ, RZ, R0 ;  /* 0x000000ffff0e7224 */ /* 0x000fce00078e0000 */
.L_x_646:
[----:B------:R-:W-:Y:S05]  /*48d0*/  BSYNC.RECONVERGENT B3 ;  /* 0x0000000000037941 */ /* 0x000fea0003800200 */
.L_x_645:
        /* <DEDUP_REMOVED lines=24> */
.L_x_650:
[----:B------:R-:W-:Y:S05]  /*4a60*/  BSYNC.RECONVERGENT B4 ;  /* 0x0000000000047941 */ /* 0x000fea0003800200 */
.L_x_649:
        /* <DEDUP_REMOVED lines=14> */
.L_x_652:
[----:B------:R-:W-:Y:S05]  /*4b50*/  BSYNC.RECONVERGENT B4 ;  /* 0x0000000000047941 */ /* 0x000fea0003800200 */
.L_x_651:
        /* <DEDUP_REMOVED lines=13> */
.L_x_654:
[----:B------:R-:W-:Y:S05]  /*4c30*/  BSYNC.RECONVERGENT B4 ;  /* 0x0000000000047941 */ /* 0x000fea0003800200 */
.L_x_653:
[----:B------:R0:W1:Y:S01]  /*4c40*/  F2I.FLOOR.NTZ R12, R0 ;  /* 0x00000000000c7305 */ /* 0x0000620000207100 */
[----:B------:R-:W-:Y:S01]  /*4c50*/  IMAD.MOV.U32 R11, RZ, RZ, RZ ;  /* 0x000000ffff0b7224 */ /* 0x000fe200078e00ff */
[----:B------:R-:W-:Y:S06]  /*4c60*/  BRA `(.L_x_655) ;  /* 0x0000000000407947 */ /* 0x000fec0003800000 */
.L_x_648:
        /* <DEDUP_REMOVED lines=12> */
[----:B------:R-:W-:Y:S05]  /*4d30*/  CALL.REL.NOINC `($__internal_10_$__cuda_sm3x_div_rn_noftz_f32_slowpath) ;  /* 0x0000001000347944 */ /* 0x000fea0003c00000 */
.L_x_657:
[----:B------:R-:W-:Y:S05]  /*4d40*/  BSYNC.RECONVERGENT B4 ;  /* 0x0000000000047941 */ /* 0x000fea0003800200 */
.L_x_656:
[----:B------:R2:W3:Y:S01]  /*4d50*/  F2I.FLOOR.NTZ R11, R0 ;  /* 0x00000000000b7305 */ /* 0x0004e20000207100 */
[----:B------:R-:W-:-:S07]  /*4d60*/  HFMA2 R12, -RZ, RZ, 0, 0 ;  /* 0x00000000ff0c7431 */ /* 0x000fce00000001ff */
.L_x_655:
[----:B------:R-:W-:Y:S05]  /*4d70*/  BSYNC.RECONVERGENT B3 ;  /* 0x0000000000037941 */ /* 0x000fea0003800200 */
.L_x_647:
[----:B-1----:R-:W-:Y:S01]  /*4d80*/  ISETP.GE.AND P0, PT, R12, UR6, PT ;  /* 0x000000060c007c0c */ /* 0x002fe2000bf06270 */
[----:B------:R-:W1:-:S12]  /*4d90*/  LDCU UR4, c[0x0][0x39c] ;  /* 0x00007380ff0477ac */ /* 0x000e580008000800 */
[----:B------:R-:W4:Y:S01]  /*4da0*/  @!P0 S2R R3, SR_CgaCtaId ;  /* 0x0000000000038919 */ /* 0x000f220000008800 */
[----:B0-2---:R-:W-:-:S05]  /*4db0*/  @!P0 MOV R0, 0x400 ;  /* 0x0000040000008802 */ /* 0x005fca0000000f00 */
[----:B------:R-:W-:-:S05]  /*4dc0*/  @!P0 VIADD R0, R0, 0xc00 ;  /* 0x00000c0000008836 */ /* 0x000fca0000000000 */
[----:B----4-:R-:W-:Y:S02]  /*4dd0*/  @!P0 LEA R3, R3, R0, 0x18 ;  /* 0x0000000003038211 */ /* 0x010fe400078ec0ff */
[----:B---3--:R-:W-:Y:S02]  /*4de0*/  IADD3 R0, PT, PT, R11, 0x1, RZ ;  /* 0x000000010b007810 */ /* 0x008fe40007ffe0ff */
[----:B------:R-:W-:Y:S02]  /*4df0*/  @!P0 LEA R2, R12, R3, 0x2 ;  /* 0x000000030c028211 */ /* 0x000fe400078e10ff */
[----:B------:R-:W-:-:S03]  /*4e00*/  I2FP.F32.S32 R3, R0 ;  /* 0x0000000000037245 */ /* 0x000fc60000201400 */
[----:B------:R3:W4:Y:S01]  /*4e10*/  @!P0 LDS R24, [R2+0x4] ;  /* 0x0000040002188984 */ /* 0x0007220000000800 */
[----:B-1----:R-:W-:Y:S01]  /*4e20*/  ISETP.GE.OR P0, PT, R11, UR4, P0 ;  /* 0x000000040b007c0c */ /* 0x002fe20008706670 */
[----:B------:R-:W-:-:S12]  /*4e30*/  FFMA R10, R3, R17, R6 ;  /* 0x00000011030a7223 */ /* 0x000fd80000000006 */
[----:B---3--:R-:W-:Y:S05]  /*4e40*/  @P0 BRA `(.L_x_636) ;  /* 0x00000008000c0947 */ /* 0x008fea0003800000 */
[----:B------:R-:W-:-:S07]  /*4e50*/  SHF.R.S32.HI R9, RZ, 0x1f, R16 ;  /* 0x0000001fff097819 */ /* 0x000fce0000011410 */
.L_x_671:
[----:B0-----:R-:W0:Y:S01]  /*4e60*/  S2UR UR9, SR_CgaCtaId ;  /* 0x00000000000979c3 */ /* 0x001e220000008800 */
[----:B------:R-:W-:Y:S01]  /*4e70*/  UMOV UR4, 0x400 ;  /* 0x0000040000047882 */ /* 0x000fe20000000000 */
[----:B------:R-:W-:Y:S01]  /*4e80*/  BSSY.RECONVERGENT B3, `(.L_x_658) ;  /* 0x000001f000037945 */ /* 0x000fe20003800200 */
[----:B------:R-:W-:Y:S01]  /*4e90*/  UIADD3 UR8, UPT, UPT, UR4, 0x400, URZ ;  /* 0x0000040004087890 */ /* 0x000fe2000fffe0ff */
[----:B------:R-:W-:Y:S01]  /*4ea0*/  HFMA2 R0, -RZ, RZ, 0, 0 ;  /* 0x00000000ff007431 */ /* 0x000fe200000001ff */
[----:B------:R-:W-:Y:S01]  /*4eb0*/  UIADD3 UR4, UPT, UPT, UR4, 0x800, URZ ;  /* 0x0000080004047890 */ /* 0x000fe2000fffe0ff */
[----:B------:R-:W-:Y:S01]  /*4ec0*/  IMAD.MOV.U32 R7, RZ, RZ, R10 ;  /* 0x000000ffff077224 */ /* 0x000fe200078e000a */
[----:B------:R-:W-:Y:S01]  /*4ed0*/  MOV R6, R12 ;  /* 0x0000000c00067202 */ /* 0x000fe20000000f00 */
[----:B0-----:R-:W-:Y:S02]  /*4ee0*/  ULEA UR8, UR9, UR8, 0x18 ;  /* 0x0000000809087291 */ /* 0x001fe4000f8ec0ff */
[----:B------:R-:W-:-:S04]  /*4ef0*/  ULEA UR4, UR9, UR4, 0x18 ;  /* 0x0000000409047291 */ /* 0x000fc8000f8ec0ff */
[C---:B-1----:R-:W-:Y:S02]  /*4f00*/  LEA R2, R12.reuse, UR8, 0x2 ;  /* 0x000000080c027c11 */ /* 0x042fe4000f8e10ff */
[----:B------:R-:W-:-:S04]  /*4f10*/  LEA R3, R12, UR4, 0x2 ;  /* 0x000000040c037c11 */ /* 0x000fc8000f8e10ff */
[----:B------:R-:W0:Y:S04]  /*4f20*/  LDS R2, [R2] ;  /* 0x0000000002027984 */ /* 0x000e280000000800 */
[----:B------:R-:W1:Y:S01]  /*4f30*/  LDS R4, [R3] ;  /* 0x0000000003047984 */ /* 0x000e620000000800 */
        /* <DEDUP_REMOVED lines=16> */
[----:B----4-:R-:W-:Y:S05]  /*5040*/  CALL.REL.NOINC `($__internal_10_$__cuda_sm3x_div_rn_noftz_f32_slowpath) ;  /* 0x0000000c00707944 */ /* 0x010fea0003c00000 */
.L_x_661:
[----:B------:R-:W-:Y:S05]  /*5050*/  BSYNC.RECONVERGENT B4 ;  /* 0x0000000000047941 */ /* 0x000fea0003800200 */
.L_x_660:
[----:B------:R-:W0:Y:S02]  /*5060*/  F2I.FLOOR.NTZ R0, R0 ;  /* 0x0000000000007305 */ /* 0x000e240000207100 */
.L_x_659:
[----:B------:R-:W-:Y:S05]  /*5070*/  BSYNC.RECONVERGENT B3 ;  /* 0x0000000000037941 */ /* 0x000fea0003800200 */
.L_x_658:
[----:B----4-:R-:W-:Y:S01]  /*5080*/  FSETP.GEU.AND P0, PT, R10, R24, PT ;  /* 0x000000180a00720b */ /* 0x010fe20003f0e000 */
[----:B------:R-:W-:Y:S01]  /*5090*/  BSSY.RECONVERGENT B0, `(.L_x_662) ;  /* 0x000005a000007945 */ /* 0x000fe20003800200 */
[----:B0-----:R-:W-:-:S04]  /*50a0*/  IADD3 R2, PT, PT, R0, 0x1, RZ ;  /* 0x0000000100027810 */ /* 0x001fc80007ffe0ff */
[----:B------:R-:W-:-:S05]  /*50b0*/  I2FP.F32.S32 R2, R2 ;  /* 0x0000000200027245 */ /* 0x000fca0000201400 */
[----:B------:R-:W-:Y:S02]  /*50c0*/  FFMA R4, R2, R14, R19 ;  /* 0x0000000e02047223 */ /* 0x000fe40000000013 */
[----:B------:R-:W-:Y:S05]  /*50d0*/  @P0 BRA `(.L_x_663) ;  /* 0x0000000000a00947 */ /* 0x000fea0003800000 */
[----:B------:R-:W0:Y:S01]  /*50e0*/  LDC R27, c[0x0][0x3a0] ;  /* 0x0000e800ff1b7b82 */ /* 0x000e220000000800 */
[----:B------:R-:W-:Y:S01]  /*50f0*/  BSSY.RECONVERGENT B1, `(.L_x_664) ;  /* 0x0000022000017945 */ /* 0x000fe20003800200 */
[----:B0-----:R-:W-:-:S04]  /*5100*/  ISETP.GE.AND P0, PT, R0, R27, PT ;  /* 0x0000001b0000720c */ /* 0x001fc80003f06270 */
[----:B------:R-:W-:-:S13]  /*5110*/  FSETP.GEU.OR P0, PT, R8, R5, P0 ;  /* 0x000000050800720b */ /* 0x000fda000070e400 */
[----:B------:R-:W-:Y:S05]  /*5120*/  @P0 BRA `(.L_x_665) ;  /* 0x0000000000780947 */ /* 0x000fea0003800000 */
[----:B------:R-:W0:Y:S01]  /*5130*/  S2UR UR8, SR_CgaCtaId ;  /* 0x00000000000879c3 */ /* 0x000e220000008800 */
[----:B------:R-:W-:Y:S01]  /*5140*/  UMOV UR4, 0x400 ;  /* 0x0000040000047882 */ /* 0x000fe20000000000 */
[----:B------:R-:W-:Y:S01]  /*5150*/  LOP3.LUT R29, RZ, R11, RZ, 0x33, !PT ;  /* 0x0000000bff1d7212 */ /* 0x000fe200078e33ff */
[----:B------:R-:W-:-:S05]  /*5160*/  FADD R13, R10, -R13 ;  /* 0x8000000d0a0d7221 */ /* 0x000fca0000000000 */
[----:B------:R-:W1:Y:S01]  /*5170*/  LDC R28, c[0x0][0x39c] ;  /* 0x0000e700ff1c7b82 */ /* 0x000e620000000800 */
[----:B0-----:R-:W-:-:S06]  /*5180*/  ULEA UR4, UR8, UR4, 0x18 ;  /* 0x0000000408047291 */ /* 0x001fcc000f8ec0ff */
[----:B------:R-:W-:Y:S02]  /*5190*/  LEA R6, R12, UR4, 0x2 ;  /* 0x000000040c067c11 */ /* 0x000fe4000f8e10ff */
[----:B-1----:R-:W-:-:S04]  /*51a0*/  IADD3 R29, PT, PT, R29, R28, RZ ;  /* 0x0000001c1d1d7210 */ /* 0x002fc80007ffe0ff */
[----:B------:R-:W0:Y:S03]  /*51b0*/  LDS R6, [R6] ;  /* 0x0000000006067984 */ /* 0x000e260000000800 */
.L_x_666:
[----:B-1----:R-:W1:Y:S01]  /*51c0*/  LDCU UR4, c[0x0][0x398] ;  /* 0x00007300ff0477ac */ /* 0x002e620008000800 */
[----:B------:R-:W-:Y:S01]  /*51d0*/  IMAD R2, R27, UR7, R0 ;  /* 0x000000071b027c24 */ /* 0x000fe2000f8e0200 */
[----:B------:R-:W-:Y:S01]  /*51e0*/  FSETP.GT.AND P0, PT, R4, R5, PT ;  /* 0x000000050400720b */ /* 0x000fe20003f04000 */
[----:B------:R-:W2:Y:S02]  /*51f0*/  LDCU.64 UR8, c[0x0][0x380] ;  /* 0x00007000ff0877ac */ /* 0x000ea40008000a00 */
[----:B------:R-:W-:Y:S01]  /*5200*/  IMAD R2, R2, R28, R29 ;  /* 0x0000001c02027224 */ /* 0x000fe200078e021d */
[----:B------:R-:W-:Y:S01]  /*5210*/  FSEL R31, R5, R4, P0 ;  /* 0x00000004051f7208 */ /* 0x000fe20000000000 */
[----:B------:R-:W-:-:S04]  /*5220*/  VIADD R0, R0, 0x1 ;  /* 0x0000000100007836 */ /* 0x000fc80000000000 */
[C---:B------:R-:W-:Y:S01]  /*5230*/  FADD R4, R31.reuse, -R8 ;  /* 0x800000081f047221 */ /* 0x040fe20000000000 */
        /* <DEDUP_REMOVED lines=13> */
.L_x_665:
[----:B------:R-:W-:Y:S05]  /*5310*/  BSYNC.RECONVERGENT B1 ;  /* 0x0000000000017941 */ /* 0x000fea0003800200 */
.L_x_664:
[----:B------:R-:W-:Y:S01]  /*5320*/  IADD3 R11, PT, PT, R11, 0x1, RZ ;  /* 0x000000010b0b7810 */ /* 0x000fe20007ffe0ff */
[----:B------:R-:W-:Y:S01]  /*5330*/  FADD R10, R10, R17 ;  /* 0x000000110a0a7221 */ /* 0x000fe20000000000 */
[----:B------:R-:W-:Y:S01]  /*5340*/  IMAD.MOV.U32 R13, RZ, RZ, R7 ;  /* 0x000000ffff0d7224 */ /* 0x000fe200078e0007 */
[----:B------:R-:W-:Y:S06]  /*5350*/  BRA `(.L_x_667) ;  /* 0x0000000000b47947 */ /* 0x000fec0003800000 */
.L_x_663:
        /* <DEDUP_REMOVED lines=14> */
.L_x_670:
[----:B-1----:R-:W1:Y:S01]  /*5440*/  LDCU UR4, c[0x0][0x398] ;  /* 0x00007300ff0477ac */ /* 0x002e620008000800 */
[----:B------:R-:W-:Y:S01]  /*5450*/  IMAD R2, R7, UR7, R0 ;  /* 0x0000000707027c24 */ /* 0x000fe2000f8e0200 */
[----:B------:R-:W-:Y:S01]  /*5460*/  FSETP.GT.AND P0, PT, R4, R5, PT ;  /* 0x000000050400720b */ /* 0x000fe20003f04000 */
[----:B------:R-:W2:Y:S02]  /*5470*/  LDCU.64 UR8, c[0x0][0x380] ;  /* 0x00007000ff0877ac */ /* 0x000ea40008000a00 */
[----:B------:R-:W-:Y:S01]  /*5480*/  IMAD R2, R2, R28, R29 ;  /* 0x0000001c02027224 */ /* 0x000fe200078e021d */
[----:B------:R-:W-:Y:S02]  /*5490*/  FSEL R33, R5, R4, P0 ;  /* 0x0000000405217208 */ /* 0x000fe40000000000 */
[----:B------:R-:W-:-:S03]  /*54a0*/  IADD3 R0, PT, PT, R0, 0x1, RZ ;  /* 0x0000000100007810 */ /* 0x000fc60007ffe0ff */
        /* <DEDUP_REMOVED lines=12> */
[----:B------:R-:W-:-:S08]  /*5570*/  IMAD.MOV.U32 R8, RZ, RZ, R33 ;  /* 0x000000ffff087224 */ /* 0x000fd000078e0021 */
[----:B------:R-:W-:Y:S05]  /*5580*/  @!P0 BRA P1, `(.L_x_670) ;  /* 0xfffffffc00ac8947 */ /* 0x000fea000083ffff */
.L_x_669:
[----:B------:R-:W-:Y:S05]  /*5590*/  BSYNC.RECONVERGENT B1 ;  /* 0x0000000000017941 */ /* 0x000fea0003800200 */
.L_x_668:
        /* <DEDUP_REMOVED lines=8> */
[----:B------:R0:W2:Y:S02]  /*5620*/  @!P0 LDS R24, [R0+0x8] ;  /* 0x0000080000188984 */ /* 0x0000a40000000800 */
.L_x_667:
[----:B------:R-:W-:Y:S05]  /*5630*/  BSYNC.RECONVERGENT B0 ;  /* 0x0000000000007941 */ /* 0x000fea0003800200 */
.L_x_662:
[----:B------:R-:W3:Y:S01]  /*5640*/  LDCU UR4, c[0x0][0x39c] ;  /* 0x00007380ff0477ac */ /* 0x000ee20008000800 */
[----:B------:R-:W-:Y:S02]  /*5650*/  ISETP.GE.AND P0, PT, R12, UR6, PT ;  /* 0x000000060c007c0c */ /* 0x000fe4000bf06270 */
[----:B---3--:R-:W-:-:S13]  /*5660*/  ISETP.LT.AND P1, PT, R11, UR4, PT ;  /* 0x000000040b007c0c */ /* 0x008fda000bf21270 */
[----:B------:R-:W-:Y:S05]  /*5670*/  @!P0 BRA P1, `(.L_x_671) ;  /* 0xfffffff400f88947 */ /* 0x000fea000083ffff */
.L_x_636:
[----:B------:R-:W-:Y:S05]  /*5680*/  BSYNC.RECONVERGENT B2 ;  /* 0x0000000000027941 */ /* 0x000fea0003800200 */
.L_x_635:
[----:B------:R-:W3:Y:S01]  /*5690*/  LDCU UR8, c[0x0][0x398] ;  /* 0x00007300ff0877ac */ /* 0x000ee20008000800 */
[----:B------:R-:W-:Y:S02]  /*56a0*/  UIMAD UR4, UR12, UR5, UR12 ;  /* 0x000000050c0472a4 */ /* 0x000fe4000f8e020c */
[----:B------:R-:W-:Y:S02]  /*56b0*/  UIADD3 UR5, UPT, UPT, UR5, 0x1, URZ ;  /* 0x0000000105057890 */ /* 0x000fe4000fffe0ff */
[----:B---3--:R-:W-:-:S09]  /*56c0*/  UISETP.GE.U32.AND UP0, UPT, UR4, UR8, UPT ;  /* 0x000000080400728c */ /* 0x008fd2000bf06070 */
[----:B------:R-:W-:Y:S05]  /*56d0*/  BRA.U !UP0, `(.L_x_672) ;  /* 0xffffffe908ec7547 */ /* 0x000fea000b83ffff */
[----:B------:R-:W-:Y:S05]  /*56e0*/  EXIT ;  /* 0x000000000000794d */ /* 0x000fea0003800000 */
        .weak           $__internal_8_$__cuda_sm20_div_rn_f64_full
        .type           $__internal_8_$__cuda_sm20_div_rn_f64_full,@function
        .size           $__internal_8_$__cuda_sm20_div_rn_f64_full,($__internal_9_$__cuda_sm20_sqrt_rn_f32_slowpath - $__internal_8_$__cuda_sm20_div_rn_f64_full)
$__internal_8_$__cuda_sm20_div_rn_f64_full:
        /* <DEDUP_REMOVED lines=30> */
.L_x_673:
[----:B------:R-:W-:Y:S01]  /*58d0*/  MOV R21, R22 ;  /* 0x0000001600157202 */ /* 0x000fe20000000f00 */
        /* <DEDUP_REMOVED lines=36> */
.L_x_674:
        /* <DEDUP_REMOVED lines=12> */
[----:B------:R-:W-:Y:S02]  /*5be0*/  @!P0 MOV R18, RZ ;  /* 0x000000ff00128202 */ /* 0x000fe40000000f00 */
[----:B------:R-:W-:Y:S01]  /*5bf0*/  @P0 MOV R18, RZ ;  /* 0x000000ff00120202 */ /* 0x000fe20000000f00 */
[----:B------:R-:W-:Y:S01]  /*5c00*/  @P0 IMAD.MOV.U32 R19, RZ, RZ, R2 ;  /* 0x000000ffff130224 */ /* 0x000fe200078e0002 */
[----:B------:R-:W-:Y:S06]  /*5c10*/  BRA `(.L_x_675) ;  /* 0x0000000000147947 */ /* 0x000fec0003800000 */
.L_x_677:
[----:B------:R-:W-:Y:S02]  /*5c20*/  LOP3.LUT R19, R11, 0x80000, RZ, 0xfc, !PT ;  /* 0x000800000b137812 */ /* 0x000fe400078efcff */
[----:B------:R-:W-:Y:S01]  /*5c30*/  MOV R18, R10 ;  /* 0x0000000a00127202 */ /* 0x000fe20000000f00 */
[----:B------:R-:W-:Y:S06]  /*5c40*/  BRA `(.L_x_675) ;  /* 0x0000000000087947 */ /* 0x000fec0003800000 */
.L_x_676:
[----:B------:R-:W-:Y:S02]  /*5c50*/  LOP3.LUT R19, R13, 0x80000, RZ, 0xfc, !PT ;  /* 0x000800000d137812 */ /* 0x000fe400078efcff */
[----:B------:R-:W-:-:S07]  /*5c60*/  MOV R18, R12 ;  /* 0x0000000c00127202 */ /* 0x000fce0000000f00 */
.L_x_675:
[----:B------:R-:W-:Y:S01]  /*5c70*/  IMAD.MOV.U32 R2, RZ, RZ, R8 ;  /* 0x000000ffff027224 */ /* 0x000fe200078e0008 */
[----:B------:R-:W-:-:S04]  /*5c80*/  MOV R3, 0x0 ;  /* 0x0000000000037802 */ /* 0x000fc80000000f00 */
[----:B------:R-:W-:Y:S05]  /*5c90*/  RET.REL.NODEC R2 `(_Z32ProjTransConeFlatDisCUDA3dKernelPfPKfS1_iiiiiiffffffffffff) ;  /* 0xffffffa002d87950 */ /* 0x000fea0003c3ffff */
        .weak           $__internal_9_$__cuda_sm20_sqrt_rn_f32_slowpath
        .type           $__internal_9_$__cuda_sm20_sqrt_rn_f32_slowpath,@function
        .size           $__internal_9_$__cuda_sm20_sqrt_rn_f32_slowpath,($__internal_10_$__cuda_sm3x_div_rn_noftz_f32_slowpath - $__internal_9_$__cuda_sm20_sqrt_rn_f32_slowpath)
$__internal_9_$__cuda_sm20_sqrt_rn_f32_slowpath:
[----:B------:R-:W-:-:S13]  /*5ca0*/  LOP3.LUT P0, RZ, R0, 0x7fffffff, RZ, 0xc0, !PT ;  /* 0x7fffffff00ff7812 */ /* 0x000fda000780c0ff */
[----:B------:R-:W-:Y:S01]  /*5cb0*/  @!P0 MOV R2, R0 ;  /* 0x0000000000028202 */ /* 0x000fe20000000f00 */
[----:B------:R-:W-:Y:S06]  /*5cc0*/  @!P0 BRA `(.L_x_678) ;  /* 0x0000000000408947 */ /* 0x000fec0003800000 */
[----:B------:R-:W-:-:S13]  /*5cd0*/  FSETP.GEU.FTZ.AND P0, PT, R0, RZ, PT ;  /* 0x000000ff0000720b */ /* 0x000fda0003f1e000 */
[----:B------:R-:W-:Y:S01]  /*5ce0*/  @!P0 IMAD.MOV.U32 R2, RZ, RZ, 0x7fffffff ;  /* 0x7fffffffff028424 */ /* 0x000fe200078e00ff */
[----:B------:R-:W-:Y:S06]  /*5cf0*/  @!P0 BRA `(.L_x_678) ;  /* 0x0000000000348947 */ /* 0x000fec0003800000 */
[----:B------:R-:W-:-:S13]  /*5d00*/  FSETP.GTU.FTZ.AND P0, PT, |R0|, +INF , PT ;  /* 0x7f8000000000780b */ /* 0x000fda0003f1c200 */
[----:B------:R-:W-:Y:S01]  /*5d10*/  @P0 FADD.FTZ R2, R0, 1 ;  /* 0x3f80000000020421 */ /* 0x000fe20000010000 */
[----:B------:R-:W-:Y:S06]  /*5d20*/  @P0 BRA `(.L_x_678) ;  /* 0x0000000000280947 */ /* 0x000fec0003800000 */
[----:B------:R-:W-:-:S13]  /*5d30*/  FSETP.NEU.FTZ.AND P0, PT, |R0|, +INF , PT ;  /* 0x7f8000000000780b */ /* 0x000fda0003f1d200 */
[----:B------:R-:W-:-:S04]  /*5d40*/  @P0 FFMA R3, R0, 1.84467440737095516160e+19, RZ ;  /* 0x5f80000000030823 */ /* 0x000fc800000000ff */
[----:B------:R-:W0:Y:S02]  /*5d50*/  @P0 MUFU.RSQ R2, R3 ;  /* 0x0000000300020308 */ /* 0x000e240000001400 */
[----:B0-----:R-:W-:Y:S01]  /*5d60*/  @P0 FMUL.FTZ R4, R3, R2 ;  /* 0x0000000203040220 */ /* 0x001fe20000410000 */
[----:B------:R-:W-:Y:S01]  /*5d70*/  @P0 FMUL.FTZ R10, R2, 0.5 ;  /* 0x3f000000020a0820 */ /* 0x000fe20000410000 */
[----:B------:R-:W-:Y:S02]  /*5d80*/  @!P0 MOV R2, R0 ;  /* 0x0000000000028202 */ /* 0x000fe40000000f00 */
[----:B------:R-:W-:-:S04]  /*5d90*/  @P0 FADD.FTZ R8, -R4, -RZ ;  /* 0x800000ff04080221 */ /* 0x000fc80000010100 */
[----:B------:R-:W-:-:S04]  /*5da0*/  @P0 FFMA R9, R4, R8, R3 ;  /* 0x0000000804090223 */ /* 0x000fc80000000003 */
[----:B------:R-:W-:-:S04]  /*5db0*/  @P0 FFMA R9, R9, R10, R4 ;  /* 0x0000000a09090223 */ /* 0x000fc80000000004 */
[----:B------:R-:W-:-:S07]  /*5dc0*/  @P0 FMUL.FTZ R2, R9, 2.3283064365386962891e-10 ;  /* 0x2f80000009020820 */ /* 0x000fce0000410000 */
.L_x_678:
[----:B------:R-:W-:Y:S01]  /*5dd0*/  HFMA2 R3, -RZ, RZ, 0, 0 ;  /* 0x00000000ff037431 */ /* 0x000fe200000001ff */
[----:B------:R-:W-:Y:S01]  /*5de0*/  MOV R0, R2 ;  /* 0x0000000200007202 */ /* 0x000fe20000000f00 */
[----:B------:R-:W-:-:S04]  /*5df0*/  IMAD.MOV.U32 R2, RZ, RZ, R11 ;  /* 0x000000ffff027224 */ /* 0x000fc800078e000b */
[----:B------:R-:W-:Y:S05]  /*5e00*/  RET.REL.NODEC R2 `(_Z32ProjTransConeFlatDisCUDA3dKernelPfPKfS1_iiiiiiffffffffffff) ;  /* 0xffffffa0027c7950 */ /* 0x000fea0003c3ffff */
        .weak           $__internal_10_$__cuda_sm3x_div_rn_noftz_f32_slowpath
        .type           $__internal_10_$__cuda_sm3x_div_rn_noftz_f32_slowpath,@function
        .size           $__internal_10_$__cuda_sm3x_div_rn_noftz_f32_slowpath,(.L_x_844 - $__internal_10_$__cuda_sm3x_div_rn_noftz_f32_slowpath)
$__internal_10_$__cuda_sm3x_div_rn_noftz_f32_slowpath:
        /* <DEDUP_REMOVED lines=30> */
[----:B------:R-:W-:Y:S02]  /*5ff0*/  @!P0 IMAD.MOV.U32 R2, RZ, RZ, -0x40 ;  /* 0xffffffc0ff028424 */ /* 0x000fe400078e00ff */
[----:B------:R-:W-:Y:S01]  /*6000*/  @!P0 FFMA R3, R3, 1.84467440737095516160e+19, RZ ;  /* 0x5f80000003038823 */ /* 0x000fe200000000ff */
[----:B------:R-:W-:Y:S02]  /*6010*/  @!P1 FFMA R0, R0, 1.84467440737095516160e+19, RZ ;  /* 0x5f80000000009823 */ /* 0x000fe400000000ff */
[----:B------:R-:W-:-:S07]  /*6020*/  @!P1 IADD3 R2, PT, PT, R2, 0x40, RZ ;  /* 0x0000004002029810 */ /* 0x000fce0007ffe0ff */
.L_x_680:
        /* <DEDUP_REMOVED lines=18> */
[----:B------:R-:W-:-:S05]  /*6150*/  IADD3 R2, PT, PT, R2, R27, RZ ;  /* 0x0000001b02027210 */ /* 0x000fca0007ffe0ff */
[----:B------:R-:W-:-:S05]  /*6160*/  VIADD R3, R2, 0xffffffff ;  /* 0xffffffff02037836 */ /* 0x000fca0000000000 */
        /* <DEDUP_REMOVED lines=12> */
[C---:B------:R-:W-:Y:S02]  /*6230*/  IADD3 R27, PT, PT, R2.reuse, 0x20, RZ ;  /* 0x00000020021b7810 */ /* 0x040fe40007ffe0ff */
[----:B------:R-:W-:Y:S02]  /*6240*/  LOP3.LUT R3, R3, 0x7fffff, RZ, 0xc0, !PT ;  /* 0x007fffff03037812 */ /* 0x000fe400078ec0ff */
[C---:B------:R-:W-:Y:S02]  /*6250*/  ISETP.NE.AND P2, PT, R2.reuse, RZ, PT ;  /* 0x000000ff0200720c */ /* 0x040fe40003f45270 */
[----:B------:R-:W-:Y:S02]  /*6260*/  LOP3.LUT R30, R3, 0x800000, RZ, 0xfc, !PT ;  /* 0x00800000031e7812 */ /* 0x000fe400078efcff */
[----:B------:R-:W-:-:S02]  /*6270*/  ISETP.NE.AND P1, PT, R2, RZ, PT ;  /* 0x000000ff0200720c */ /* 0x000fc40003f25270 */
        /* <DEDUP_REMOVED lines=14> */
.L_x_687:
[----:B------:R-:W-:-:S04]  /*6360*/  LOP3.LUT R0, R0, 0x80000000, RZ, 0xc0, !PT ;  /* 0x8000000000007812 */ /* 0x000fc800078ec0ff */
[----:B------:R-:W-:Y:S01]  /*6370*/  LOP3.LUT R0, R0, 0x7f800000, RZ, 0xfc, !PT ;  /* 0x7f80000000007812 */ /* 0x000fe200078efcff */
[----:B------:R-:W-:Y:S06]  /*6380*/  BRA `(.L_x_688) ;  /* 0x0000000000047947 */ /* 0x000fec0003800000 */
.L_x_686:
[----:B------:R-:W-:-:S07]  /*6390*/  LEA R0, R27, R0, 0x17 ;  /* 0x000000001b007211 */ /* 0x000fce00078eb8ff */
.L_x_688:
[----:B------:R-:W-:Y:S05]  /*63a0*/  BSYNC.RECONVERGENT B1 ;  /* 0x0000000000017941 */ /* 0x000fea0003800200 */
.L_x_685:
[----:B------:R-:W-:Y:S05]  /*63b0*/  BRA `(.L_x_689) ;  /* 0x0000000000207947 */ /* 0x000fea0003800000 */
.L_x_684:
[----:B------:R-:W-:-:S04]  /*63c0*/  LOP3.LUT R0, R0, 0x80000000, R3, 0x48, !PT ;  /* 0x8000000000007812 */ /* 0x000fc800078e4803 */
[----:B------:R-:W-:Y:S01]  /*63d0*/  LOP3.LUT R0, R0, 0x7f800000, RZ, 0xfc, !PT ;  /* 0x7f80000000007812 */ /* 0x000fe200078efcff */
[----:B------:R-:W-:Y:S06]  /*63e0*/  BRA `(.L_x_689) ;  /* 0x0000000000147947 */ /* 0x000fec0003800000 */
.L_x_683:
[----:B------:R-:W-:Y:S01]  /*63f0*/  LOP3.LUT R0, R0, 0x80000000, R3, 0x48, !PT ;  /* 0x8000000000007812 */ /* 0x000fe200078e4803 */
[----:B------:R-:W-:Y:S06]  /*6400*/  BRA `(.L_x_689) ;  /* 0x00000000000c7947 */ /* 0x000fec0003800000 */
.L_x_682:
[----:B------:R-:W0:Y:S01]  /*6410*/  MUFU.RSQ R0, -QNAN ;  /* 0xffc0000000007908 */ /* 0x000e220000001400 */
[----:B------:R-:W-:Y:S05]  /*6420*/  BRA `(.L_x_689) ;  /* 0x0000000000047947 */ /* 0x000fea0003800000 */
.L_x_681:
[----:B------:R-:W-:-:S07]  /*6430*/  FADD.FTZ R0, R3, R0 ;  /* 0x0000000003007221 */ /* 0x000fce0000010000 */
.L_x_689:
[----:B------:R-:W-:Y:S05]  /*6440*/  BSYNC.RECONVERGENT B0 ;  /* 0x0000000000007941 */ /* 0x000fea0003800200 */
.L_x_679:
[----:B------:R-:W-:-:S04]  /*6450*/  HFMA2 R29, -RZ, RZ, 0, 0 ;  /* 0x00000000ff1d7431 */ /* 0x000fc800000001ff */
[----:B0-----:R-:W-:Y:S05]  /*6460*/  RET.REL.NODEC R28 `(_Z32ProjTransConeFlatDisCUDA3dKernelPfPKfS1_iiiiiiffffffffffff) ;  /* 0xffffff981ce47950 */ /* 0x001fea0003c3ffff */
.L_x_690:
        /* <DEDUP_REMOVED lines=9> */
.L_x_844:


//--------------------- .text._Z27ProjConeFlatDisCUDA3dKernelPfyPKfiiiiiiffffffffffff --------------------------
	.section	.text._Z27ProjConeFlatDisCUDA3dKernelPfyPKfiiiiiiffffffffffff,"ax",@progbits
	.align	128
        .global         _Z27ProjConeFlatDisCUDA3dKernelPfyPKfiiiiiiffffffffffff
        .type           _Z27ProjConeFlatDisCUDA3dKernelPfyPKfiiiiiiffffffffffff,@function
        .size           _Z27ProjConeFlatDisCUDA3dKernelPfyPKfiiiiiiffffffffffff,(.L_x_847 - _Z27ProjConeFlatDisCUDA3dKernelPfyPKfiiiiiiffffffffffff)
        .other          _Z27ProjConeFlatDisCUDA3dKernelPfyPKfiiiiiiffffffffffff,@"STO_CUDA_ENTRY STV_DEFAULT"
_Z27ProjConeFlatDisCUDA3dKernelPfyPKfiiiiiiffffffffffff:
.text._Z27ProjConeFlatDisCUDA3dKernelPfyPKfiiiiiiffffffffffff:
        /* <DEDUP_REMOVED lines=63> */
.L_x_692:
        /* <DEDUP_REMOVED lines=44> */
.L_x_691:
        /* <DEDUP_REMOVED lines=30> */
.L_x_694:
        /* <DEDUP_REMOVED lines=16> */
[----:B-1----:R-:W-:-:S05]  /*0990*/  IMAD R12, R0, -0x4, R1 ;  /* 0xfffffffc000c7824 */ /* 0x002fca00078e0201 */
        /* <DEDUP_REMOVED lines=24> */
.L_x_693:
        /* <DEDUP_REMOVED lines=28> */
[----:B------:R-:W-:-:S05]  /*0ce0*/  FMUL R6, R6, UR14 ;  /* 0x0000000e06067c20 */ /* 0x000fca0008400000 */
        /* <DEDUP_REMOVED lines=9> */
[----:B------:R-:W-:Y:S05]  /*0d80*/  CALL.REL.NOINC `($__internal_13_$__cuda_sm3x_div_rn_noftz_f32_slowpath) ;  /* 0x00000050004c7944 */ /* 0x000fea0003c00000 */
[----:B------:R-:W-:-:S07]  /*0d90*/  MOV R3, R0 ;  /* 0x0000000000037202 */ /* 0x000fce0000000f00 */
.L_x_695:
[----:B------:R-:W0:Y:S01]  /*0da0*/  LDCU UR4, c[0x0][0x3c8] ;  /* 0x00007900ff0477ac */ /* 0x000e220008000800 */
[----:B------:R-:W-:Y:S01]  /*0db0*/  IMAD.MOV.U32 R16, RZ, RZ, 0x1 ;  /* 0x00000001ff107424 */ /* 0x000fe200078e00ff */
        /* <DEDUP_REMOVED lines=29> */
[----:B------:R-:W-:Y:S05]  /*0f90*/  CALL.REL.NOINC `($__internal_11_$__cuda_sm20_div_rn_f64_full) ;  /* 0x0000004800007944 */ /* 0x000fea0003c00000 */
[----:B------:R-:W-:Y:S01]  /*0fa0*/  MOV R8, R18 ;  /* 0x0000001200087202 */ /* 0x000fe20000000f00 */
[----:B------:R-:W-:-:S07]  /*0fb0*/  IMAD.MOV.U32 R9, RZ, RZ, R19 ;  /* 0x000000ffff097224 */ /* 0x000fce00078e0013 */
.L_x_696:
[----:B------:R-:W-:Y:S01]  /*0fc0*/  MOV R6, UR14 ;  /* 0x0000000e00067c02 */ /* 0x000fe20008000f00 */
[----:B------:R-:W0:Y:S01]  /*0fd0*/  LDCU UR4, c[0x0][0x3c0] ;  /* 0x00007800ff0477ac */ /* 0x000e220008000800 */
[----:B------:R-:W0:Y:S03]  /*0fe0*/  F2F.F32.F64 R8, R8 ;  /* 0x0000000800087310 */ /* 0x000e260000301000 */
        /* <DEDUP_REMOVED lines=34> */
.L_x_698:
        /* <DEDUP_REMOVED lines=15> */
[-C--:B-1----:R-:W-:Y:S02]  /*1300*/  DMUL R16, R14, R18.reuse ;  /* 0x000000120e107228 */ /* 0x082fe40000000000 */
[----:B---3--:R-:W-:Y:S02]  /*1310*/  DMUL R18, R10, R18 ;  /* 0x000000120a127228 */ /* 0x008fe40000000000 */
[-C--:B------:R-:W-:Y:S02]  /*1320*/  DMUL R14, R14, R22.reuse ;  /* 0x000000160e0e7228 */ /* 0x080fe40000000000 */
[C---:B------:R-:W-:Y:S02]  /*1330*/  DMUL R20, R10.reuse, R22 ;  /* 0x000000160a147228 */ /* 0x040fe40000000000 */
[----:B------:R-:W-:-:S11]  /*1340*/  DMUL R24, R10, R12 ;  /* 0x0000000c0a187228 */ /* 0x000fd60000000000 */
.L_x_699:
        /* <DEDUP_REMOVED lines=19> */
[----:B--2---:R-:W-:Y:S05]  /*1480*/  CALL.REL.NOINC `($__internal_13_$__cuda_sm3x_div_rn_noftz_f32_slowpath) ;  /* 0x00000048008c7944 */ /* 0x004fea0003c00000 */
[----:B------:R-:W-:-:S07]  /*1490*/  IMAD.MOV.U32 R9, RZ, RZ, R0 ;  /* 0x000000ffff097224 */ /* 0x000fce00078e0000 */
.L_x_701:
[----:B------:R-:W-:Y:S05]  /*14a0*/  BSYNC.RECONVERGENT B2 ;  /* 0x0000000000027941 */ /* 0x000fea0003800200 */
.L_x_700:
        /* <DEDUP_REMOVED lines=14> */
[----:B------:R-:W-:Y:S05]  /*1590*/  CALL.REL.NOINC `($__internal_13_$__cuda_sm3x_div_rn_noftz_f32_slowpath) ;  /* 0x0000004800487944 */ /* 0x000fea0003c00000 */
[----:B------:R-:W-:-:S07]  /*15a0*/  IMAD.MOV.U32 R29, RZ, RZ, R0 ;  /* 0x000000ffff1d7224 */ /* 0x000fce00078e0000 */
.L_x_703:
[----:B------:R-:W-:Y:S05]  /*15b0*/  BSYNC.RECONVERGENT B2 ;  /* 0x0000000000027941 */ /* 0x000fea0003800200 */
.L_x_702:
        /* <DEDUP_REMOVED lines=14> */
[----:B------:R-:W-:Y:S05]  /*16a0*/  CALL.REL.NOINC `($__internal_13_$__cuda_sm3x_div_rn_noftz_f32_slowpath) ;  /* 0x0000004800047944 */ /* 0x000fea0003c00000 */
[----:B------:R-:W-:-:S07]  /*16b0*/  IMAD.MOV.U32 R3, RZ, RZ, R0 ;  /* 0x000000ffff037224 */ /* 0x000fce00078e0000 */
.L_x_705:
[----:B------:R-:W-:Y:S05]  /*16c0*/  BSYNC.RECONVERGENT B2 ;  /* 0x0000000000027941 */ /* 0x000fea0003800200 */
.L_x_704:
        /* <DEDUP_REMOVED lines=11> */
[----:B-1----:R-:W-:-:S02]  /*1780*/  UIADD3 UR4, UPT, UPT, -UR18, URZ, URZ ;  /* 0x000000ff12047290 */ /* 0x002fc4000fffe1ff */
[----:B------:R-:W-:Y:S01]  /*1790*/  UISETP.NE.AND UP0, UPT, UR19, URZ, UPT ;  /* 0x000000ff1300728c */ /* 0x000fe2000bf05270 */
[----:B--2---:R-:W-:Y:S01]  /*17a0*/  F2F.F64.F32 R20, UR5 ;  /* 0x0000000500147d10 */ /* 0x004fe20008201800 */
[C---:B0-----:R-:W-:Y:S02]  /*17b0*/  LEA R11, R17.reuse, R8, 0x18 ;  /* 0x00000008110b7211 */ /* 0x041fe400078ec0ff */
[C---:B------:R-:W-:Y:S02]  /*17c0*/  LEA R13, R17.reuse, R10, 0x18 ;  /* 0x0000000a110d7211 */ /* 0x040fe400078ec0ff */
[C---:B------:R-:W-:Y:S01]  /*17d0*/  LEA R15, R17.reuse, R12, 0x18 ;  /* 0x0000000c110f7211 */ /* 0x040fe200078ec0ff */
[C---:B------:R-:W-:Y:S01]  /*17e0*/  IMAD R18, R4.reuse, 0x4, R11 ;  /* 0x0000000404127824 */ /* 0x040fe200078e020b */
[----:B------:R-:W-:Y:S02]  /*17f0*/  @!P0 LEA R14, R17, R14, 0x18 ;  /* 0x0000000e110e8211 */ /* 0x000fe400078ec0ff */
[C---:B------:R-:W-:Y:S01]  /*1800*/  LEA R17, R4.reuse, R13, 0x2 ;  /* 0x0000000d04117211 */ /* 0x040fe200078e10ff */
[----:B------:R-:W-:Y:S01]  /*1810*/  IMAD R8, R4, 0x4, R15 ;  /* 0x0000000404087824 */ /* 0x000fe200078e020f */
[----:B------:R-:W-:Y:S01]  /*1820*/  F2F.F64.F32 R12, UR15 ;  /* 0x0000000f000c7d10 */ /* 0x000fe20008201800 */
[----:B------:R-:W-:Y:S04]  /*1830*/  @!P0 STS [R14+0xc00], R9 ;  /* 0x000c00090e008388 */ /* 0x000fe80000000800 */
[----:B------:R-:W-:Y:S04]  /*1840*/  STS [R18+0x4], R29 ;  /* 0x0000041d12007388 */ /* 0x000fe80000000800 */
[----:B------:R0:W-:Y:S04]  /*1850*/  STS [R17], R0 ;  /* 0x0000000011007388 */ /* 0x0001e80000000800 */
[----:B------:R1:W-:Y:S01]  /*1860*/  STS [R8], R3 ;  /* 0x0000000308007388 */ /* 0x0003e20000000800 */
[----:B------:R-:W-:Y:S01]  /*1870*/  BAR.SYNC.DEFER_BLOCKING 0x0 ;  /* 0x0000000000007b1d */ /* 0x000fe20000010000 */
[C-C-:B0-----:R-:W-:Y:S01]  /*1880*/  FADD R17, R0.reuse, R3.reuse ;  /* 0x0000000300117221 */ /* 0x141fe20000000000 */
[----:B------:R-:W-:-:S04]  /*1890*/  FADD R0, -R0, R3 ;  /* 0x0000000300007221 */ /* 0x000fc80000000100 */
[----:B-1----:R-:W0:Y:S01]  /*18a0*/  I2F.F64 R8, UR18 ;  /* 0x0000001200087d12 */ /* 0x002e220008201c00 */
[----:B------:R-:W-:Y:S01]  /*18b0*/  FMUL R17, R17, 0.5 ;  /* 0x3f00000011117820 */ /* 0x000fe20000400000 */
[----:B------:R-:W-:Y:S01]  /*18c0*/  MOV R3, UR16 ;  /* 0x0000001000037c02 */ /* 0x000fe20008000f00 */
[----:B0-----:R-:W-:Y:S01]  /*18d0*/  DMUL R8, R8, 0.5 ;  /* 0x3fe0000008087828 */ /* 0x001fe20000000000 */
[----:B------:R-:W0:Y:S02]  /*18e0*/  LDS R6, [R18] ;  /* 0x0000000012067984 */ /* 0x000e240000000800 */
[----:B0-----:R-:W-:-:S04]  /*18f0*/  FADD R19, R29, R6 ;  /* 0x000000061d137221 */ /* 0x001fc80000000000 */
[----:B------:R-:W0:Y:S02]  /*1900*/  F2F.F64.F32 R10, R19 ;  /* 0x00000013000a7310 */ /* 0x000e240000201800 */
[----:B0-----:R-:W-:-:S06]  /*1910*/  DFMA R14, R10, 0.5, -R12 ;  /* 0x3fe000000a0e782b */ /* 0x001fcc000000080c */
[----:B------:R-:W0:Y:S08]  /*1920*/  I2F.F64 R12, UR4 ;  /* 0x00000004000c7d12 */ /* 0x000e300008201c00 */
[----:B------:R1:W2:Y:S01]  /*1930*/  F2F.F32.F64 R14, R14 ;  /* 0x0000000e000e7310 */ /* 0x0002a20000301000 */
[----:B0-----:R-:W-:-:S07]  /*1940*/  DMUL R12, R12, 0.5 ;  /* 0x3fe000000c0c7828 */ /* 0x001fce0000000000 */
[----:B---3--:R-:W0:Y:S01]  /*1950*/  F2F.F64.F32 R10, UR8 ;  /* 0x00000008000a7d10 */ /* 0x008e220008201800 */
[----:B-1----:R-:W-:-:S04]  /*1960*/  FADD R15, R29, -R6 ;  /* 0x800000061d0f7221 */ /* 0x002fc80000000000 */
[----:B------:R-:W-:Y:S01]  /*1970*/  FMUL R15, R15, R0 ;  /* 0x000000000f0f7220 */ /* 0x000fe20000400000 */
[----:B--2---:R-:W-:-:S04]  /*1980*/  FMUL R18, R14, R14 ;  /* 0x0000000e0e127220 */ /* 0x004fc80000400000 */
[----:B------:R-:W-:Y:S01]  /*1990*/  FFMA R18, R17, R17, R18 ;  /* 0x0000001111127223 */ /* 0x000fe20000000012 */
[----:B0-----:R-:W-:-:S03]  /*19a0*/  DFMA R8, R20, R8, R10 ;  /* 0x000000081408722b */ /* 0x001fc6000000000a */
[----:B------:R-:W-:Y:S01]  /*19b0*/  FFMA R6, R3, UR16, R18 ;  /* 0x0000001003067c23 */ /* 0x000fe20008000012 */
[----:B------:R-:W-:Y:S01]  /*19c0*/  DFMA R20, R12, R20, R10 ;  /* 0x000000140c14722b */ /* 0x000fe2000000000a */
[----:B------:R-:W-:Y:S10]  /*19d0*/  BRA.U !UP0, `(.L_x_706) ;  /* 0x0000001508707547 */ /* 0x000ff4000b800000 */
[----:B------:R-:W0:Y:S01]  /*19e0*/  LDCU UR4, c[0x0][0x3b8] ;  /* 0x00007700ff0477ac */ /* 0x000e220008000800 */
[----:B------:R-:W-:Y:S01]  /*19f0*/  F2F.F32.F64 R8, R8 ;  /* 0x0000000800087310 */ /* 0x000fe20000301000 */
[----:B------:R-:W-:Y:S01]  /*1a00*/  FMUL R7, R7, |UR14| ;  /* 0x4000000e07077c20 */ /* 0x000fe20008400000 */
[----:B------:R-:W-:Y:S01]  /*1a10*/  IMAD.MOV.U32 R3, RZ, RZ, RZ ;  /* 0x000000ffff037224 */ /* 0x000fe200078e00ff */
[----:B------:R-:W1:Y:S01]  /*1a20*/  LDCU UR5, c[0x0][0x3a0] ;  /* 0x00007400ff0577ac */ /* 0x000e620008000800 */
[----:B------:R-:W-:Y:S01]  /*1a30*/  MOV R27, RZ ;  /* 0x000000ff001b7202 */ /* 0x000fe20000000f00 */
[----:B------:R-:W2:Y:S03]  /*1a40*/  LDCU UR8, c[0x0][0x3d4] ;  /* 0x00007a80ff0877ac */ /* 0x000ea60008000800 */
[----:B------:R-:W-:Y:S08]  /*1a50*/  F2F.F32.F64 R20, R20 ;  /* 0x0000001400147310 */ /* 0x000ff00000301000 */
[----:B0-----:R-:W-:Y:S01]  /*1a60*/  F2F.F64.F32 R12, UR4 ;  /* 0x00000004000c7d10 */ /* 0x001fe20008201800 */
[----:B-1----:R-:W-:-:S07]  /*1a70*/  UIADD3 UR4, UPT, UPT, -UR5, URZ, URZ ;  /* 0x000000ff05047290 */ /* 0x002fce000fffe1ff */
[----:B------:R-:W0:Y:S08]  /*1a80*/  I2F.F64 R22, UR5 ;  /* 0x0000000500167d12 */ /* 0x000e300008201c00 */
[----:B------:R-:W1:Y:S01]  /*1a90*/  I2F.F64 R18, UR4 ;  /* 0x0000000400127d12 */ /* 0x000e620008201c00 */
[----:B0-----:R-:W-:-:S07]  /*1aa0*/  DMUL R22, R22, 0.5 ;  /* 0x3fe0000016167828 */ /* 0x001fce0000000000 */
[----:B--2---:R-:W0:Y:S01]  /*1ab0*/  F2F.F64.F32 R10, UR8 ;  /* 0x00000008000a7d10 */ /* 0x004e220008201800 */
[----:B-1----:R-:W-:-:S08]  /*1ac0*/  DMUL R18, R18, 0.5 ;  /* 0x3fe0000012127828 */ /* 0x002fd00000000000 */
[--C-:B0-----:R-:W-:Y:S02]  /*1ad0*/  DFMA R18, R18, R12, R10.reuse ;  /* 0x0000000c1212722b */ /* 0x101fe4000000000a */
[----:B------:R-:W-:Y:S01]  /*1ae0*/  DFMA R22, R12, R22, R10 ;  /* 0x000000160c16722b */ /* 0x000fe2000000000a */
[----:B------:R-:W-:Y:S01]  /*1af0*/  FMUL R11, R20, UR16 ;  /* 0x00000010140b7c20 */ /* 0x000fe20008400000 */
[----:B------:R-:W-:-:S04]  /*1b00*/  FMUL R12, R8, UR16 ;  /* 0x00000010080c7c20 */ /* 0x000fc80008400000 */
[----:B------:R0:W1:Y:S08]  /*1b10*/  F2F.F32.F64 R17, R22 ;  /* 0x0000001600117310 */ /* 0x0000700000301000 */
[----:B------:R0:W2:Y:S02]  /*1b20*/  F2F.F32.F64 R18, R18 ;  /* 0x0000001200127310 */ /* 0x0000a40000301000 */
.L_x_749:
        /* <DEDUP_REMOVED lines=12> */
[----:B0-----:R-:W-:-:S07]  /*1bf0*/  DFMA R24, R24, 0.5, -R22 ;  /* 0x3fe000001818782b */ /* 0x001fce0000000816 */
[----:B----4-:R-:W0:Y:S01]  /*1c00*/  F2F.F64.F32 R22, UR5 ;  /* 0x0000000500167d10 */ /* 0x010e220008201800 */
        /* <DEDUP_REMOVED lines=16> */
[----:B-12---:R-:W-:Y:S05]  /*1d10*/  CALL.REL.NOINC `($__internal_13_$__cuda_sm3x_div_rn_noftz_f32_slowpath) ;  /* 0x0000004000687944 */ /* 0x006fea0003c00000 */
[----:B------:R-:W-:-:S07]  /*1d20*/  IMAD.MOV.U32 R19, RZ, RZ, R0 ;  /* 0x000000ffff137224 */ /* 0x000fce00078e0000 */
.L_x_710:
[----:B------:R-:W-:Y:S05]  /*1d30*/  BSYNC.RECONVERGENT B3 ;  /* 0x0000000000037941 */ /* 0x000fea0003800200 */
.L_x_709:
        /* <DEDUP_REMOVED lines=13> */
[----:B-12---:R-:W-:Y:S05]  /*1e10*/  CALL.REL.NOINC `($__internal_13_$__cuda_sm3x_div_rn_noftz_f32_slowpath) ;  /* 0x0000004000287944 */ /* 0x006fea0003c00000 */
[----:B------:R-:W-:-:S07]  /*1e20*/  MOV R8, R0 ;  /* 0x0000000000087202 */ /* 0x000fce0000000f00 */
.L_x_712:
[----:B------:R-:W-:Y:S05]  /*1e30*/  BSYNC.RECONVERGENT B3 ;  /* 0x0000000000037941 */ /* 0x000fea0003800200 */
.L_x_711:
        /* <DEDUP_REMOVED lines=14> */
[----:B-12---:R-:W-:Y:S05]  /*1f20*/  CALL.REL.NOINC `($__internal_13_$__cuda_sm3x_div_rn_noftz_f32_slowpath) ;  /* 0x0000003c00e47944 */ /* 0x006fea0003c00000 */
.L_x_714:
[----:B------:R-:W-:Y:S05]  /*1f30*/  BSYNC.RECONVERGENT B3 ;  /* 0x0000000000037941 */ /* 0x000fea0003800200 */
.L_x_713:
        /* <DEDUP_REMOVED lines=16> */
[----:B------:R-:W-:Y:S05]  /*2040*/  CALL.REL.NOINC `($__internal_13_$__cuda_sm3x_div_rn_noftz_f32_slowpath) ;  /* 0x0000003c009c7944 */ /* 0x000fea0003c00000 */
[----:B------:R-:W-:-:S07]  /*2050*/  IMAD.MOV.U32 R25, RZ, RZ, R0 ;  /* 0x000000ffff197224 */ /* 0x000fce00078e0000 */
.L_x_716:
[----:B------:R-:W-:Y:S05]  /*2060*/  BSYNC.RECONVERGENT B3 ;  /* 0x0000000000037941 */ /* 0x000fea0003800200 */
.L_x_715:
        /* <DEDUP_REMOVED lines=13> */
[----:B------:R-:W-:Y:S05]  /*2140*/  CALL.REL.NOINC `($__internal_13_$__cuda_sm3x_div_rn_noftz_f32_slowpath) ;  /* 0x0000003c005c7944 */ /* 0x000fea0003c00000 */
[----:B------:R-:W-:-:S07]  /*2150*/  MOV R26, R0 ;  /* 0x00000000001a7202 */ /* 0x000fce0000000f00 */
.L_x_718:
[----:B------:R-:W-:Y:S05]  /*2160*/  BSYNC.RECONVERGENT B3 ;  /* 0x0000000000037941 */ /* 0x000fea0003800200 */
.L_x_717:
        /* <DEDUP_REMOVED lines=10> */
[----:B------:R-:W-:Y:S01]  /*2210*/  IMAD.U32 R21, RZ, RZ, UR14 ;  /* 0x0000000eff157e24 */ /* 0x000fe2000f8e00ff */
        /* <DEDUP_REMOVED lines=12> */
[----:B------:R-:W-:Y:S05]  /*22e0*/  CALL.REL.NOINC `($__internal_13_$__cuda_sm3x_div_rn_noftz_f32_slowpath) ;  /* 0x0000003800f47944 */ /* 0x000fea0003c00000 */
.L_x_722:
[----:B------:R-:W-:Y:S05]  /*22f0*/  BSYNC.RECONVERGENT B4 ;  /* 0x0000000000047941 */ /* 0x000fea0003800200 */
.L_x_721:
        /* <DEDUP_REMOVED lines=13> */
[----:B------:R-:W-:Y:S05]  /*23d0*/  CALL.REL.NOINC `($__internal_13_$__cuda_sm3x_div_rn_noftz_f32_slowpath) ;  /* 0x0000003800b87944 */ /* 0x000fea0003c00000 */
.L_x_724:
[----:B------:R-:W-:Y:S05]  /*23e0*/  BSYNC.RECONVERGENT B4 ;  /* 0x0000000000047941 */ /* 0x000fea0003800200 */
.L_x_723:
        /* <DEDUP_REMOVED lines=12> */
[----:B------:R-:W-:Y:S05]  /*24b0*/  CALL.REL.NOINC `($__internal_13_$__cuda_sm3x_div_rn_noftz_f32_slowpath) ;  /* 0x0000003800807944 */ /* 0x000fea0003c00000 */
.L_x_726:
[----:B------:R-:W-:Y:S05]  /*24c0*/  BSYNC.RECONVERGENT B4 ;  /* 0x0000000000047941 */ /* 0x000fea0003800200 */
.L_x_725:
[----:B------:R0:W1:Y:S01]  /*24d0*/  F2I.FLOOR.NTZ R24, R0 ;  /* 0x0000000000187305 */ /* 0x0000620000207100 */
[----:B------:R-:W-:Y:S01]  /*24e0*/  HFMA2 R21, -RZ, RZ, 0, 0 ;  /* 0x00000000ff157431 */ /* 0x000fe200000001ff */
[----:B------:R-:W-:Y:S06]  /*24f0*/  BRA `(.L_x_727) ;  /* 0x0000000000407947 */ /* 0x000fec0003800000 */
.L_x_720:
        /* <DEDUP_REMOVED lines=12> */
[----:B------:R-:W-:Y:S05]  /*25c0*/  CALL.REL.NOINC `($__internal_13_$__cuda_sm3x_div_rn_noftz_f32_slowpath) ;  /* 0x00000038003c7944 */ /* 0x000fea0003c00000 */
.L_x_729:
[----:B------:R-:W-:Y:S05]  /*25d0*/  BSYNC.RECONVERGENT B4 ;  /* 0x0000000000047941 */ /* 0x000fea0003800200 */
.L_x_728:
[----:B------:R2:W3:Y:S01]  /*25e0*/  F2I.FLOOR.NTZ R21, R0 ;  /* 0x0000000000157305 */ /* 0x0004e20000207100 */
[----:B------:R-:W-:-:S07]  /*25f0*/  MOV R24, RZ ;  /* 0x000000ff00187202 */ /* 0x000fce0000000f00 */
.L_x_727:
[----:B------:R-:W-:Y:S05]  /*2600*/  BSYNC.RECONVERGENT B3 ;  /* 0x0000000000037941 */ /* 0x000fea0003800200 */
.L_x_719:
[----:B-1----:R-:W-:Y:S01]  /*2610*/  ISETP.GE.AND P0, PT, R24, UR6, PT ;  /* 0x0000000618007c0c */ /* 0x002fe2000bf06270 */
[----:B------:R-:W1:Y:S01]  /*2620*/  LDCU UR4, c[0x0][0x398] ;  /* 0x00007300ff0477ac */ /* 0x000e620008000800 */
[----:B------:R-:W-:Y:S11]  /*2630*/  BSSY B3, `(.L_x_730) ;  /* 0x0000085000037945 */ /* 0x000ff60003800000 */
[----:B------:R-:W4:Y:S01]  /*2640*/  @!P0 S2R R3, SR_CgaCtaId ;  /* 0x0000000000038919 */ /* 0x000f220000008800 */
[----:B0-2---:R-:W-:-:S05]  /*2650*/  @!P0 MOV R0, 0x400 ;  /* 0x0000040000008802 */ /* 0x005fca0000000f00 */
[----:B------:R-:W-:-:S05]  /*2660*/  @!P0 VIADD R0, R0, 0xc00 ;  /* 0x00000c0000008836 */ /* 0x000fca0000000000 */
[----:B----4-:R-:W-:Y:S01]  /*2670*/  @!P0 LEA R3, R3, R0, 0x18 ;  /* 0x0000000003038211 */ /* 0x010fe200078ec0ff */
[----:B---3--:R-:W-:-:S03]  /*2680*/  VIADD R0, R21, 0x1 ;  /* 0x0000000115007836 */ /* 0x008fc60000000000 */
[----:B------:R-:W-:Y:S02]  /*2690*/  @!P0 LEA R3, R24, R3, 0x2 ;  /* 0x0000000318038211 */ /* 0x000fe400078e10ff */
[----:B------:R-:W-:-:S03]  /*26a0*/  I2FP.F32.S32 R0, R0 ;  /* 0x0000000000007245 */ /* 0x000fc60000201400 */
[----:B------:R0:W2:Y:S01]  /*26b0*/  @!P0 LDS R29, [R3+0x4] ;  /* 0x00000400031d8984 */ /* 0x0000a20000000800 */
[----:B-1----:R-:W-:Y:S01]  /*26c0*/  ISETP.GE.OR P0, PT, R21, UR4, P0 ;  /* 0x0000000415007c0c */ /* 0x002fe20008706670 */
[----:B------:R-:W-:Y:S01]  /*26d0*/  FFMA R20, R0, R25, R19 ;  /* 0x0000001900147223 */ /* 0x000fe20000000013 */
[----:B------:R-:W-:-:S11]  /*26e0*/  HFMA2 R19, -RZ, RZ, 0, 0 ;  /* 0x00000000ff137431 */ /* 0x000fd600000001ff */
[----:B0-----:R-:W-:Y:S05]  /*26f0*/  @P0 BRA `(.L_x_731) ;  /* 0x0000000400e00947 */ /* 0x001fea0003800000 */
[----:B------:R-:W-:Y:S01]  /*2700*/  IMAD.MOV.U32 R19, RZ, RZ, RZ ;  /* 0x000000ffff137224 */ /* 0x000fe200078e00ff */
[----:B------:R-:W-:-:S07]  /*2710*/  I2FP.F32.S32 R9, R9 ;  /* 0x0000000900097245 */ /* 0x000fce0000201400 */
.L_x_747:
[----:B------:R-:W-:Y:S05]  /*2720*/  YIELD ;  /* 0x0000000000007946 */ /* 0x000fea0003800000 */
[----:B0-----:R-:W0:Y:S01]  /*2730*/  S2UR UR8, SR_CgaCtaId ;  /* 0x00000000000879c3 */ /* 0x001e220000008800 */
[----:B------:R-:W-:Y:S01]  /*2740*/  UMOV UR4, 0x400 ;  /* 0x0000040000047882 */ /* 0x000fe20000000000 */
[----:B------:R-:W-:Y:S01]  /*2750*/  BSSY.RECONVERGENT B4, `(.L_x_732) ;  /* 0x000001e000047945 */ /* 0x000fe20003800200 */
[----:B------:R-:W-:Y:S01]  /*2760*/  UIADD3 UR5, UPT, UPT, UR4, 0x400, URZ ;  /* 0x0000040004057890 */ /* 0x000fe2000fffe0ff */
[----:B------:R-:W-:Y:S01]  /*2770*/  MOV R36, R20 ;  /* 0x0000001400247202 */ /* 0x000fe20000000f00 */
[----:B------:R-:W-:-:S02]  /*2780*/  UIADD3 UR4, UPT, UPT, UR4, 0x800, URZ ;  /* 0x0000080004047890 */ /* 0x000fc4000fffe0ff */
[----:B0-----:R-:W-:Y:S02]  /*2790*/  ULEA UR5, UR8, UR5, 0x18 ;  /* 0x0000000508057291 */ /* 0x001fe4000f8ec0ff */
[----:B------:R-:W-:-:S04]  /*27a0*/  ULEA UR4, UR8, UR4, 0x18 ;  /* 0x0000000408047291 */ /* 0x000fc8000f8ec0ff */
[C---:B------:R-:W-:Y:S02]  /*27b0*/  LEA R3, R24.reuse, UR5, 0x2 ;  /* 0x0000000518037c11 */ /* 0x040fe4000f8e10ff */
[----:B------:R-:W-:-:S03]  /*27c0*/  LEA R10, R24, UR4, 0x2 ;  /* 0x00000004180a7c11 */ /* 0x000fc6000f8e10ff */
[----:B------:R-:W0:Y:S04]  /*27d0*/  LDS R0, [R3] ;  /* 0x0000000003007984 */ /* 0x000e280000000800 */
[----:B-1----:R-:W1:Y:S01]  /*27e0*/  LDS R31, [R10] ;  /* 0x000000000a1f7984 */ /* 0x002e620000000800 */
[----:B0-----:R-:W-:Y:S01]  /*27f0*/  FMNMX R23, R13, R0, !PT ;  /* 0x000000000d177209 */ /* 0x001fe20007800000 */
[----:B------:R-:W-:-:S03]  /*2800*/  IMAD.MOV.U32 R0, RZ, RZ, RZ ;  /* 0x000000ffff007224 */ /* 0x000fc600078e00ff */
        /* <DEDUP_REMOVED lines=15> */
[----:B--2---:R-:W-:Y:S05]  /*2900*/  CALL.REL.NOINC `($__internal_13_$__cuda_sm3x_div_rn_noftz_f32_slowpath) ;  /* 0x00000034006c7944 */ /* 0x004fea0003c00000 */
.L_x_735:
[----:B------:R-:W-:Y:S05]  /*2910*/  BSYNC.RECONVERGENT B5 ;  /* 0x0000000000057941 */ /* 0x000fea0003800200 */
.L_x_734:
[----:B------:R-:W0:Y:S02]  /*2920*/  F2I.FLOOR.NTZ R0, R0 ;  /* 0x0000000000007305 */ /* 0x000e240000207100 */
.L_x_733:
[----:B------:R-:W-:Y:S05]  /*2930*/  BSYNC.RECONVERGENT B4 ;  /* 0x0000000000047941 */ /* 0x000fea0003800200 */
.L_x_732:
[----:B--2---:R-:W-:Y:S01]  /*2940*/  FSETP.GEU.AND P0, PT, R20, R29, PT ;  /* 0x0000001d1400720b */ /* 0x004fe20003f0e000 */
[----:B0-----:R-:W-:Y:S01]  /*2950*/  VIADD R3, R0, 0x1 ;  /* 0x0000000100037836 */ /* 0x001fe20000000000 */
[----:B------:R-:W-:Y:S04]  /*2960*/  BSSY.RECONVERGENT B0, `(.L_x_736) ;  /* 0x000004d000007945 */ /* 0x000fe80003800200 */
        /* <DEDUP_REMOVED lines=8> */
[----:B------:R-:W-:Y:S01]  /*29f0*/  FADD R30, R20, -R8 ;  /* 0x80000008141e7221 */ /* 0x000fe20000000000 */
[----:B------:R-:W-:-:S07]  /*2a00*/  I2FP.F32.S32 R8, R21 ;  /* 0x0000001500087245 */ /* 0x000fce0000201400 */
.L_x_740:
        /* <DEDUP_REMOVED lines=17> */
.L_x_739:
[----:B------:R-:W-:Y:S05]  /*2b20*/  BSYNC.RECONVERGENT B1 ;  /* 0x0000000000017941 */ /* 0x000fea0003800200 */
.L_x_738:
[----:B------:R-:W-:Y:S02]  /*2b30*/  VIADD R21, R21, 0x1 ;  /* 0x0000000115157836 */ /* 0x000fe40000000000 */
[----:B------:R-:W-:Y:S01]  /*2b40*/  FADD R20, R20, R25 ;  /* 0x0000001914147221 */ /* 0x000fe20000000000 */
[----:B------:R-:W-:Y:S01]  /*2b50*/  MOV R8, R36 ;  /* 0x0000002400087202 */ /* 0x000fe20000000f00 */
[----:B------:R-:W-:Y:S06]  /*2b60*/  BRA `(.L_x_741) ;  /* 0x0000000000b07947 */ /* 0x000fec0003800000 */
.L_x_737:
[----:B------:R-:W0:Y:S01]  /*2b70*/  LDC R31, c[0x0][0x3a0] ;  /* 0x0000e800ff1f7b82 */ /* 0x000e220000000800 */
[----:B------:R-:W-:Y:S01]  /*2b80*/  BSSY.RECONVERGENT B1, `(.L_x_742) ;  /* 0x0000017000017945 */ /* 0x000fe20003800200 */
[----:B0-----:R-:W-:-:S04]  /*2b90*/  ISETP.GE.AND P0, PT, R0, R31, PT ;  /* 0x0000001f0000720c */ /* 0x001fc80003f06270 */
[----:B------:R-:W-:-:S13]  /*2ba0*/  FSETP.GEU.OR P0, PT, R23, R22, P0 ;  /* 0x000000161700720b */ /* 0x000fda000070e400 */
[----:B------:R-:W-:Y:S05]  /*2bb0*/  @P0 BRA `(.L_x_743) ;  /* 0x00000000004c0947 */ /* 0x000fea0003800000 */
[----:B------:R-:W-:Y:S01]  /*2bc0*/  FADD R30, R29, -R8 ;  /* 0x800000081d1e7221 */ /* 0x000fe20000000000 */
[----:B------:R-:W-:-:S07]  /*2bd0*/  I2FP.F32.S32 R8, R21 ;  /* 0x0000001500087245 */ /* 0x000fce0000201400 */
.L_x_744:
[----:B------:R-:W0:Y:S01]  /*2be0*/  LDCU UR4, c[0x0][0x388] ;  /* 0x00007100ff0477ac */ /* 0x000e220008000800 */
[----:B------:R-:W-:Y:S02]  /*2bf0*/  IMAD R10, R31, UR7, R0 ;  /* 0x000000071f0a7c24 */ /* 0x000fe4000f8e0200 */
[----:B------:R-:W-:Y:S01]  /*2c00*/  IMAD.MOV.U32 R35, RZ, RZ, -0x3e000000 ;  /* 0xc2000000ff237424 */ /* 0x000fe200078e00ff */
[----:B------:R-:W-:Y:S02]  /*2c10*/  UMOV UR5, URZ ;  /* 0x000000ff00057c82 */ /* 0x000fe40008000000 */
[----:B------:R-:W-:-:S06]  /*2c20*/  I2FP.F32.S32 R10, R10 ;  /* 0x0000000a000a7245 */ /* 0x000fcc0000201400 */
[----:B0-----:R-:W5:Y:S01]  /*2c30*/  TEX.LL RZ, R10, R8, R35, UR4, 3D, 0x1 ;  /* 0x48ff0423080a7f60 */ /* 0x001f6200089e01ff */
[-C--:B------:R-:W-:Y:S02]  /*2c40*/  FSETP.GT.AND P0, PT, R3, R22.reuse, PT ;  /* 0x000000160300720b */ /* 0x080fe40003f04000 */
        /* <DEDUP_REMOVED lines=10> */
.L_x_743:
[----:B------:R-:W-:Y:S05]  /*2cf0*/  BSYNC.RECONVERGENT B1 ;  /* 0x0000000000017941 */ /* 0x000fea0003800200 */
.L_x_742:
[----:B------:R-:W0:Y:S01]  /*2d00*/  S2R R31, SR_CgaCtaId ;  /* 0x00000000001f7919 */ /* 0x000e220000008800 */
[----:B------:R-:W-:Y:S01]  /*2d10*/  MOV R8, 0x400 ;  /* 0x0000040000087802 */ /* 0x000fe20000000f00 */
[----:B------:R-:W-:Y:S01]  /*2d20*/  BSSY.RECONVERGENT B1, `(.L_x_745) ;  /* 0x0000008000017945 */ /* 0x000fe20003800200 */
[----:B------:R-:W-:Y:S02]  /*2d30*/  MOV R0, R24 ;  /* 0x0000001800007202 */ /* 0x000fe40000000f00 */
[----:B0-----:R-:W-:-:S05]  /*2d40*/  LEA R3, R31, R8, 0x18 ;  /* 0x000000081f037211 */ /* 0x001fca00078ec0ff */
[----:B------:R-:W-:-:S07]  /*2d50*/  IMAD R3, R24, 0x4, R3 ;  /* 0x0000000418037824 */ /* 0x000fce00078e0203 */
.L_x_746:
[----:B------:R-:W0:Y:S02]  /*2d60*/  LDS R22, [R3] ;  /* 0x0000000003167984 */ /* 0x000e240000000800 */
[----:B0-----:R-:W-:-:S05]  /*2d70*/  FADD R23, R19, R22 ;  /* 0x0000001613177221 */ /* 0x001fca0000000000 */
[----:B------:R-:W0:Y:S02]  /*2d80*/  ATOMS.CAST.SPIN P0, [R3], R22, R23 ;  /* 0x000000160300758d */ /* 0x000e240001800017 */
[----:B0-----:R-:W-:Y:S05]  /*2d90*/  @!P0 BRA `(.L_x_746) ;  /* 0xfffffffc00f08947 */ /* 0x001fea000383ffff */
[----:B------:R-:W-:Y:S05]  /*2da0*/  BSYNC.RECONVERGENT B1 ;  /* 0x0000000000017941 */ /* 0x000fea0003800200 */
.L_x_745:
[----:B------:R-:W-:Y:S01]  /*2db0*/  IADD3 R24, PT, PT, R24, 0x1, RZ ;  /* 0x0000000118187810 */ /* 0x000fe20007ffe0ff */
[----:B------:R-:W-:-:S03]  /*2dc0*/  HFMA2 R19, -RZ, RZ, 0, 0 ;  /* 0x00000000ff137431 */ /* 0x000fc600000001ff */
[----:B------:R-:W-:-:S13]  /*2dd0*/  ISETP.GE.AND P0, PT, R24, UR6, PT ;  /* 0x0000000618007c0c */ /* 0x000fda000bf06270 */
[----:B------:R-:W-:-:S05]  /*2de0*/  @!P0 VIADD R8, R8, 0xc00 ;  /* 0x00000c0008088836 */ /* 0x000fca0000000000 */
[----:B------:R-:W-:Y:S01]  /*2df0*/  @!P0 LEA R31, R31, R8, 0x18 ;  /* 0x000000081f1f8211 */ /* 0x000fe200078ec0ff */
[----:B------:R-:W-:-:S03]  /*2e00*/  IMAD.MOV.U32 R8, RZ, RZ, R29 ;  /* 0x000000ffff087224 */ /* 0x000fc600078e001d */
[----:B------:R-:W-:-:S05]  /*2e10*/  @!P0 LEA R0, R0, R31, 0x2 ;  /* 0x0000001f00008211 */ /* 0x000fca00078e10ff */
[----:B------:R0:W1:Y:S02]  /*2e20*/  @!P0 LDS R29, [R0+0x8] ;  /* 0x00000800001d8984 */ /* 0x0000640000000800 */
.L_x_741:
[----:B------:R-:W-:Y:S05]  /*2e30*/  BSYNC.RECONVERGENT B0 ;  /* 0x0000000000007941 */ /* 0x000fea0003800200 */
.L_x_736:
[----:B------:R-:W2:Y:S01]  /*2e40*/  LDCU UR4, c[0x0][0x398] ;  /* 0x00007300ff0477ac */ /* 0x000ea20008000800 */
[----:B------:R-:W-:Y:S02]  /*2e50*/  ISETP.GE.AND P0, PT, R24, UR6, PT ;  /* 0x0000000618007c0c */ /* 0x000fe4000bf06270 */
[----:B--2---:R-:W-:-:S13]  /*2e60*/  ISETP.LT.AND P1, PT, R21, UR4, PT ;  /* 0x0000000415007c0c */ /* 0x004fda000bf21270 */
[----:B------:R-:W-:Y:S05]  /*2e70*/  @!P0 BRA P1, `(.L_x_747) ;  /* 0xfffffff800288947 */ /* 0x000fea000083ffff */
.L_x_731:
[----:B------:R-:W-:Y:S05]  /*2e80*/  BSYNC B3 ;  /* 0x0000000000037941 */ /* 0x000fea0003800000 */
.L_x_730:
[----:B------:R-:W-:-:S13]  /*2e90*/  FSETP.NEU.AND P0, PT, R19, RZ, PT ;  /* 0x000000ff1300720b */ /* 0x000fda0003f0d000 */
[----:B------:R-:W-:Y:S05]  /*2ea0*/  @!P0 BRA `(.L_x_708) ;  /* 0x0000000000208947 */ /* 0x000fea0003800000 */
[----:B------:R-:W3:Y:S01]  /*2eb0*/  S2UR UR5, SR_CgaCtaId ;  /* 0x00000000000579c3 */ /* 0x000ee20000008800 */
[----:B------:R-:W-:Y:S02]  /*2ec0*/  UMOV UR4, 0x400 ;  /* 0x0000040000047882 */ /* 0x000fe40000000000 */
[----:B---3--:R-:W-:-:S06]  /*2ed0*/  ULEA UR4, UR5, UR4, 0x18 ;  /* 0x0000000405047291 */ /* 0x008fcc000f8ec0ff */
[----:B------:R-:W-:-:S07]  /*2ee0*/  LEA R24, R24, UR4, 0x2 ;  /* 0x0000000418187c11 */ /* 0x000fce000f8e10ff */
.L_x_748:
[----:B------:R-:W3:Y:S02]  /*2ef0*/  LDS R8, [R24] ;  /* 0x0000000018087984 */ /* 0x000ee40000000800 */
[----:B---3--:R-:W-:-:S05]  /*2f00*/  FADD R9, R19, R8 ;  /* 0x0000000813097221 */ /* 0x008fca0000000000 */
[----:B------:R-:W3:Y:S02]  /*2f10*/  ATOMS.CAST.SPIN P0, [R24], R8, R9 ;  /* 0x000000081800758d */ /* 0x000ee40001800009 */
[----:B---3--:R-:W-:Y:S05]  /*2f20*/  @!P0 BRA `(.L_x_748) ;  /* 0xfffffffc00f08947 */ /* 0x008fea000383ffff */
.L_x_708:
[----:B------:R-:W-:Y:S05]  /*2f30*/  BSYNC B2 ;  /* 0x0000000000027941 */ /* 0x000fea0003800000 */
.L_x_707:
[----:B------:R-:W3:Y:S01]  /*2f40*/  LDCU UR4, c[0x0][0x39c] ;  /* 0x00007380ff0477ac */ /* 0x000ee20008000800 */
[----:B0-----:R-:W-:-:S04]  /*2f50*/  IMAD.U32 R0, RZ, RZ, UR12 ;  /* 0x0000000cff007e24 */ /* 0x001fc8000f8e00ff */
[C---:B------:R-:W-:Y:S01]  /*2f60*/  IMAD R3, R27.reuse, R0, UR12 ;  /* 0x0000000c1b037e24 */ /* 0x040fe2000f8e0200 */
[----:B------:R-:W-:-:S04]  /*2f70*/  IADD3 R27, PT, PT, R27, 0x1, RZ ;  /* 0x000000011b1b7810 */ /* 0x000fc80007ffe0ff */
[----:B---3--:R-:W-:-:S13]  /*2f80*/  ISETP.GE.U32.AND P0, PT, R3, UR4, PT ;  /* 0x0000000403007c0c */ /* 0x008fda000bf06070 */
[----:B------:R-:W-:Y:S05]  /*2f90*/  @!P0 BRA `(.L_x_749) ;  /* 0xffffffe800e48947 */ /* 0x000fea000383ffff */
.L_x_706:
[----:B------:R-:W-:Y:S05]  /*2fa0*/  WARPSYNC.ALL ;  /* 0x0000000000007948 */ /* 0x000fea0003800000 */
[----:B------:R-:W0:Y:S01]  /*2fb0*/  LDCU UR4, c[0x0][0x3a8] ;  /* 0x00007500ff0477ac */ /* 0x000e220008000800 */
[----:B------:R-:W-:Y:S01]  /*2fc0*/  BAR.SYNC.DEFER_BLOCKING 0x0 ;  /* 0x0000000000007b1d */ /* 0x000fe20000010000 */
[----:B0-----:R-:W-:-:S13]  /*2fd0*/  ISETP.GE.AND P0, PT, R5, UR4, PT ;  /* 0x0000000405007c0c */ /* 0x001fda000bf06270 */
[----:B------:R-:W-:Y:S05]  /*2fe0*/  @P0 EXIT ;  /* 0x000000000000094d */ /* 0x000fea0003800000 */
[----:B------:R-:W-:Y:S01]  /*2ff0*/  VIADD R0, R6, 0xf3000000 ;  /* 0xf300000006007836 */ /* 0x000fe20000000000 */
[----:B------:R0:W3:Y:S01]  /*3000*/  MUFU.RSQ R7, R6 ;  /* 0x0000000600077308 */ /* 0x0000e20000001400 */
[----:B------:R-:W-:Y:S03]  /*3010*/  BSSY.RECONVERGENT B0, `(.L_x_750) ;  /* 0x000000a000007945 */ /* 0x000fe60003800200 */
[----:B------:R-:W-:-:S13]  /*3020*/  ISETP.GT.U32.AND P0, PT, R0, 0x727fffff, PT ;  /* 0x727fffff0000780c */ /* 0x000fda0003f04070 */
[----:B0--3--:R-:W-:Y:S05]  /*3030*/  @!P0 BRA `(.L_x_751) ;  /* 0x00000000000c8947 */ /* 0x009fea0003800000 */
[----:B------:R-:W-:-:S07]  /*3040*/  MOV R9, 0x3060 ;  /* 0x0000306000097802 */ /* 0x000fce0000000f00 */
[----:B-12---:R-:W-:Y:S05]  /*3050*/  CALL.REL.NOINC `($__internal_12_$__cuda_sm20_sqrt_rn_f32_slowpath) ;  /* 0x0000002c003c7944 */ /* 0x006fea0003c00000 */
[----:B------:R-:W-:Y:S05]  /*3060*/  BRA `(.L_x_752) ;  /* 0x0000000000107947 */ /* 0x000fea0003800000 */
.L_x_751:
[----:B------:R-:W-:Y:S01]  /*3070*/  FMUL.FTZ R3, R6, R7 ;  /* 0x0000000706037220 */ /* 0x000fe20000410000 */
[----:B------:R-:W-:-:S03]  /*3080*/  FMUL.FTZ R0, R7, 0.5 ;  /* 0x3f00000007007820 */ /* 0x000fc60000410000 */
[----:B------:R-:W-:-:S04]  /*3090*/  FFMA R6, -R3, R3, R6 ;  /* 0x0000000303067223 */ /* 0x000fc80000000106 */
[----:B------:R-:W-:-:S07]  /*30a0*/  FFMA R3, R6, R0, R3 ;  /* 0x0000000006037223 */ /* 0x000fce0000000003 */
.L_x_752:
[----:B------:R-:W-:Y:S05]  /*30b0*/  BSYNC.RECONVERGENT B0 ;  /* 0x0000000000007941 */ /* 0x000fea0003800200 */
.L_x_750:
[----:B------:R-:W0:Y:S01]  /*30c0*/  MUFU.RCP R0, R3 ;  /* 0x0000000300007308 */ /* 0x000e220000001000 */
[----:B------:R-:W-:Y:S01]  /*30d0*/  MOV R6, UR16 ;  /* 0x0000001000067c02 */ /* 0x000fe20008000f00 */
[----:B------:R-:W-:Y:S06]  /*30e0*/  BSSY.RECONVERGENT B2, `(.L_x_753) ;  /* 0x000000c000027945 */ /* 0x000fec0003800200 */
[----:B------:R-:W3:Y:S01]  /*30f0*/  FCHK P0, |R6|, R3 ;  /* 0x0000000306007302 */ /* 0x000ee20000000200 */
[----:B0-----:R-:W-:-:S04]  /*3100*/  FFMA R7, R0, -R3, 1 ;  /* 0x3f80000000077423 */ /* 0x001fc80000000803 */
[----:B------:R-:W-:-:S04]  /*3110*/  FFMA R0, R0, R7, R0 ;  /* 0x0000000700007223 */ /* 0x000fc80000000000 */
[----:B------:R-:W-:-:S04]  /*3120*/  FFMA R4, R0, |UR16|, RZ ;  /* 0x4000001000047c23 */ /* 0x000fc800080000ff */
[----:B------:R-:W-:-:S04]  /*3130*/  FFMA R7, R4, -R3, |UR16| ;  /* 0x4000001004077e23 */ /* 0x000fc80008000803 */
[----:B------:R-:W-:Y:S01]  /*3140*/  FFMA R0, R0, R7, R4 ;  /* 0x0000000700007223 */ /* 0x000fe20000000004 */
[----:B---3--:R-:W-:Y:S06]  /*3150*/  @!P0 BRA `(.L_x_754) ;  /* 0x0000000000108947 */ /* 0x008fec0003800000 */
[----:B------:R-:W-:Y:S02]  /*3160*/  IMAD.MOV.U32 R0, RZ, RZ, R3 ;  /* 0x000000ffff007224 */ /* 0x000fe400078e0003 */
[----:B------:R-:W-:Y:S01]  /*3170*/  FADD R3, -RZ, |UR16| ;  /* 0x40000010ff037e21 */ /* 0x000fe20008000100 */
[----:B------:R-:W-:-:S07]  /*3180*/  MOV R10, 0x31a0 ;  /* 0x000031a0000a7802 */ /* 0x000fce0000000f00 */
[----:B-12---:R-:W-:Y:S05]  /*3190*/  CALL.REL.NOINC `($__internal_13_$__cuda_sm3x_div_rn_noftz_f32_slowpath) ;  /* 0x0000002c00487944 */ /* 0x006fea0003c00000 */
.L_x_754:
[----:B------:R-:W-:Y:S05]  /*31a0*/  BSYNC.RECONVERGENT B2 ;  /* 0x0000000000027941 */ /* 0x000fea0003800200 */
.L_x_753:
[----:B------:R-:W0:Y:S01]  /*31b0*/  LDCU UR4, c[0x0][0x3b4] ;  /* 0x00007680ff0477ac */ /* 0x000e220008000800 */
[----:B------:R-:W-:Y:S01]  /*31c0*/  FMUL R15, R15, R0 ;  /* 0x000000000f0f7220 */ /* 0x000fe20000400000 */
[----:B------:R-:W-:Y:S03]  /*31d0*/  BSSY.RECONVERGENT B2, `(.L_x_755) ;  /* 0x000000f000027945 */ /* 0x000fe60003800200 */
[----:B------:R-:W3:Y:S01]  /*31e0*/  MUFU.RCP R0, R15 ;  /* 0x0000000f00007308 */ /* 0x000ee20000001000 */
[----:B0-----:R-:W-:-:S07]  /*31f0*/  MOV R6, UR4 ;  /* 0x0000000400067c02 */ /* 0x001fce0008000f00 */
[----:B------:R-:W0:Y:S01]  /*3200*/  FCHK P0, R6, R15 ;  /* 0x0000000f06007302 */ /* 0x000e220000000000 */
[----:B---3--:R-:W-:-:S04]  /*3210*/  FFMA R3, -R15, R0, 1 ;  /* 0x3f8000000f037423 */ /* 0x008fc80000000100 */
        /* <DEDUP_REMOVED lines=9> */
[----:B-12---:R-:W-:Y:S05]  /*32b0*/  CALL.REL.NOINC `($__internal_13_$__cuda_sm3x_div_rn_noftz_f32_slowpath) ;  /* 0x0000002c00007944 */ /* 0x006fea0003c00000 */
.L_x_756:
[----:B------:R-:W-:Y:S05]  /*32c0*/  BSYNC.RECONVERGENT B2 ;  /* 0x0000000000027941 */ /* 0x000fea0003800200 */
.L_x_755:
[----:B------:R-:W0:Y:S01]  /*32d0*/  LDS R3, [R28] ;  /* 0x000000001c037984 */ /* 0x000e220000000800 */
[----:B------:R-:W3:Y:S01]  /*32e0*/  LDC.64 R10, c[0x0][0x3a8] ;  /* 0x0000ea00ff0a7b82 */ /* 0x000ee20000000a00 */
[----:B------:R-:W-:Y:S02]  /*32f0*/  LOP3.LUT R9, RZ, R5, RZ, 0x33, !PT ;  /* 0x00000005ff097212 */ /* 0x000fe400078e33ff */
[----:B------:R-:W-:-:S05]  /*3300*/  FSETP.LE.AND P0, PT, RZ, UR14, PT ;  /* 0x0000000eff007c0b */ /* 0x000fca000bf03000 */
[----:B------:R-:W4:Y:S01]  /*3310*/  LDC.64 R6, c[0x0][0x380] ;  /* 0x0000e000ff067b82 */ /* 0x000f220000000a00 */
[----:B---3--:R-:W-:Y:S02]  /*3320*/  IMAD.IADD R4, R9, 0x1, R10 ;  /* 0x0000000109047824 */ /* 0x008fe400078e020a */
[----:B------:R-:W-:-:S03]  /*3330*/  IMAD R2, R11, UR9, R2 ;  /* 0x000000090b027c24 */ /* 0x000fc6000f8e0202 */
[----:B------:R-:W-:-:S05]  /*3340*/  SEL R5, R5, R4, P0 ;  /* 0x0000000405057207 */ /* 0x000fca0000000000 */
[----:B------:R-:W-:Y:S02]  /*3350*/  IMAD R9, R2, R10, R5 ;  /* 0x0000000a02097224 */ /* 0x000fe400078e0205 */
[----:B0-----:R-:W-:Y:S02]  /*3360*/  FMUL R5, R3, R0 ;  /* 0x0000000003057220 */ /* 0x001fe40000400000 */
[----:B----4-:R-:W-:-:S03]  /*3370*/  IMAD.WIDE.U32 R2, R9, 0x4, R6 ;  /* 0x0000000409027825 */ /* 0x010fc600078e0006 */
[----:B------:R-:W-:Y:S04]  /*3380*/  STS [R28], R5 ;  /* 0x000000051c007388 */ /* 0x000fe80000000800 */
[----:B------:R-:W-:Y:S01]  /*3390*/  STG.E desc[UR10][R2.64], R5 ;  /* 0x0000000502007986 */ /* 0x000fe2000c10190a */
[----:B------:R-:W-:Y:S05]  /*33a0*/  EXIT ;  /* 0x000000000000794d */ /* 0x000fea0003800000 */
.L_x_697:
        /* <DEDUP_REMOVED lines=30> */
.L_x_757:
[----:B------:R-:W1:Y:S01]  /*3590*/  LDCU UR4, c[0x0][0x3a8] ;  /* 0x00007500ff0477ac */ /* 0x000e620008000800 */
[----:B------:R-:W-:Y:S08]  /*35a0*/  I2F.F64.U32 R10, R5 ;  /* 0x00000005000a7312 */ /* 0x000ff00000201800 */
[----:B------:R-:W-:Y:S08]  /*35b0*/  I2F.F64.U32 R18, UR5 ;  /* 0x0000000500127d12 */ /* 0x000ff00008201800 */
[----:B------:R-:W-:Y:S08]  /*35c0*/  F2F.F64.F32 R14, R0 ;  /* 0x00000000000e7310 */ /* 0x000ff00000201800 */
[----:B-1----:R-:W1:Y:S08]  /*35d0*/  I2F.F64 R12, UR4 ;  /* 0x00000004000c7d12 */ /* 0x002e700008201c00 */
[----:B------:R-:W2:Y:S01]  /*35e0*/  F2F.F64.F32 R16, R7 ;  /* 0x0000000700107310 */ /* 0x000ea20000201800 */
[----:B-1----:R-:W-:-:S02]  /*35f0*/  DFMA R20, R12, 0.5, -R10 ;  /* 0x3fe000000c14782b */ /* 0x002fc4000000080a */
[----:B------:R-:W-:-:S05]  /*3600*/  DFMA R18, R12, 0.5, -R18 ;  /* 0x3fe000000c12782b */ /* 0x000fca0000000812 */
[----:B------:R-:W1:Y:S01]  /*3610*/  F2F.F64.F32 R10, UR14 ;  /* 0x0000000e000a7d10 */ /* 0x000e620008201800 */
[C---:B------:R-:W-:Y:S02]  /*3620*/  DADD R22, R20.reuse, -0.5 ;  /* 0xbfe0000014167429 */ /* 0x040fe40000000000 */
[----:B------:R-:W-:-:S05]  /*3630*/  DADD R20, R20, -1 ;  /* 0xbff0000014147429 */ /* 0x000fca0000000000 */
[----:B------:R-:W3:Y:S01]  /*3640*/  F2F.F64.F32 R12, UR13 ;  /* 0x0000000d000c7d10 */ /* 0x000ee20008201800 */
[C-C-:B--2---:R-:W-:Y:S02]  /*3650*/  DFMA R18, R16.reuse, R18, R14.reuse ;  /* 0x000000121012722b */ /* 0x144fe4000000000e */
[C-C-:B------:R-:W-:Y:S02]  /*3660*/  DFMA R22, R16.reuse, R22, R14.reuse ;  /* 0x000000161016722b */ /* 0x140fe4000000000e */
[----:B------:R-:W-:-:S04]  /*3670*/  DFMA R20, R16, R20, R14 ;  /* 0x000000141014722b */ /* 0x000fc8000000000e */
[C---:B-1----:R-:W-:Y:S02]  /*3680*/  DMUL R16, R10.reuse, R18 ;  /* 0x000000120a107228 */ /* 0x042fe40000000000 */
[C---:B------:R-:W-:Y:S02]  /*3690*/  DMUL R14, R10.reuse, R22 ;  /* 0x000000160a0e7228 */ /* 0x040fe40000000000 */
[----:B------:R-:W-:Y:S02]  /*36a0*/  DMUL R10, R10, R20 ;  /* 0x000000140a0a7228 */ /* 0x000fe40000000000 */
[C---:B---3--:R-:W-:Y:S02]  /*36b0*/  DMUL R18, R12.reuse, R18 ;  /* 0x000000120c127228 */ /* 0x048fe40000000000 */
[----:B------:R-:W-:-:S11]  /*36c0*/  DMUL R20, R12, R20 ;  /* 0x000000140c147228 */ /* 0x000fd60000000000 */
.L_x_758:
        /* <DEDUP_REMOVED lines=19> */
[----:B--2---:R-:W-:Y:S05]  /*3800*/  CALL.REL.NOINC `($__internal_13_$__cuda_sm3x_div_rn_noftz_f32_slowpath) ;  /* 0x0000002400ac7944 */ /* 0x004fea0003c00000 */
[----:B------:R-:W-:-:S07]  /*3810*/  MOV R9, R0 ;  /* 0x0000000000097202 */ /* 0x000fce0000000f00 */
.L_x_760:
[----:B------:R-:W-:Y:S05]  /*3820*/  BSYNC.RECONVERGENT B2 ;  /* 0x0000000000027941 */ /* 0x000fea0003800200 */
.L_x_759:
        /* <DEDUP_REMOVED lines=15> */
[----:B------:R-:W-:-:S07]  /*3920*/  MOV R27, R0 ;  /* 0x00000000001b7202 */ /* 0x000fce0000000f00 */
.L_x_762:
[----:B------:R-:W-:Y:S05]  /*3930*/  BSYNC.RECONVERGENT B2 ;  /* 0x0000000000027941 */ /* 0x000fea0003800200 */
.L_x_761:
        /* <DEDUP_REMOVED lines=14> */
[----:B------:R-:W-:Y:S05]  /*3a20*/  CALL.REL.NOINC `($__internal_13_$__cuda_sm3x_div_rn_noftz_f32_slowpath) ;  /* 0x0000002400247944 */ /* 0x000fea0003c00000 */
.L_x_764:
[----:B------:R-:W-:Y:S05]  /*3a30*/  BSYNC.RECONVERGENT B2 ;  /* 0x0000000000027941 */ /* 0x000fea0003800200 */
.L_x_763:
        /* <DEDUP_REMOVED lines=13> */
[C---:B0-----:R-:W-:Y:S02]  /*3b10*/  LEA R13, R11.reuse, R8, 0x18 ;  /* 0x000000080b0d7211 */ /* 0x041fe400078ec0ff */
[C---:B------:R-:W-:Y:S02]  /*3b20*/  LEA R15, R11.reuse, R12, 0x18 ;  /* 0x0000000c0b0f7211 */ /* 0x040fe400078ec0ff */
[C---:B------:R-:W-:Y:S01]  /*3b30*/  LEA R17, R11.reuse, R14, 0x18 ;  /* 0x0000000e0b117211 */ /* 0x040fe200078ec0ff */
[C---:B------:R-:W-:Y:S01]  /*3b40*/  IMAD R14, R4.reuse, 0x4, R13 ;  /* 0x00000004040e7824 */ /* 0x040fe200078e020d */
[----:B------:R-:W-:Y:S01]  /*3b50*/  @!P0 LEA R8, R11, R10, 0x18 ;  /* 0x0000000a0b088211 */ /* 0x000fe200078ec0ff */
[----:B------:R-:W-:Y:S01]  /*3b60*/  F2F.F64.F32 R12, UR16 ;  /* 0x00000010000c7d10 */ /* 0x000fe20008201800 */
[C---:B------:R-:W-:Y:S01]  /*3b70*/  LEA R20, R4.reuse, R15, 0x2 ;  /* 0x0000000f04147211 */ /* 0x040fe200078e10ff */
[----:B------:R-:W-:-:S02]  /*3b80*/  IMAD R15, R4, 0x4, R17 ;  /* 0x00000004040f7824 */ /* 0x000fc400078e0211 */
[----:B------:R0:W-:Y:S04]  /*3b90*/  @!P0 STS [R8+0xc00], R9 ;  /* 0x000c000908008388 */ /* 0x0001e80000000800 */
[----:B------:R-:W-:Y:S04]  /*3ba0*/  STS [R14+0x4], R27 ;  /* 0x0000041b0e007388 */ /* 0x000fe80000000800 */
[----:B------:R-:W-:Y:S01]  /*3bb0*/  STS [R20], R3 ;  /* 0x0000000314007388 */ /* 0x000fe20000000800 */
[----:B0-----:R-:W0:Y:S03]  /*3bc0*/  I2F.F64 R8, UR19 ;  /* 0x0000001300087d12 */ /* 0x001e260008201c00 */
[----:B------:R-:W-:Y:S01]  /*3bd0*/  STS [R15], R6 ;  /* 0x000000060f007388 */ /* 0x000fe20000000800 */
[----:B------:R-:W-:Y:S06]  /*3be0*/  BAR.SYNC.DEFER_BLOCKING 0x0 ;  /* 0x0000000000007b1d */ /* 0x000fec0000010000 */
[----:B0-----:R-:W-:Y:S01]  /*3bf0*/  DMUL R8, R8, 0.5 ;  /* 0x3fe0000008087828 */ /* 0x001fe20000000000 */
[----:B------:R2:W0:Y:S02]  /*3c00*/  LDS R0, [R14] ;  /* 0x000000000e007984 */ /* 0x0004240000000800 */
[----:B--2---:R-:W-:Y:S01]  /*3c10*/  F2F.F64.F32 R14, UR5 ;  /* 0x00000005000e7d10 */ /* 0x004fe20008201800 */
[C-C-:B0-----:R-:W-:Y:S01]  /*3c20*/  FADD R18, R27.reuse, R0.reuse ;  /* 0x000000001b127221 */ /* 0x141fe20000000000 */
[----:B------:R-:W-:-:S06]  /*3c30*/  FADD R26, R27, -R0 ;  /* 0x800000001b1a7221 */ /* 0x000fcc0000000000 */
[----:B------:R0:W1:Y:S02]  /*3c40*/  F2F.F64.F32 R10, R18 ;  /* 0x00000012000a7310 */ /* 0x0000640000201800 */
[C-C-:B0-----:R-:W-:Y:S01]  /*3c50*/  FADD R18, R3.reuse, R6.reuse ;  /* 0x0000000603127221 */ /* 0x141fe20000000000 */
[----:B------:R-:W-:Y:S01]  /*3c60*/  FADD R3, -R3, R6 ;  /* 0x0000000603037221 */ /* 0x000fe20000000100 */
[----:B------:R-:W-:Y:S02]  /*3c70*/  MOV R6, UR15 ;  /* 0x0000000f00067c02 */ /* 0x000fe40008000f00 */
[----:B------:R-:W-:Y:S01]  /*3c80*/  FMUL R18, R18, 0.5 ;  /* 0x3f00000012127820 */ /* 0x000fe20000400000 */
[----:B------:R-:W-:Y:S01]  /*3c90*/  FMUL R26, R26, R3 ;  /* 0x000000031a1a7220 */ /* 0x000fe20000400000 */
[----:B-1----:R-:W-:Y:S01]  /*3ca0*/  DFMA R16, R10, 0.5, -R12 ;  /* 0x3fe000000a10782b */ /* 0x002fe2000000080c */
[----:B------:R-:W0:Y:S09]  /*3cb0*/  I2F.F64 R12, UR4 ;  /* 0x00000004000c7d12 */ /* 0x000e320008201c00 */
[----:B------:R-:W1:Y:S01]  /*3cc0*/  F2F.F32.F64 R16, R16 ;  /* 0x0000001000107310 */ /* 0x000e620000301000 */
[----:B0-----:R-:W-:-:S07]  /*3cd0*/  DMUL R12, R12, 0.5 ;  /* 0x3fe000000c0c7828 */ /* 0x001fce0000000000 */
[----:B---3--:R-:W0:Y:S01]  /*3ce0*/  F2F.F64.F32 R10, UR8 ;  /* 0x00000008000a7d10 */ /* 0x008e220008201800 */
[----:B-1----:R-:W-:-:S04]  /*3cf0*/  FMUL R19, R16, R16 ;  /* 0x0000001010137220 */ /* 0x002fc80000400000 */
        /* <DEDUP_REMOVED lines=10> */
[----:B------:R-:W2:Y:S04]  /*3da0*/  LDCU UR8, c[0x0][0x3d4] ;  /* 0x00007a80ff0877ac */ /* 0x000ea80008000800 */
[----:B------:R-:W-:Y:S08]  /*3db0*/  F2F.F32.F64 R14, R14 ;  /* 0x0000000e000e7310 */ /* 0x000ff00000301000 */
        /* <DEDUP_REMOVED lines=11> */
[----:B------:R-:W-:Y:S01]  /*3e70*/  FMUL R17, R8, UR15 ;  /* 0x0000000f08117c20 */ /* 0x000fe20008400000 */
[----:B------:R0:W1:Y:S08]  /*3e80*/  F2F.F32.F64 R24, R22 ;  /* 0x0000001600187310 */ /* 0x0000700000301000 */
[----:B------:R0:W2:Y:S02]  /*3e90*/  F2F.F32.F64 R21, R10 ;  /* 0x0000000a00157310 */ /* 0x0000a40000301000 */
.L_x_808:
        /* <DEDUP_REMOVED lines=31> */
[----:B------:R-:W-:-:S07]  /*4090*/  MOV R6, R0 ;  /* 0x0000000000067202 */ /* 0x000fce0000000f00 */
.L_x_769:
[----:B------:R-:W-:Y:S05]  /*40a0*/  BSYNC.RECONVERGENT B3 ;  /* 0x0000000000037941 */ /* 0x000fea0003800200 */
.L_x_768:
        /* <DEDUP_REMOVED lines=13> */
[----:B-12---:R-:W-:Y:S05]  /*4180*/  CALL.REL.NOINC `($__internal_13_$__cuda_sm3x_div_rn_noftz_f32_slowpath) ;  /* 0x0000001c004c7944 */ /* 0x006fea0003c00000 */
[----:B------:R-:W-:-:S07]  /*4190*/  MOV R7, R0 ;  /* 0x0000000000077202 */ /* 0x000fce0000000f00 */
.L_x_771:
[----:B------:R-:W-:Y:S05]  /*41a0*/  BSYNC.RECONVERGENT B3 ;  /* 0x0000000000037941 */ /* 0x000fea0003800200 */
.L_x_770:
        /* <DEDUP_REMOVED lines=14> */
[----:B-12---:R-:W-:Y:S05]  /*4290*/  CALL.REL.NOINC `($__internal_13_$__cuda_sm3x_div_rn_noftz_f32_slowpath) ;  /* 0x0000001c00087944 */ /* 0x006fea0003c00000 */
.L_x_773:
[----:B------:R-:W-:Y:S05]  /*42a0*/  BSYNC.RECONVERGENT B3 ;  /* 0x0000000000037941 */ /* 0x000fea0003800200 */
.L_x_772:
        /* <DEDUP_REMOVED lines=18> */
.L_x_775:
[----:B------:R-:W-:Y:S05]  /*43d0*/  BSYNC.RECONVERGENT B3 ;  /* 0x0000000000037941 */ /* 0x000fea0003800200 */
.L_x_774:
        /* <DEDUP_REMOVED lines=16> */
[----:B------:R-:W-:-:S07]  /*44e0*/  MOV R13, R0 ;  /* 0x00000000000d7202 */ /* 0x000fce0000000f00 */
.L_x_777:
[----:B------:R-:W-:Y:S05]  /*44f0*/  BSYNC.RECONVERGENT B3 ;  /* 0x0000000000037941 */ /* 0x000fea0003800200 */
.L_x_776:
        /* <DEDUP_REMOVED lines=23> */
[----:B------:R-:W-:Y:S05]  /*4670*/  CALL.REL.NOINC `($__internal_13_$__cuda_sm3x_div_rn_noftz_f32_slowpath) ;  /* 0x0000001800107944 */ /* 0x000fea0003c00000 */
.L_x_781:
[----:B------:R-:W-:Y:S05]  /*4680*/  BSYNC.RECONVERGENT B4 ;  /* 0x0000000000047941 */ /* 0x000fea0003800200 */
.L_x_780:
        /* <DEDUP_REMOVED lines=13> */
[----:B------:R-:W-:Y:S05]  /*4760*/  CALL.REL.NOINC `($__internal_13_$__cuda_sm3x_div_rn_noftz_f32_slowpath) ;  /* 0x0000001400d47944 */ /* 0x000fea0003c00000 */
.L_x_783:
[----:B------:R-:W-:Y:S05]  /*4770*/  BSYNC.RECONVERGENT B4 ;  /* 0x0000000000047941 */ /* 0x000fea0003800200 */
.L_x_782:
        /* <DEDUP_REMOVED lines=13> */
.L_x_785:
[----:B------:R-:W-:Y:S05]  /*4850*/  BSYNC.RECONVERGENT B4 ;  /* 0x0000000000047941 */ /* 0x000fea0003800200 */
.L_x_784:
[----:B------:R0:W1:Y:S01]  /*4860*/  F2I.FLOOR.NTZ R12, R0 ;  /* 0x00000000000c7305 */ /* 0x0000620000207100 */
[----:B------:R-:W-:Y:S01]  /*4870*/  HFMA2 R11, -RZ, RZ, 0, 0 ;  /* 0x00000000ff0b7431 */ /* 0x000fe200000001ff */
[----:B------:R-:W-:Y:S06]  /*4880*/  BRA `(.L_x_786) ;  /* 0x0000000000407947 */ /* 0x000fec0003800000 */
.L_x_779:
        /* <DEDUP_REMOVED lines=12> */
[----:B------:R-:W-:Y:S05]  /*4950*/  CALL.REL.NOINC `($__internal_13_$__cuda_sm3x_div_rn_noftz_f32_slowpath) ;  /* 0x0000001400587944 */ /* 0x000fea0003c00000 */
.L_x_788:
[----:B------:R-:W-:Y:S05]  /*4960*/  BSYNC.RECONVERGENT B4 ;  /* 0x0000000000047941 */ /* 0x000fea0003800200 */
.L_x_787:
[----:B------:R2:W3:Y:S01]  /*4970*/  F2I.FLOOR.NTZ R11, R0 ;  /* 0x00000000000b7305 */ /* 0x0004e20000207100 */
[----:B------:R-:W-:-:S07]  /*4980*/  IMAD.MOV.U32 R12, RZ, RZ, RZ ;  /* 0x000000ffff0c7224 */ /* 0x000fce00078e00ff */
.L_x_786:
[----:B------:R-:W-:Y:S05]  /*4990*/  BSYNC.RECONVERGENT B3 ;  /* 0x0000000000037941 */ /* 0x000fea0003800200 */
.L_x_778:
        /* <DEDUP_REMOVED lines=15> */
[----:B------:R-:W-:Y:S02]  /*4a90*/  MOV R7, RZ ;  /* 0x000000ff00077202 */ /* 0x000fe40000000f00 */
[----:B------:R-:W-:-:S07]  /*4aa0*/  I2FP.F32.S32 R8, R8 ;  /* 0x0000000800087245 */ /* 0x000fce0000201400 */
.L_x_806:
        /* <DEDUP_REMOVED lines=31> */
.L_x_794:
[----:B------:R-:W-:Y:S05]  /*4ca0*/  BSYNC.RECONVERGENT B5 ;  /* 0x0000000000057941 */ /* 0x000fea0003800200 */
.L_x_793:
[----:B------:R-:W0:Y:S02]  /*4cb0*/  F2I.FLOOR.NTZ R0, R0 ;  /* 0x0000000000007305 */ /* 0x000e240000207100 */
.L_x_792:
[----:B------:R-:W-:Y:S05]  /*4cc0*/  BSYNC.RECONVERGENT B4 ;  /* 0x0000000000047941 */ /* 0x000fea0003800200 */
.L_x_791:
        /* <DEDUP_REMOVED lines=11> */
[----:B------:R-:W0:Y:S01]  /*4d80*/  LDCU UR4, c[0x0][0x39c] ;  /* 0x00007380ff0477ac */ /* 0x000e220008000800 */
[----:B------:R-:W-:Y:S01]  /*4d90*/  LOP3.LUT R10, RZ, R11, RZ, 0x33, !PT ;  /* 0x0000000bff0a7212 */ /* 0x000fe200078e33ff */
[----:B------:R-:W-:-:S03]  /*4da0*/  FADD R30, R6, -R9 ;  /* 0x80000009061e7221 */ /* 0x000fc60000000000 */
[----:B0-----:R-:W-:-:S04]  /*4db0*/  IADD3 R10, PT, PT, R10, UR4, RZ ;  /* 0x000000040a0a7c10 */ /* 0x001fc8000fffe0ff */
[----:B------:R-:W-:-:S07]  /*4dc0*/  I2FP.F32.S32 R9, R10 ;  /* 0x0000000a00097245 */ /* 0x000fce0000201400 */
.L_x_799:
        /* <DEDUP_REMOVED lines=17> */
.L_x_798:
[----:B------:R-:W-:Y:S05]  /*4ee0*/  BSYNC.RECONVERGENT B1 ;  /* 0x0000000000017941 */ /* 0x000fea0003800200 */
.L_x_797:
[----:B------:R-:W-:Y:S01]  /*4ef0*/  IADD3 R11, PT, PT, R11, 0x1, RZ ;  /* 0x000000010b0b7810 */ /* 0x000fe20007ffe0ff */
[----:B------:R-:W-:Y:S01]  /*4f00*/  FADD R6, R6, R15 ;  /* 0x0000000f06067221 */ /* 0x000fe20000000000 */
[----:B------:R-:W-:Y:S01]  /*4f10*/  IMAD.MOV.U32 R9, RZ, RZ, R36 ;  /* 0x000000ffff097224 */ /* 0x000fe200078e0024 */
[----:B------:R-:W-:Y:S06]  /*4f20*/  BRA `(.L_x_800) ;  /* 0x0000000000bc7947 */ /* 0x000fec0003800000 */
.L_x_796:
        /* <DEDUP_REMOVED lines=10> */
.L_x_803:
        /* <DEDUP_REMOVED lines=17> */
.L_x_802:
[----:B------:R-:W-:Y:S05]  /*50e0*/  BSYNC.RECONVERGENT B1 ;  /* 0x0000000000017941 */ /* 0x000fea0003800200 */
.L_x_801:
[----:B------:R-:W0:Y:S01]  /*50f0*/  S2R R10, SR_CgaCtaId ;  /* 0x00000000000a7919 */ /* 0x000e220000008800 */
[----:B------:R-:W-:Y:S01]  /*5100*/  MOV R9, 0x400 ;  /* 0x0000040000097802 */ /* 0x000fe20000000f00 */
[----:B------:R-:W-:Y:S01]  /*5110*/  BSSY.RECONVERGENT B1, `(.L_x_804) ;  /* 0x0000008000017945 */ /* 0x000fe20003800200 */
[----:B------:R-:W-:Y:S02]  /*5120*/  MOV R0, R12 ;  /* 0x0000000c00007202 */ /* 0x000fe40000000f00 */
[----:B0-----:R-:W-:-:S05]  /*5130*/  LEA R3, R10, R9, 0x18 ;  /* 0x000000090a037211 */ /* 0x001fca00078ec0ff */
[----:B------:R-:W-:-:S07]  /*5140*/  IMAD R3, R12, 0x4, R3 ;  /* 0x000000040c037824 */ /* 0x000fce00078e0203 */
.L_x_805:
[----:B------:R-:W0:Y:S02]  /*5150*/  LDS R22, [R3] ;  /* 0x0000000003167984 */ /* 0x000e240000000800 */
[----:B0-----:R-:W-:-:S05]  /*5160*/  FADD R23, R7, R22 ;  /* 0x0000001607177221 */ /* 0x001fca0000000000 */
[----:B------:R-:W0:Y:S02]  /*5170*/  ATOMS.CAST.SPIN P0, [R3], R22, R23 ;  /* 0x000000160300758d */ /* 0x000e240001800017 */
[----:B0-----:R-:W-:Y:S05]  /*5180*/  @!P0 BRA `(.L_x_805) ;  /* 0xfffffffc00f08947 */ /* 0x001fea000383ffff */
[----:B------:R-:W-:Y:S05]  /*5190*/  BSYNC.RECONVERGENT B1 ;  /* 0x0000000000017941 */ /* 0x000fea0003800200 */
.L_x_804:
[----:B------:R-:W-:Y:S01]  /*51a0*/  IADD3 R12, PT, PT, R12, 0x1, RZ ;  /* 0x000000010c0c7810 */ /* 0x000fe20007ffe0ff */
[----:B------:R-:W-:-:S03]  /*51b0*/  HFMA2 R7, -RZ, RZ, 0, 0 ;  /* 0x00000000ff077431 */ /* 0x000fc600000001ff */
[----:B------:R-:W-:-:S13]  /*51c0*/  ISETP.GE.AND P0, PT, R12, UR6, PT ;  /* 0x000000060c007c0c */ /* 0x000fda000bf06270 */
[----:B------:R-:W-:-:S04]  /*51d0*/  @!P0 IADD3 R9, PT, PT, R9, 0xc00, RZ ;  /* 0x00000c0009098810 */ /* 0x000fc80007ffe0ff */
[----:B------:R-:W-:-:S05]  /*51e0*/  @!P0 LEA R9, R10, R9, 0x18 ;  /* 0x000000090a098211 */ /* 0x000fca00078ec0ff */
[----:B------:R-:W-:Y:S01]  /*51f0*/  @!P0 IMAD R0, R0, 0x4, R9 ;  /* 0x0000000400008824 */ /* 0x000fe200078e0209 */
[----:B------:R-:W-:-:S04]  /*5200*/  MOV R9, R27 ;  /* 0x0000001b00097202 */ /* 0x000fc80000000f00 */
[----:B------:R0:W1:Y:S03]  /*5210*/  @!P0 LDS R27, [R0+0x8] ;  /* 0x00000800001b8984 */ /* 0x0000660000000800 */
.L_x_800:
[----:B------:R-:W-:Y:S05]  /*5220*/  BSYNC.RECONVERGENT B0 ;  /* 0x0000000000007941 */ /* 0x000fea0003800200 */
.L_x_795:
[----:B------:R-:W2:Y:S01]  /*5230*/  LDCU UR4, c[0x0][0x39c] ;  /* 0x00007380ff0477ac */ /* 0x000ea20008000800 */
[----:B------:R-:W-:Y:S02]  /*5240*/  ISETP.GE.AND P0, PT, R12, UR6, PT ;  /* 0x000000060c007c0c */ /* 0x000fe4000bf06270 */
[----:B--2---:R-:W-:-:S13]  /*5250*/  ISETP.LT.AND P1, PT, R11, UR4, PT ;  /* 0x000000040b007c0c */ /* 0x004fda000bf21270 */
[----:B------:R-:W-:Y:S05]  /*5260*/  @!P0 BRA P1, `(.L_x_806) ;  /* 0xfffffff800108947 */ /* 0x000fea000083ffff */
.L_x_790:
[----:B------:R-:W-:Y:S05]  /*5270*/  BSYNC B3 ;  /* 0x0000000000037941 */ /* 0x000fea0003800000 */
.L_x_789:
[----:B------:R-:W-:-:S13]  /*5280*/  FSETP.NEU.AND P0, PT, R7, RZ, PT ;  /* 0x000000ff0700720b */ /* 0x000fda0003f0d000 */
[----:B------:R-:W-:Y:S05]  /*5290*/  @!P0 BRA `(.L_x_767) ;  /* 0x0000000000208947 */ /* 0x000fea0003800000 */
[----:B------:R-:W3:Y:S01]  /*52a0*/  S2UR UR5, SR_CgaCtaId ;  /* 0x00000000000579c3 */ /* 0x000ee20000008800 */
[----:B------:R-:W-:Y:S02]  /*52b0*/  UMOV UR4, 0x400 ;  /* 0x0000040000047882 */ /* 0x000fe40000000000 */
[----:B---3--:R-:W-:-:S06]  /*52c0*/  ULEA UR4, UR5, UR4, 0x18 ;  /* 0x0000000405047291 */ /* 0x008fcc000f8ec0ff */
[----:B------:R-:W-:-:S07]  /*52d0*/  LEA R12, R12, UR4, 0x2 ;  /* 0x000000040c0c7c11 */ /* 0x000fce000f8e10ff */
.L_x_807:
[----:B------:R-:W3:Y:S02]  /*52e0*/  LDS R8, [R12] ;  /* 0x000000000c087984 */ /* 0x000ee40000000800 */
[----:B---3--:R-:W-:-:S05]  /*52f0*/  FADD R9, R7, R8 ;  /* 0x0000000807097221 */ /* 0x008fca0000000000 */
[----:B------:R-:W3:Y:S02]  /*5300*/  ATOMS.CAST.SPIN P0, [R12], R8, R9 ;  /* 0x000000080c00758d */ /* 0x000ee40001800009 */
[----:B---3--:R-:W-:Y:S05]  /*5310*/  @!P0 BRA `(.L_x_807) ;  /* 0xfffffffc00f08947 */ /* 0x008fea000383ffff */
.L_x_767:
[----:B------:R-:W-:Y:S05]  /*5320*/  BSYNC B2 ;  /* 0x0000000000027941 */ /* 0x000fea0003800000 */
.L_x_766:
[----:B------:R-:W3:Y:S01]  /*5330*/  LDCU UR4, c[0x0][0x398] ;  /* 0x00007300ff0477ac */ /* 0x000ee20008000800 */
[----:B0-----:R-:W-:-:S04]  /*5340*/  IMAD.U32 R0, RZ, RZ, UR12 ;  /* 0x0000000cff007e24 */ /* 0x001fc8000f8e00ff */
[C---:B------:R-:W-:Y:S01]  /*5350*/  IMAD R3, R19.reuse, R0, UR12 ;  /* 0x0000000c13037e24 */ /* 0x040fe2000f8e0200 */
[----:B------:R-:W-:-:S04]  /*5360*/  IADD3 R19, PT, PT, R19, 0x1, RZ ;  /* 0x0000000113137810 */ /* 0x000fc80007ffe0ff */
[----:B---3--:R-:W-:-:S13]  /*5370*/  ISETP.GE.U32.AND P0, PT, R3, UR4, PT ;  /* 0x0000000403007c0c */ /* 0x008fda000bf06070 */
[----:B------:R-:W-:Y:S05]  /*5380*/  @!P0 BRA `(.L_x_808) ;  /* 0xffffffe800c48947 */ /* 0x000fea000383ffff */
.L_x_765:
[----:B------:R-:W-:Y:S05]  /*5390*/  WARPSYNC.ALL ;  /* 0x0000000000007948 */ /* 0x000fea0003800000 */
[----:B------:R-:W0:Y:S01]  /*53a0*/  LDCU UR4, c[0x0][0x3a8] ;  /* 0x00007500ff0477ac */ /* 0x000e220008000800 */
[----:B------:R-:W-:Y:S01]  /*53b0*/  BAR.SYNC.DEFER_BLOCKING 0x0 ;  /* 0x0000000000007b1d */ /* 0x000fe20000010000 */
[----:B0-----:R-:W-:-:S13]  /*53c0*/  ISETP.GE.AND P0, PT, R5, UR4, PT ;  /* 0x0000000405007c0c */ /* 0x001fda000bf06270 */
[----:B------:R-:W-:Y:S05]  /*53d0*/  @P0 EXIT ;  /* 0x000000000000094d */ /* 0x000fea0003800000 */
[----:B------:R-:W-:Y:S01]  /*53e0*/  IADD3 R0, PT, PT, R25, -0xd000000, RZ ;  /* 0xf300000019007810 */ /* 0x000fe20007ffe0ff */
[----:B------:R0:W3:Y:S01]  /*53f0*/  MUFU.RSQ R4, R25 ;  /* 0x0000001900047308 */ /* 0x0000e20000001400 */
[----:B------:R-:W-:Y:S02]  /*5400*/  BSSY.RECONVERGENT B0, `(.L_x_809) ;  /* 0x000000b000007945 */ /* 0x000fe40003800200 */
[----:B------:R-:W-:-:S13]  /*5410*/  ISETP.GT.U32.AND P0, PT, R0, 0x727fffff, PT ;  /* 0x727fffff0000780c */ /* 0x000fda0003f04070 */
[----:B0-----:R-:W-:Y:S05]  /*5420*/  @!P0 BRA `(.L_x_810) ;  /* 0x0000000000108947 */ /* 0x001fea0003800000 */
[----:B------:R-:W-:Y:S01]  /*5430*/  IMAD.MOV.U32 R6, RZ, RZ, R25 ;  /* 0x000000ffff067224 */ /* 0x000fe200078e0019 */
[----:B------:R-:W-:-:S07]  /*5440*/  MOV R9, 0x5460 ;  /* 0x0000546000097802 */ /* 0x000fce0000000f00 */
[----:B-123--:R-:W-:Y:S05]  /*5450*/  CALL.REL.NOINC `($__internal_12_$__cuda_sm20_sqrt_rn_f32_slowpath) ;  /* 0x00000008003c7944 */ /* 0x00efea0003c00000 */
[----:B------:R-:W-:Y:S05]  /*5460*/  BRA `(.L_x_811) ;  /* 0x0000000000107947 */ /* 0x000fea0003800000 */
.L_x_810:
[----:B---3--:R-:W-:Y:S01]  /*5470*/  FMUL.FTZ R0, R25, R4 ;  /* 0x0000000419007220 */ /* 0x008fe20000410000 */
[----:B------:R-:W-:-:S03]  /*5480*/  FMUL.FTZ R4, R4, 0.5 ;  /* 0x3f00000004047820 */ /* 0x000fc60000410000 */
[----:B------:R-:W-:-:S04]  /*5490*/  FFMA R3, -R0, R0, R25 ;  /* 0x0000000000037223 */ /* 0x000fc80000000119 */
[----:B------:R-:W-:-:S07]  /*54a0*/  FFMA R3, R3, R4, R0 ;  /* 0x0000000403037223 */ /* 0x000fce0000000000 */
.L_x_811:
[----:B------:R-:W-:Y:S05]  /*54b0*/  BSYNC.RECONVERGENT B0 ;  /* 0x0000000000007941 */ /* 0x000fea0003800200 */
.L_x_809:
        /* <DEDUP_REMOVED lines=10> */
[----:B------:R-:W-:Y:S01]  /*5560*/  MOV R0, R3 ;  /* 0x0000000300007202 */ /* 0x000fe20000000f00 */
[----:B------:R-:W-:Y:S01]  /*5570*/  FADD R3, -RZ, |UR15| ;  /* 0x4000000fff037e21 */ /* 0x000fe20008000100 */
[----:B------:R-:W-:-:S07]  /*5580*/  MOV R10, 0x55a0 ;  /* 0x000055a0000a7802 */ /* 0x000fce0000000f00 */
[----:B-12---:R-:W-:Y:S05]  /*5590*/  CALL.REL.NOINC `($__internal_13_$__cuda_sm3x_div_rn_noftz_f32_slowpath) ;  /* 0x0000000800487944 */ /* 0x006fea0003c00000 */
.L_x_813:
[----:B------:R-:W-:Y:S05]  /*55a0*/  BSYNC.RECONVERGENT B2 ;  /* 0x0000000000027941 */ /* 0x000fea0003800200 */
.L_x_812:
[----:B------:R-:W0:Y:S01]  /*55b0*/  LDCU UR4, c[0x0][0x3b0] ;  /* 0x00007600ff0477ac */ /* 0x000e220008000800 */
[----:B------:R-:W-:Y:S01]  /*55c0*/  FMUL R26, R26, R0 ;  /* 0x000000001a1a7220 */ /* 0x000fe20000400000 */
[----:B------:R-:W-:Y:S03]  /*55d0*/  BSSY.RECONVERGENT B2, `(.L_x_814) ;  /* 0x000000f000027945 */ /* 0x000fe60003800200 */
[----:B------:R-:W3:Y:S01]  /*55e0*/  MUFU.RCP R0, R26 ;  /* 0x0000001a00007308 */ /* 0x000ee20000001000 */
[----:B0-----:R-:W-:-:S07]  /*55f0*/  IMAD.U32 R7, RZ, RZ, UR4 ;  /* 0x00000004ff077e24 */ /* 0x001fce000f8e00ff */
        /* <DEDUP_REMOVED lines=8> */
[----:B------:R-:W-:Y:S02]  /*5680*/  MOV R0, R26 ;  /* 0x0000001a00007202 */ /* 0x000fe40000000f00 */
[----:B------:R-:W-:Y:S02]  /*5690*/  MOV R10, 0x56c0 ;  /* 0x000056c0000a7802 */ /* 0x000fe40000000f00 */
[----:B0-----:R-:W-:-:S07]  /*56a0*/  MOV R3, UR4 ;  /* 0x0000000400037c02 */ /* 0x001fce0008000f00 */
[----:B-12---:R-:W-:Y:S05]  /*56b0*/  CALL.REL.NOINC `($__internal_13_$__cuda_sm3x_div_rn_noftz_f32_slowpath) ;  /* 0x0000000800007944 */ /* 0x006fea0003c00000 */
.L_x_815:
[----:B------:R-:W-:Y:S05]  /*56c0*/  BSYNC.RECONVERGENT B2 ;  /* 0x0000000000027941 */ /* 0x000fea0003800200 */
.L_x_814:
[----:B------:R-:W0:Y:S01]  /*56d0*/  LDS R3, [R29] ;  /* 0x000000001d037984 */ /* 0x000e220000000800 */
[----:B------:R-:W3:Y:S01]  /*56e0*/  LDC.64 R10, c[0x0][0x3a8] ;  /* 0x0000ea00ff0a7b82 */ /* 0x000ee20000000a00 */
[----:B------:R-:W-:Y:S02]  /*56f0*/  FSETP.LE.AND P0, PT, RZ, UR13, PT ;  /* 0x0000000dff007c0b */ /* 0x000fe4000bf03000 */
[----:B------:R-:W-:-:S05]  /*5700*/  LOP3.LUT R9, RZ, R5, RZ, 0x33, !PT ;  /* 0x00000005ff097212 */ /* 0x000fca00078e33ff */
[----:B------:R-:W4:Y:S06]  /*5710*/  LDC.64 R6, c[0x0][0x380] ;  /* 0x0000e000ff067b82 */ /* 0x000f2c0000000a00 */
[----:B---3--:R-:W-:Y:S02]  /*5720*/  @!P0 IMAD.IADD R5, R9, 0x1, R10 ;  /* 0x0000000109058824 */ /* 0x008fe400078e020a */
[----:B------:R-:W-:-:S04]  /*5730*/  IMAD R11, R11, UR9, R2 ;  /* 0x000000090b0b7c24 */ /* 0x000fc8000f8e0202 */
[----:B------:R-:W-:Y:S02]  /*5740*/  IMAD R5, R11, R10, R5 ;  /* 0x0000000a0b057224 */ /* 0x000fe400078e0205 */
[----:B0-----:R-:W-:Y:S02]  /*5750*/  FMUL R0, R3, R0 ;  /* 0x0000000003007220 */ /* 0x001fe40000400000 */
[----:B----4-:R-:W-:-:S03]  /*5760*/  IMAD.WIDE.U32 R2, R5, 0x4, R6 ;  /* 0x0000000405027825 */ /* 0x010fc600078e0006 */
[----:B------:R-:W-:Y:S04]  /*5770*/  STS [R29], R0 ;  /* 0x000000001d007388 */ /* 0x000fe80000000800 */
[----:B------:R-:W-:Y:S01]  /*5780*/  STG.E desc[UR10][R2.64], R0 ;  /* 0x0000000002007986 */ /* 0x000fe2000c10190a */
[----:B------:R-:W-:Y:S05]  /*5790*/  EXIT ;  /* 0x000000000000794d */ /* 0x000fea0003800000 */
        .weak           $__internal_11_$__cuda_sm20_div_rn_f64_full
        .type           $__internal_11_$__cuda_sm20_div_rn_f64_full,@function
        .size           $__internal_11_$__cuda_sm20_div_rn_f64_full,($__internal_12_$__cuda_sm20_sqrt_rn_f32_slowpath - $__internal_11_$__cuda_sm20_div_rn_f64_full)
$__internal_11_$__cuda_sm20_div_rn_f64_full:
        /* <DEDUP_REMOVED lines=30> */
.L_x_816:
[----:B------:R-:W-:Y:S01]  /*5980*/  MOV R24, R23 ;  /* 0x0000001700187202 */ /* 0x000fe20000000f00 */
[----:B------:R-:W-:Y:S01]  /*5990*/  DMUL R18, R16, R14 ;  /* 0x0000000e10127228 */ /* 0x000fe20000000000 */
[----:B------:R-:W-:Y:S02]  /*59a0*/  @!P0 LOP3.LUT R24, R9, 0x7ff00000, RZ, 0xc0, !PT ;  /* 0x7ff0000009188812 */ /* 0x000fe400078ec0ff */
[----:B------:R-:W-:-:S03]  /*59b0*/  IADD3 R26, PT, PT, R25, -0x1, RZ ;  /* 0xffffffff191a7810 */ /* 0x000fc60007ffe0ff */
[----:B------:R-:W-:Y:S01]  /*59c0*/  VIADD R27, R24, 0xffffffff ;  /* 0xffffffff181b7836 */ /* 0x000fe20000000000 */
[----:B------:R-:W-:Y:S01]  /*59d0*/  ISETP.GT.U32.AND P0, PT, R26, 0x7feffffe, PT ;  /* 0x7feffffe1a00780c */ /* 0x000fe20003f04070 */
[----:B------:R-:W-:-:S03]  /*59e0*/  DFMA R22, R18, -R8, R14 ;  /* 0x800000081216722b */ /* 0x000fc6000000000e */
[----:B------:R-:W-:-:S05]  /*59f0*/  ISETP.GT.U32.OR P0, PT, R27, 0x7feffffe, P0 ;  /* 0x7feffffe1b00780c */ /* 0x000fca0000704470 */
[----:B------:R-:W-:-:S08]  /*5a00*/  DFMA R16, R16, R22, R18 ;  /* 0x000000161010722b */ /* 0x000fd00000000012 */
[----:B------:R-:W-:Y:S05]  /*5a10*/  @P0 BRA `(.L_x_817) ;  /* 0x00000000006c0947 */ /* 0x000fea0003800000 */
[----:B------:R-:W-:-:S04]  /*5a20*/  LOP3.LUT R13, R11, 0x7ff00000, RZ, 0xc0, !PT ;  /* 0x7ff000000b0d7812 */ /* 0x000fc800078ec0ff */
[CC--:B------:R-:W-:Y:S02]  /*5a30*/  VIADDMNMX R12, R20.reuse, -R13.reuse, 0xb9600000, !PT ;  /* 0xb9600000140c7446 */ /* 0x0c0fe4000780090d */
[----:B------:R-:W-:Y:S02]  /*5a40*/  ISETP.GE.U32.AND P0, PT, R20, R13, PT ;  /* 0x0000000d1400720c */ /* 0x000fe40003f06070 */
[----:B------:R-:W-:Y:S02]  /*5a50*/  VIMNMX R12, PT, PT, R12, 0x46a00000, PT ;  /* 0x46a000000c0c7848 */ /* 0x000fe40003fe0100 */
[----:B------:R-:W-:-:S04]  /*5a60*/  SEL R21, R21, 0x63400000, !P0 ;  /* 0x6340000015157807 */ /* 0x000fc80004000000 */
[----:B------:R-:W-:Y:S01]  /*5a70*/  IADD3 R20, PT, PT, -R21, R12, RZ ;  /* 0x0000000c15147210 */ /* 0x000fe20007ffe1ff */
        /* <DEDUP_REMOVED lines=11> */
[----:B------:R-:W-:Y:S01]  /*5b30*/  IADD3 R9, PT, PT, -R20, RZ, RZ ;  /* 0x000000ff14097210 */ /* 0x000fe20007ffe1ff */
[----:B------:R-:W-:Y:S01]  /*5b40*/  IMAD.MOV.U32 R8, RZ, RZ, RZ ;  /* 0x000000ffff087224 */ /* 0x000fe200078e00ff */
[----:B------:R-:W-:-:S05]  /*5b50*/  DMUL.RP R12, R16, R12 ;  /* 0x0000000c100c7228 */ /* 0x000fca0000008000 */
[----:B------:R-:W-:-:S05]  /*5b60*/  DFMA R8, R18, -R8, R16 ;  /* 0x800000081208722b */ /* 0x000fca0000000010 */
[----:B------:R-:W-:Y:S02]  /*5b70*/  LOP3.LUT R11, R13, R11, RZ, 0x3c, !PT ;  /* 0x0000000b0d0b7212 */ /* 0x000fe400078e3cff */
[----:B------:R-:W-:-:S04]  /*5b80*/  IADD3 R8, PT, PT, -R20, -0x43300000, RZ ;  /* 0xbcd0000014087810 */ /* 0x000fc80007ffe1ff */
[----:B------:R-:W-:-:S04]  /*5b90*/  FSETP.NEU.AND P0, PT, |R9|, R8, PT ;  /* 0x000000080900720b */ /* 0x000fc80003f0d200 */
[----:B------:R-:W-:Y:S02]  /*5ba0*/  FSEL R18, R12, R18, !P0 ;  /* 0x000000120c127208 */ /* 0x000fe40004000000 */
[----:B------:R-:W-:Y:S01]  /*5bb0*/  FSEL R19, R11, R19, !P0 ;  /* 0x000000130b137208 */ /* 0x000fe20004000000 */
[----:B------:R-:W-:Y:S06]  /*5bc0*/  BRA `(.L_x_818) ;  /* 0x0000000000547947 */ /* 0x000fec0003800000 */
.L_x_817:
        /* <DEDUP_REMOVED lines=16> */
.L_x_820:
[----:B------:R-:W-:Y:S01]  /*5cd0*/  LOP3.LUT R19, R11, 0x80000, RZ, 0xfc, !PT ;  /* 0x000800000b137812 */ /* 0x000fe200078efcff */
[----:B------:R-:W-:Y:S01]  /*5ce0*/  IMAD.MOV.U32 R18, RZ, RZ, R10 ;  /* 0x000000ffff127224 */ /* 0x000fe200078e000a */
[----:B------:R-:W-:Y:S06]  /*5cf0*/  BRA `(.L_x_818) ;  /* 0x0000000000087947 */ /* 0x000fec0003800000 */
.L_x_819:
[----:B------:R-:W-:Y:S02]  /*5d00*/  LOP3.LUT R19, R13, 0x80000, RZ, 0xfc, !PT ;  /* 0x000800000d137812 */ /* 0x000fe400078efcff */
[----:B------:R-:W-:-:S07]  /*5d10*/  MOV R18, R12 ;  /* 0x0000000c00127202 */ /* 0x000fce0000000f00 */
.L_x_818:
[----:B------:R-:W-:Y:S01]  /*5d20*/  MOV R8, R6 ;  /* 0x0000000600087202 */ /* 0x000fe20000000f00 */
[----:B------:R-:W-:-:S04]  /*5d30*/  IMAD.MOV.U32 R9, RZ, RZ, 0x0 ;  /* 0x00000000ff097424 */ /* 0x000fc800078e00ff */
[----:B------:R-:W-:Y:S05]  /*5d40*/  RET.REL.NODEC R8 `(_Z27ProjConeFlatDisCUDA3dKernelPfyPKfiiiiiiffffffffffff) ;  /* 0xffffffa008ac7950 */ /* 0x000fea0003c3ffff */
        .weak           $__internal_12_$__cuda_sm20_sqrt_rn_f32_slowpath
        .type           $__internal_12_$__cuda_sm20_sqrt_rn_f32_slowpath,@function
        .size           $__internal_12_$__cuda_sm20_sqrt_rn_f32_slowpath,($__internal_13_$__cuda_sm3x_div_rn_noftz_f32_slowpath - $__internal_12_$__cuda_sm20_sqrt_rn_f32_slowpath)
$__internal_12_$__cuda_sm20_sqrt_rn_f32_slowpath:
[----:B------:R-:W-:-:S13]  /*5d50*/  LOP3.LUT P0, RZ, R6, 0x7fffffff, RZ, 0xc0, !PT ;  /* 0x7fffffff06ff7812 */ /* 0x000fda000780c0ff */
[----:B------:R-:W-:Y:S01]  /*5d60*/  @!P0 MOV R0, R6 ;  /* 0x0000000600008202 */ /* 0x000fe20000000f00 */
[----:B------:R-:W-:Y:S06]  /*5d70*/  @!P0 BRA `(.L_x_821) ;  /* 0x0000000000408947 */ /* 0x000fec0003800000 */
[----:B------:R-:W-:-:S13]  /*5d80*/  FSETP.GEU.FTZ.AND P0, PT, R6, RZ, PT ;  /* 0x000000ff0600720b */ /* 0x000fda0003f1e000 */
[----:B------:R-:W-:Y:S01]  /*5d90*/  @!P0 MOV R0, 0x7fffffff ;  /* 0x7fffffff00008802 */ /* 0x000fe20000000f00 */
        /* <DEDUP_REMOVED lines=9> */
[----:B------:R-:W-:Y:S02]  /*5e30*/  @!P0 IMAD.MOV.U32 R0, RZ, RZ, R6 ;  /* 0x000000ffff008224 */ /* 0x000fe400078e0006 */
[----:B------:R-:W-:-:S04]  /*5e40*/  @P0 FADD.FTZ R7, -R4, -RZ ;  /* 0x800000ff04070221 */ /* 0x000fc80000010100 */
[----:B------:R-:W-:-:S04]  /*5e50*/  @P0 FFMA R7, R4, R7, R3 ;  /* 0x0000000704070223 */ /* 0x000fc80000000003 */
[----:B------:R-:W-:-:S04]  /*5e60*/  @P0 FFMA R7, R7, R8, R4 ;  /* 0x0000000807070223 */ /* 0x000fc80000000004 */
[----:B------:R-:W-:-:S07]  /*5e70*/  @P0 FMUL.FTZ R0, R7, 2.3283064365386962891e-10 ;  /* 0x2f80000007000820 */ /* 0x000fce0000410000 */
.L_x_821:
[----:B------:R-:W-:Y:S01]  /*5e80*/  MOV R6, R9 ;  /* 0x0000000900067202 */ /* 0x000fe20000000f00 */
[----:B------:R-:W-:Y:S01]  /*5e90*/  IMAD.MOV.U32 R7, RZ, RZ, 0x0 ;  /* 0x00000000ff077424 */ /* 0x000fe200078e00ff */
[----:B------:R-:W-:-:S03]  /*5ea0*/  MOV R3, R0 ;  /* 0x0000000000037202 */ /* 0x000fc60000000f00 */
[----:B------:R-:W-:Y:S05]  /*5eb0*/  RET.REL.NODEC R6 `(_Z27ProjConeFlatDisCUDA3dKernelPfyPKfiiiiiiffffffffffff) ;  /* 0xffffffa006507950 */ /* 0x000fea0003c3ffff */
        .weak           $__internal_13_$__cuda_sm3x_div_rn_noftz_f32_slowpath
        .type           $__internal_13_$__cuda_sm3x_div_rn_noftz_f32_slowpath,@function
        .size           $__internal_13_$__cuda_sm3x_div_rn_noftz_f32_slowpath,(.L_x_847 - $__internal_13_$__cuda_sm3x_div_rn_noftz_f32_slowpath)
$__internal_13_$__cuda_sm3x_div_rn_noftz_f32_slowpath:
        /* <DEDUP_REMOVED lines=34> */
.L_x_823:
[----:B------:R-:W-:Y:S01]  /*60e0*/  LEA R37, R30, 0xc0800000, 0x17 ;  /* 0xc08000001e257811 */ /* 0x000fe200078eb8ff */
[----:B------:R-:W-:Y:S01]  /*60f0*/  BSSY.RECONVERGENT B1, `(.L_x_828) ;  /* 0x0000036000017945 */ /* 0x000fe20003800200 */
[----:B------:R-:W-:Y:S02]  /*6100*/  IADD3 R32, PT, PT, R32, -0x7f, RZ ;  /* 0xffffff8120207810 */ /* 0x000fe40007ffe0ff */
[----:B------:R-:W-:-:S04]  /*6110*/  IADD3 R37, PT, PT, -R37, R0, RZ ;  /* 0x0000000025257210 */ /* 0x000fc80007ffe1ff */
[----:B------:R-:W0:Y:S01]  /*6120*/  MUFU.RCP R0, R37 ;  /* 0x0000002500007308 */ /* 0x000e220000001000 */
[----:B------:R-:W-:-:S04]  /*6130*/  FADD.FTZ R33, -R37, -RZ ;  /* 0x800000ff25217221 */ /* 0x000fc80000010100 */
[----:B0-----:R-:W-:-:S04]  /*6140*/  FFMA R35, R0, R33, 1 ;  /* 0x3f80000000237423 */ /* 0x001fc80000000021 */
[----:B------:R-:W-:Y:S01]  /*6150*/  FFMA R35, R0, R35, R0 ;  /* 0x0000002300237223 */ /* 0x000fe20000000000 */
[C---:B------:R-:W-:Y:S01]  /*6160*/  IMAD R0, R32.reuse, -0x800000, R3 ;  /* 0xff80000020007824 */ /* 0x040fe200078e0203 */
[----:B------:R-:W-:-:S03]  /*6170*/  IADD3 R32, PT, PT, R32, 0x7f, -R30 ;  /* 0x0000007f20207810 */ /* 0x000fc60007ffe81e */
[----:B------:R-:W-:Y:S02]  /*6180*/  FFMA R34, R0, R35, RZ ;  /* 0x0000002300227223 */ /* 0x000fe400000000ff */
[----:B------:R-:W-:Y:S02]  /*6190*/  IMAD.IADD R31, R32, 0x1, R31 ;  /* 0x00000001201f7824 */ /* 0x000fe400078e021f */
        /* <DEDUP_REMOVED lines=39> */
.L_x_830:
[----:B------:R-:W-:-:S04]  /*6410*/  LOP3.LUT R0, R0, 0x80000000, RZ, 0xc0, !PT ;  /* 0x8000000000007812 */ /* 0x000fc800078ec0ff */
[----:B------:R-:W-:Y:S01]  /*6420*/  LOP3.LUT R0, R0, 0x7f800000, RZ, 0xfc, !PT ;  /* 0x7f80000000007812 */ /* 0x000fe200078efcff */
[----:B------:R-:W-:Y:S06]  /*6430*/  BRA `(.L_x_831) ;  /* 0x0000000000047947 */ /* 0x000fec0003800000 */
.L_x_829:
[----:B------:R-:W-:-:S07]  /*6440*/  IMAD R0, R31, 0x800000, R0 ;  /* 0x008000001f007824 */ /* 0x000fce00078e0200 */
.L_x_831:
[----:B------:R-:W-:Y:S05]  /*6450*/  BSYNC.RECONVERGENT B1 ;  /* 0x0000000000017941 */ /* 0x000fea0003800200 */
.L_x_828:
[----:B------:R-:W-:Y:S05]  /*6460*/  BRA `(.L_x_832) ;  /* 0x0000000000207947 */ /* 0x000fea0003800000 */
.L_x_827:
[----:B------:R-:W-:-:S04]  /*6470*/  LOP3.LUT R0, R0, 0x80000000, R3, 0x48, !PT ;  /* 0x8000000000007812 */ /* 0x000fc800078e4803 */
[----:B------:R-:W-:Y:S01]  /*6480*/  LOP3.LUT R0, R0, 0x7f800000, RZ, 0xfc, !PT ;  /* 0x7f80000000007812 */ /* 0x000fe200078efcff */
[----:B------:R-:W-:Y:S06]  /*6490*/  BRA `(.L_x_832) ;  /* 0x0000000000147947 */ /* 0x000fec0003800000 */
.L_x_826:
[----:B------:R-:W-:Y:S01]  /*64a0*/  LOP3.LUT R0, R0, 0x80000000, R3, 0x48, !PT ;  /* 0x8000000000007812 */ /* 0x000fe200078e4803 */
[----:B------:R-:W-:Y:S06]  /*64b0*/  BRA `(.L_x_832) ;  /* 0x00000000000c7947 */ /* 0x000fec0003800000 */
.L_x_825:
[----:B------:R-:W0:Y:S01]  /*64c0*/  MUFU.RSQ R0, -QNAN ;  /* 0xffc0000000007908 */ /* 0x000e220000001400 */
[----:B------:R-:W-:Y:S05]  /*64d0*/  BRA `(.L_x_832) ;  /* 0x0000000000047947 */ /* 0x000fea0003800000 */
.L_x_824:
[----:B------:R-:W-:-:S07]  /*64e0*/  FADD.FTZ R0, R3, R0 ;  /* 0x0000000003007221 */ /* 0x000fce0000010000 */
.L_x_832:
[----:B------:R-:W-:Y:S05]  /*64f0*/  BSYNC.RECONVERGENT B0 ;  /* 0x0000000000007941 */ /* 0x000fea0003800200 */
.L_x_822:
[----:B------:R-:W-:Y:S01]  /*6500*/  HFMA2 R31, -RZ, RZ, 0, 0 ;  /* 0x00000000ff1f7431 */ /* 0x000fe200000001ff */
[----:B------:R-:W-:-:S04]  /*6510*/  MOV R30, R10 ;  /* 0x0000000a001e7202 */ /* 0x000fc80000000f00 */
[----:B0-----:R-:W-:Y:S05]  /*6520*/  RET.REL.NODEC R30 `(_Z27ProjConeFlatDisCUDA3dKernelPfyPKfiiiiiiffffffffffff) ;  /* 0xffffff981eb47950 */ /* 0x001fea0003c3ffff */
.L_x_833:
        /* <DEDUP_REMOVED lines=13> */
.L_x_847:


//--------------------- .nv.global.init           --------------------------
	.section	.nv.global.init,"aw",@progbits
	.align	4
.nv.global.init:
	.type		__cudart_i2opi_f,@object
	.size		__cudart_i2opi_f,(.L_0 - __cudart_i2opi_f)
__cudart_i2opi_f:
        /*0000*/ 	.byte	0x41, 0x90, 0x43, 0x3c, 0x99, 0x95, 0x62, 0xdb, 0xc0, 0xdd, 0x34, 0xf5, 0xd1, 0x57, 0x27, 0xfc
        /*0010*/ 	.byte	0x29, 0x15, 0x44, 0x4e, 0x6e, 0x83, 0xf9, 0xa2
.L_0:


//--------------------- .nv.shared._Z36BackProjTransConeFlatDisCUDA3dKernelILb1EEvPfyPKfiiiiiiffffffffffff --------------------------
	.section	.nv.shared._Z36BackProjTransConeFlatDisCUDA3dKernelILb1EEvPfyPKfiiiiiiffffffffffff,"aw",@nobits
	.sectionflags	@""
	.align	4
.nv.shared._Z36BackProjTransConeFlatDisCUDA3dKernelILb1EEvPfyPKfiiiiiiffffffffffff:
	.zero		5124


//--------------------- .nv.shared.reserved.0     --------------------------
	.section	.nv.shared.reserved.0,"aw",@nobits
	.weak		__nv_reservedSMEM_offset_0_alias
	.size		__nv_reservedSMEM_offset_0_alias, 0, 64
	.other		__nv_reservedSMEM_offset_0_alias,@"STO_CUDA_RESERVED_SHARED STV_DEFAULT"
__nv_reservedSMEM_offset_0_alias:
	.zero		0
	.zero		64


//--------------------- .nv.shared._Z31BackProjConeFlatDisCUDA3dKernelILb1EEvPfPKfS2_iiiiiiffffffffffff --------------------------
	.section	.nv.shared._Z31BackProjConeFlatDisCUDA3dKernelILb1EEvPfPKfS2_iiiiiiffffffffffff,"aw",@nobits
	.sectionflags	@""
	.align	4
.nv.shared._Z31BackProjConeFlatDisCUDA3dKernelILb1EEvPfPKfS2_iiiiiiffffffffffff:
	.zero		5124


//--------------------- .nv.shared._Z36BackProjTransConeFlatDisCUDA3dKernelILb0EEvPfyPKfiiiiiiffffffffffff --------------------------
	.section	.nv.shared._Z36BackProjTransConeFlatDisCUDA3dKernelILb0EEvPfyPKfiiiiiiffffffffffff,"aw",@nobits
	.sectionflags	@""
	.align	4
.nv.shared._Z36BackProjTransConeFlatDisCUDA3dKernelILb0EEvPfyPKfiiiiiiffffffffffff:
	.zero		5124


//--------------------- .nv.shared._Z31BackProjConeFlatDisCUDA3dKernelILb0EEvPfPKfS2_iiiiiiffffffffffff --------------------------
	.section	.nv.shared._Z31BackProjConeFlatDisCUDA3dKernelILb0EEvPfPKfS2_iiiiiiffffffffffff,"aw",@nobits
	.sectionflags	@""
	.align	4
.nv.shared._Z31BackProjConeFlatDisCUDA3dKernelILb0EEvPfPKfS2_iiiiiiffffffffffff:
	.zero		5124


//--------------------- .nv.shared._Z32ProjTransConeFlatDisCUDA3dKernelPfPKfS1_iiiiiiffffffffffff --------------------------
	.section	.nv.shared._Z32ProjTransConeFlatDisCUDA3dKernelPfPKfS1_iiiiiiffffffffffff,"aw",@nobits
	.sectionflags	@""
	.align	4
.nv.shared._Z32ProjTransConeFlatDisCUDA3dKernelPfPKfS1_iiiiiiffffffffffff:
	.zero		5124


//--------------------- .nv.shared._Z27ProjConeFlatDisCUDA3dKernelPfyPKfiiiiiiffffffffffff --------------------------
	.section	.nv.shared._Z27ProjConeFlatDisCUDA3dKernelPfyPKfiiiiiiffffffffffff,"aw",@nobits
	.sectionflags	@""
	.align	4
.nv.shared._Z27ProjConeFlatDisCUDA3dKernelPfyPKfiiiiiiffffffffffff:
	.zero		5124


//--------------------- .nv.constant0._Z36BackProjTransConeFlatDisCUDA3dKernelILb1EEvPfyPKfiiiiiiffffffffffff --------------------------
	.section	.nv.constant0._Z36BackProjTransConeFlatDisCUDA3dKernelILb1EEvPfyPKfiiiiiiffffffffffff,"a",@progbits
	.sectionflags	@""
	.align	4
.nv.constant0._Z36BackProjTransConeFlatDisCUDA3dKernelILb1EEvPfyPKfiiiiiiffffffffffff:
	.zero		992


//--------------------- .nv.constant0._Z31BackProjConeFlatDisCUDA3dKernelILb1EEvPfPKfS2_iiiiiiffffffffffff --------------------------
	.section	.nv.constant0._Z31BackProjConeFlatDisCUDA3dKernelILb1EEvPfPKfS2_iiiiiiffffffffffff,"a",@progbits
	.sectionflags	@""
	.align	4
.nv.constant0._Z31BackProjConeFlatDisCUDA3dKernelILb1EEvPfPKfS2_iiiiiiffffffffffff:
	.zero		992


//--------------------- .nv.constant0._Z36BackProjTransConeFlatDisCUDA3dKernelILb0EEvPfyPKfiiiiiiffffffffffff --------------------------
	.section	.nv.constant0._Z36BackProjTransConeFlatDisCUDA3dKernelILb0EEvPfyPKfiiiiiiffffffffffff,"a",@progbits
	.sectionflags	@""
	.align	4
.nv.constant0._Z36BackProjTransConeFlatDisCUDA3dKernelILb0EEvPfyPKfiiiiiiffffffffffff:
	.zero		992


//--------------------- .nv.constant0._Z31BackProjConeFlatDisCUDA3dKernelILb0EEvPfPKfS2_iiiiiiffffffffffff --------------------------
	.section	.nv.constant0._Z31BackProjConeFlatDisCUDA3dKernelILb0EEvPfPKfS2_iiiiiiffffffffffff,"a",@progbits
	.sectionflags	@""
	.align	4
.nv.constant0._Z31BackProjConeFlatDisCUDA3dKernelILb0EEvPfPKfS2_iiiiiiffffffffffff:
	.zero		992


//--------------------- .nv.constant0._Z32ProjTransConeFlatDisCUDA3dKernelPfPKfS1_iiiiiiffffffffffff --------------------------
	.section	.nv.constant0._Z32ProjTransConeFlatDisCUDA3dKernelPfPKfS1_iiiiiiffffffffffff,"a",@progbits
	.sectionflags	@""
	.align	4
.nv.constant0._Z32ProjTransConeFlatDisCUDA3dKernelPfPKfS1_iiiiiiffffffffffff:
	.zero		992


//--------------------- .nv.constant0._Z27ProjConeFlatDisCUDA3dKernelPfyPKfiiiiiiffffffffffff --------------------------
	.section	.nv.constant0._Z27ProjConeFlatDisCUDA3dKernelPfyPKfiiiiiiffffffffffff,"a",@progbits
	.sectionflags	@""
	.align	4
.nv.constant0._Z27ProjConeFlatDisCUDA3dKernelPfyPKfiiiiiiffffffffffff:
	.zero		992


//--------------------- SYMBOLS --------------------------

	.type		.nv.reservedSmem.offset0,@object
	.size		.nv.reservedSmem.offset0,0x4
	.type		.nv.reservedSmem.cap,@object
	.size		.nv.reservedSmem.cap,0x4
